def matmul_kernel(
    a_ptr,
    b_ptr,
    c_ptr,
    M,
    N,
    K,
    stride_am,
    stride_ak,
    stride_bk,
    stride_bn,
    stride_cm,
    stride_cn,
    BLOCK_M: tl.constexpr,
    BLOCK_N: tl.constexpr,
    BLOCK_K: tl.constexpr,
    GROUP_M: tl.constexpr,
):
    pid = tl.program_id(axis=0)
    num_pid_m = tl.cdiv(M, BLOCK_M)
    num_pid_n = tl.cdiv(N, BLOCK_N)
    num_pid_in_group = GROUP_M * num_pid_n
    group_id = pid // num_pid_in_group
    first_pid_m = group_id * GROUP_M
    group_size_m = min(num_pid_m - first_pid_m, GROUP_M)
    pid_m = first_pid_m + ((pid % num_pid_in_group) % group_size_m)
    pid_n = (pid % num_pid_in_group) // group_size_m

    offs_am = (pid_m * BLOCK_M + tl.arange(0, BLOCK_M)) % M
    offs_bn = (pid_n * BLOCK_N + tl.arange(0, BLOCK_N)) % N
    offs_k = tl.arange(0, BLOCK_K)
    a_ptrs = a_ptr + offs_am[:, None] * stride_am + offs_k[None, :] * stride_ak
    b_ptrs = b_ptr + offs_k[:, None] * stride_bk + offs_bn[None, :] * stride_bn

    acc = tl.zeros((BLOCK_M, BLOCK_N), dtype=tl.float32)
    for kk in range(0, tl.cdiv(K, BLOCK_K)):
        a = tl.load(a_ptrs, mask=offs_k[None, :] < K - kk * BLOCK_K, other=0.0)
        b = tl.load(b_ptrs, mask=offs_k[:, None] < K - kk * BLOCK_K, other=0.0)
        acc = tl.dot(a, b, acc)
        a_ptrs += BLOCK_K * stride_ak
        b_ptrs += BLOCK_K * stride_bk

    c = acc.to(c_ptr.dtype.element_ty)
    offs_cm = pid_m * BLOCK_M + tl.arange(0, BLOCK_M)
    offs_cn = pid_n * BLOCK_N + tl.arange(0, BLOCK_N)
    c_ptrs = c_ptr + offs_cm[:, None] * stride_cm + offs_cn[None, :] * stride_cn
    mask = (offs_cm[:, None] < M) & (offs_cn[None, :] < N)
    tl.store(c_ptrs, c, mask=mask)

# config = {"BLOCK_K": 64, "BLOCK_M": 256, "BLOCK_N": 256, "GROUP_M": 1, "arch": "sm_80", "dtype": "bf16", "num_ctas": 1, "num_stages": 3, "num_warps": 4}
# arch = sm_80


// ===== COMPILED SASS (sm_80) =====

	.target	sm_80

	.elftype	@"ET_EXEC"


//--------------------- .note.nv.tkinfo           --------------------------
	.section	.note.nv.tkinfo,"",@"SHT_NOTE"
	.sectionflags	@"SHF_NOTE_NV_TKINFO"
	.tkinfo
        /*0018*/ 	.word	0x00000002
        /*0030*/ 	.string	""
        /*0030*/ 	.string	"ptxas"
        /*0030*/ 	.string	"Cuda compilation tools, release 13.0, V13.0.88"
        /*0030*/ 	.string	"Build cuda_13.0.r13.0/compiler.36424714_0"
        /*0030*/ 	.string	"-v  -suppress-debug-info  -lineinfo  -arch sm_80 "



//--------------------- .note.nv.cuinfo           --------------------------
	.section	.note.nv.cuinfo,"",@"SHT_NOTE"
	.sectionflags	@"SHF_NOTE_NV_CUINFO"
        /*0018*/ 	.short	0x0002
        /*001a*/ 	.short	0x0050
        /*001c*/ 	.short	0x0082
	.zero		2


//--------------------- .nv.info                  --------------------------
	.section	.nv.info,"",@"SHT_CUDA_INFO"
	.align	4


	//----- nvinfo : EIATTR_REGCOUNT
	.align		4
        /*0000*/ 	.byte	0x04, 0x2f
        /*0002*/ 	.short	(.L_1 - .L_0)
	.align		4
.L_0:
        /*0004*/ 	.word	index@(matmul_kernel)
        /*0008*/ 	.word	0x00000020


	//----- nvinfo : EIATTR_FRAME_SIZE
	.align		4
.L_1:
        /*000c*/ 	.byte	0x04, 0x11
        /*000e*/ 	.short	(.L_3 - .L_2)
	.align		4
.L_2:
        /*0010*/ 	.word	index@(matmul_kernel)
        /*0014*/ 	.word	0x00003d10


	//----- nvinfo : EIATTR_MIN_STACK_SIZE
	.align		4
.L_3:
        /*0018*/ 	.byte	0x04, 0x12
        /*001a*/ 	.short	(.L_5 - .L_4)
	.align		4
.L_4:
        /*001c*/ 	.word	index@(matmul_kernel)
        /*0020*/ 	.word	0x00003d10
.L_5:


//--------------------- .nv.info.matmul_kernel    --------------------------
	.section	.nv.info.matmul_kernel,"",@"SHT_CUDA_INFO"
	.sectionflags	@""
	.align	4


	//----- nvinfo : EIATTR_CUDA_API_VERSION
	.align		4
        /*0000*/ 	.byte	0x04, 0x37
        /*0002*/ 	.short	(.L_7 - .L_6)
.L_6:
        /*0004*/ 	.word	0x00000082


	//----- nvinfo : EIATTR_SW2861232_WAR
	.align		4
.L_7:
        /*0008*/ 	.byte	0x01, 0x35
	.zero		2


	//----- nvinfo : EIATTR_PARAM_CBANK
	.align		4
        /*000c*/ 	.byte	0x04, 0x0a
        /*000e*/ 	.short	(.L_9 - .L_8)
	.align		4
.L_8:
        /*0010*/ 	.word	index@(.nv.constant0.matmul_kernel)
        /*0014*/ 	.short	0x0160
        /*0016*/ 	.short	0x0050


	//----- nvinfo : EIATTR_CBANK_PARAM_SIZE
	.align		4
.L_9:
        /*0018*/ 	.byte	0x03, 0x19
        /*001a*/ 	.short	0x0050


	//----- nvinfo : EIATTR_KPARAM_INFO
	.align		4
        /*001c*/ 	.byte	0x04, 0x17
        /*001e*/ 	.short	(.L_11 - .L_10)
.L_10:
        /*0020*/ 	.word	0x00000000
        /*0024*/ 	.short	0x000d
        /*0026*/ 	.short	0x0048
        /*0028*/ 	.byte	0x00, 0xf4, 0x21, 0x00


	//----- nvinfo : EIATTR_KPARAM_INFO
	.align		4
.L_11:
        /*002c*/ 	.byte	0x04, 0x17
        /*002e*/ 	.short	(.L_13 - .L_12)
.L_12:
        /*0030*/ 	.word	0x00000000
        /*0034*/ 	.short	0x000c
        /*0036*/ 	.short	0x0040
        /*0038*/ 	.byte	0x00, 0xf4, 0x21, 0x00


	//----- nvinfo : EIATTR_KPARAM_INFO
	.align		4
.L_13:
        /*003c*/ 	.byte	0x04, 0x17
        /*003e*/ 	.short	(.L_15 - .L_14)
.L_14:
        /*0040*/ 	.word	0x00000000
        /*0044*/ 	.short	0x000b
        /*0046*/ 	.short	0x0038
        /*0048*/ 	.byte	0x00, 0xf0, 0x11, 0x00


	//----- nvinfo : EIATTR_KPARAM_INFO
	.align		4
.L_15:
        /*004c*/ 	.byte	0x04, 0x17
        /*004e*/ 	.short	(.L_17 - .L_16)
.L_16:
        /*0050*/ 	.word	0x00000000
        /*0054*/ 	.short	0x000a
        /*0056*/ 	.short	0x0034
        /*0058*/ 	.byte	0x00, 0xf0, 0x11, 0x00


	//----- nvinfo : EIATTR_KPARAM_INFO
	.align		4
.L_17:
        /*005c*/ 	.byte	0x04, 0x17
        /*005e*/ 	.short	(.L_19 - .L_18)
.L_18:
        /*0060*/ 	.word	0x00000000
        /*0064*/ 	.short	0x0009
        /*0066*/ 	.short	0x0030
        /*0068*/ 	.byte	0x00, 0xf0, 0x11, 0x00


	//----- nvinfo : EIATTR_KPARAM_INFO
	.align		4
.L_19:
        /*006c*/ 	.byte	0x04, 0x17
        /*006e*/ 	.short	(.L_21 - .L_20)
.L_20:
        /*0070*/ 	.word	0x00000000
        /*0074*/ 	.short	0x0008
        /*0076*/ 	.short	0x002c
        /*0078*/ 	.byte	0x00, 0xf0, 0x11, 0x00


	//----- nvinfo : EIATTR_KPARAM_INFO
	.align		4
.L_21:
        /*007c*/ 	.byte	0x04, 0x17
        /*007e*/ 	.short	(.L_23 - .L_22)
.L_22:
        /*0080*/ 	.word	0x00000000
        /*0084*/ 	.short	0x0007
        /*0086*/ 	.short	0x0028
        /*0088*/ 	.byte	0x00, 0xf0, 0x11, 0x00


	//----- nvinfo : EIATTR_KPARAM_INFO
	.align		4
.L_23:
        /*008c*/ 	.byte	0x04, 0x17
        /*008e*/ 	.short	(.L_25 - .L_24)
.L_24:
        /*0090*/ 	.word	0x00000000
        /*0094*/ 	.short	0x0006
        /*0096*/ 	.short	0x0024
        /*0098*/ 	.byte	0x00, 0xf0, 0x11, 0x00


	//----- nvinfo : EIATTR_KPARAM_INFO
	.align		4
.L_25:
        /*009c*/ 	.byte	0x04, 0x17
        /*009e*/ 	.short	(.L_27 - .L_26)
.L_26:
        /*00a0*/ 	.word	0x00000000
        /*00a4*/ 	.short	0x0005
        /*00a6*/ 	.short	0x0020
        /*00a8*/ 	.byte	0x00, 0xf0, 0x11, 0x00


	//----- nvinfo : EIATTR_KPARAM_INFO
	.align		4
.L_27:
        /*00ac*/ 	.byte	0x04, 0x17
        /*00ae*/ 	.short	(.L_29 - .L_28)
.L_28:
        /*00b0*/ 	.word	0x00000000
        /*00b4*/ 	.short	0x0004
        /*00b6*/ 	.short	0x001c
        /*00b8*/ 	.byte	0x00, 0xf0, 0x11, 0x00


	//----- nvinfo : EIATTR_KPARAM_INFO
	.align		4
.L_29:
        /*00bc*/ 	.byte	0x04, 0x17
        /*00be*/ 	.short	(.L_31 - .L_30)
.L_30:
        /*00c0*/ 	.word	0x00000000
        /*00c4*/ 	.short	0x0003
        /*00c6*/ 	.short	0x0018
        /*00c8*/ 	.byte	0x00, 0xf0, 0x11, 0x00


	//----- nvinfo : EIATTR_KPARAM_INFO
	.align		4
.L_31:
        /*00cc*/ 	.byte	0x04, 0x17
        /*00ce*/ 	.short	(.L_33 - .L_32)
.L_32:
        /*00d0*/ 	.word	0x00000000
        /*00d4*/ 	.short	0x0002
        /*00d6*/ 	.short	0x0010
        /*00d8*/ 	.byte	0x00, 0xf4, 0x21, 0x00


	//----- nvinfo : EIATTR_KPARAM_INFO
	.align		4
.L_33:
        /*00dc*/ 	.byte	0x04, 0x17
        /*00de*/ 	.short	(.L_35 - .L_34)
.L_34:
        /*00e0*/ 	.word	0x00000000
        /*00e4*/ 	.short	0x0001
        /*00e6*/ 	.short	0x0008
        /*00e8*/ 	.byte	0x00, 0xf4, 0x21, 0x00


	//----- nvinfo : EIATTR_KPARAM_INFO
	.align		4
.L_35:
        /*00ec*/ 	.byte	0x04, 0x17
        /*00ee*/ 	.short	(.L_37 - .L_36)
.L_36:
        /*00f0*/ 	.word	0x00000000
        /*00f4*/ 	.short	0x0000
        /*00f6*/ 	.short	0x0000
        /*00f8*/ 	.byte	0x00, 0xf4, 0x21, 0x00


	//----- nvinfo : EIATTR_MAXREG_COUNT
	.align		4
.L_37:
        /*00fc*/ 	.byte	0x03, 0x1b
        /*00fe*/ 	.short	0x00ff


	//----- nvinfo : EIATTR_NUM_BARRIERS
	.align		4
        /*0100*/ 	.byte	0x02, 0x4c
        /*0102*/ 	.byte	0x01
	.zero		1


	//----- nvinfo : EIATTR_ANNOTATIONS
	.align		4
        /*0104*/ 	.byte	0x04, 0x55
        /*0106*/ 	.short	(.L_39 - .L_38)


	//   ....[0]....
.L_38:
        /*0108*/ 	.word	0x00000001
        /*010c*/ 	.byte	0xe0, 0x04, 0x00, 0x00, 0x01, 0x00, 0x00, 0x00, 0xf0, 0x04, 0x00, 0x00, 0x01, 0x00, 0x00, 0x00
        /* <DEDUP_REMOVED lines=1903> */
        /*780c*/ 	.byte	0x90, 0xf7, 0x01, 0x00, 0x01, 0x00, 0x00, 0x00, 0xa0, 0xf7, 0x01, 0x00


	//----- nvinfo : EIATTR_MERCURY_ISA_VERSION
	.align		4
.L_39:
        /*7818*/ 	.byte	0x03, 0x5f
        /*781a*/ 	.short	0x0000


	//----- nvinfo : EIATTR_EXIT_INSTR_OFFSETS
	.align		4
        /*781c*/ 	.byte	0x04, 0x1c
        /*781e*/ 	.short	(.L_41 - .L_40)


	//   ....[0]....
.L_40:
        /*7820*/ 	.word	0x00054590


	//   ....[1]....
        /*7824*/ 	.word	0x000545c0


	//----- nvinfo : EIATTR_REQNTID
	.align		4
.L_41:
        /*7828*/ 	.byte	0x04, 0x10
        /*782a*/ 	.short	(.L_43 - .L_42)
.L_42:
        /*782c*/ 	.word	0x00000080
        /*7830*/ 	.word	0x00000001
        /*7834*/ 	.word	0x00000001
.L_43:


//--------------------- .nv.callgraph             --------------------------
	.section	.nv.callgraph,"",@"SHT_CUDA_CALLGRAPH"
	.align	4
	.sectionentsize	8
	.align		4
        /*0000*/ 	.word	0x00000000
	.align		4
        /*0004*/ 	.word	0xffffffff
	.align		4
        /*0008*/ 	.word	0x00000000
	.align		4
        /*000c*/ 	.word	0xfffffffe
	.align		4
        /*0010*/ 	.word	0x00000000
	.align		4
        /*0014*/ 	.word	0xfffffffd
	.align		4
        /*0018*/ 	.word	0x00000000
	.align		4
        /*001c*/ 	.word	0xfffffffc


//--------------------- .nv.rel.action            --------------------------
	.section	.nv.rel.action,"",@"SHT_CUDA_RELOCINFO"
	.align	8
	.sectionentsize	8
        /*0000*/ 	.byte	0x73, 0x00, 0x00, 0x00, 0x00, 0x00, 0x00, 0x00, 0x00, 0x00, 0x00, 0x11, 0x25, 0x00, 0x05, 0x36


//--------------------- .nv.constant0.matmul_kernel --------------------------
	.section	.nv.constant0.matmul_kernel,"a",@progbits
	.sectionflags	@""
	.align	4
.nv.constant0.matmul_kernel:
	.zero		432


//--------------------- .text.matmul_kernel       --------------------------
	.section	.text.matmul_kernel,"ax",@progbits
	.sectioninfo	@"SHI_REGISTERS=32"
	.align	128
        .global         matmul_kernel
        .type           matmul_kernel,@function
        .size           matmul_kernel,(.L_x_5 - matmul_kernel)
        .other          matmul_kernel,@"STO_CUDA_ENTRY STV_DEFAULT"
matmul_kernel:
.text.matmul_kernel:
[----:B------:R-:W-:-:S03]  /*0000*/  IMAD.MOV.U32 R1, RZ, RZ, c[0x0][0x28] ;  /* 0x00000a00ff017624 */ /* 0x000fc600078e00ff */
[----:B------:R-:W-:Y:S01]  /*0010*/  IMAD.MOV.U32 R6, RZ, RZ, 0xff ;  /* 0x000000ffff067424 */ /* 0x000fe200078e00ff */
[----:B------:R-:W0:Y:S01]  /*0020*/  S2R R12, SR_TID.X ;  /* 0x00000000000c7919 */ /* 0x000e220000002100 */
[----:B------:R-:W-:Y:S01]  /*0030*/  IADD3 R1, R1, -0x3d10, RZ ;  /* 0xffffc2f001017810 */ /* 0x000fe20007ffe0ff */
[----:B------:R-:W-:Y:S02]  /*0040*/  ULDC.64 UR6, c[0x0][0x118] ;  /* 0x0000460000067ab9 */ /* 0x000fe40000000a00 */
[----:B------:R-:W-:-:S04]  /*0050*/  IADD3 R0, R6, c[0x0][0x17c], RZ ;  /* 0x00005f0006007a10 */ /* 0x000fc80007ffe0ff */
[----:B------:R-:W-:-:S04]  /*0060*/  SHF.R.S32.HI R3, RZ, 0x1f, R0 ;  /* 0x0000001fff037819 */ /* 0x000fc80000011400 */
[----:B------:R-:W-:Y:S02]  /*0070*/  LEA.HI R0, R3, R0, RZ, 0x8 ;  /* 0x0000000003007211 */ /* 0x000fe400078f40ff */
[----:B------:R-:W1:Y:S02]  /*0080*/  S2R R3, SR_CTAID.X ;  /* 0x0000000000037919 */ /* 0x000e640000002500 */
[----:B------:R-:W-:-:S04]  /*0090*/  SHF.R.S32.HI R0, RZ, 0x8, R0 ;  /* 0x00000008ff007819 */ /* 0x000fc80000011400 */
[-C--:B------:R-:W-:Y:S02]  /*00a0*/  IABS R7, R0.reuse ;  /* 0x0000000000077213 */ /* 0x080fe40000000000 */
[----:B------:R-:W-:Y:S02]  /*00b0*/  IABS R11, R0 ;  /* 0x00000000000b7213 */ /* 0x000fe40000000000 */
[----:B------:R-:W2:Y:S01]  /*00c0*/  I2F.RP R2, R7 ;  /* 0x0000000700027306 */ /* 0x000ea20000209400 */
[----:B0-----:R-:W-:Y:S02]  /*00d0*/  LOP3.LUT R13, R12, 0x7f, RZ, 0xc0, !PT ;  /* 0x0000007f0c0d7812 */ /* 0x001fe400078ec0ff */
[----:B-1----:R-:W-:-:S05]  /*00e0*/  IABS R10, R3 ;  /* 0x00000003000a7213 */ /* 0x002fca0000000000 */
[----:B--2---:R-:W0:Y:S02]  /*00f0*/  MUFU.RCP R2, R2 ;  /* 0x0000000200027308 */ /* 0x004e240000001000 */
[----:B0-----:R-:W-:-:S06]  /*0100*/  IADD3 R4, R2, 0xffffffe, RZ ;  /* 0x0ffffffe02047810 */ /* 0x001fcc0007ffe0ff */
[----:B------:R0:W1:Y:S02]  /*0110*/  F2I.FTZ.U32.TRUNC.NTZ R5, R4 ;  /* 0x0000000400057305 */ /* 0x000064000021f000 */
[----:B0-----:R-:W-:Y:S02]  /*0120*/  IMAD.MOV.U32 R4, RZ, RZ, RZ ;  /* 0x000000ffff047224 */ /* 0x001fe400078e00ff */
[----:B-1----:R-:W-:-:S04]  /*0130*/  IMAD.MOV R8, RZ, RZ, -R5 ;  /* 0x000000ffff087224 */ /* 0x002fc800078e0a05 */
[----:B------:R-:W-:Y:S02]  /*0140*/  IMAD R9, R8, R7, RZ ;  /* 0x0000000708097224 */ /* 0x000fe400078e02ff */
[----:B------:R-:W-:Y:S02]  /*0150*/  IMAD.MOV.U32 R8, RZ, RZ, R10 ;  /* 0x000000ffff087224 */ /* 0x000fe400078e000a */
[----:B------:R-:W-:-:S04]  /*0160*/  IMAD.HI.U32 R5, R5, R9, R4 ;  /* 0x0000000905057227 */ /* 0x000fc800078e0004 */
[----:B------:R-:W-:Y:S02]  /*0170*/  IMAD.MOV R9, RZ, RZ, -R11 ;  /* 0x000000ffff097224 */ /* 0x000fe400078e0a0b */
[----:B------:R-:W-:-:S04]  /*0180*/  IMAD.HI.U32 R2, R5, R8, RZ ;  /* 0x0000000805027227 */ /* 0x000fc800078e00ff */
[----:B------:R-:W-:-:S05]  /*0190*/  IMAD R4, R2, R9, R8 ;  /* 0x0000000902047224 */ /* 0x000fca00078e0208 */
[----:B------:R-:W-:-:S13]  /*01a0*/  ISETP.GT.U32.AND P1, PT, R7, R4, PT ;  /* 0x000000040700720c */ /* 0x000fda0003f24070 */
[----:B------:R-:W-:Y:S01]  /*01b0*/  @!P1 IMAD.IADD R4, R4, 0x1, -R7 ;  /* 0x0000000104049824 */ /* 0x000fe200078e0a07 */
[----:B------:R-:W-:Y:S02]  /*01c0*/  @!P1 IADD3 R2, R2, 0x1, RZ ;  /* 0x0000000102029810 */ /* 0x000fe40007ffe0ff */
[----:B------:R-:W-:Y:S02]  /*01d0*/  ISETP.NE.AND P1, PT, R0, RZ, PT ;  /* 0x000000ff0000720c */ /* 0x000fe40003f25270 */
[----:B------:R-:W-:Y:S02]  /*01e0*/  ISETP.GE.U32.AND P0, PT, R4, R7, PT ;  /* 0x000000070400720c */ /* 0x000fe40003f06070 */
[----:B------:R-:W-:-:S04]  /*01f0*/  LOP3.LUT R4, R3, R0, RZ, 0x3c, !PT ;  /* 0x0000000003047212 */ /* 0x000fc800078e3cff */
[----:B------:R-:W-:Y:S02]  /*0200*/  ISETP.GE.AND P2, PT, R4, RZ, PT ;  /* 0x000000ff0400720c */ /* 0x000fe40003f46270 */
[----:B------:R-:W-:-:S04]  /*0210*/  IADD3 R4, R6, c[0x0][0x178], RZ ;  /* 0x00005e0006047a10 */ /* 0x000fc80007ffe0ff */
[----:B------:R-:W-:Y:S02]  /*0220*/  SHF.R.S32.HI R5, RZ, 0x1f, R4 ;  /* 0x0000001fff057819 */ /* 0x000fe40000011404 */
[----:B------:R-:W-:Y:S02]  /*0230*/  @P0 IADD3 R2, R2, 0x1, RZ ;  /* 0x0000000102020810 */ /* 0x000fe40007ffe0ff */
[----:B------:R-:W-:-:S03]  /*0240*/  LEA.HI R5, R5, R4, RZ, 0x8 ;  /* 0x0000000405057211 */ /* 0x000fc600078f40ff */
[----:B------:R-:W-:Y:S01]  /*0250*/  @!P2 IMAD.MOV R2, RZ, RZ, -R2 ;  /* 0x000000ffff02a224 */ /* 0x000fe200078e0a02 */
[----:B------:R-:W-:-:S04]  /*0260*/  @!P1 LOP3.LUT R2, RZ, R0, RZ, 0x33, !PT ;  /* 0x00000000ff029212 */ /* 0x000fc800078e33ff */
[----:B------:R-:W-:Y:S01]  /*0270*/  LEA.HI.SX32 R5, R5, -R2, 0x18 ;  /* 0x8000000205057211 */ /* 0x000fe200078fc2ff */
[----:B------:R-:W-:-:S03]  /*0280*/  IMAD.MOV R7, RZ, RZ, -R2 ;  /* 0x000000ffff077224 */ /* 0x000fc600078e0a02 */
[----:B------:R-:W-:Y:S01]  /*0290*/  IMNMX R8, R5, 0x1, PT ;  /* 0x0000000105087817 */ /* 0x000fe20003800200 */
[----:B------:R-:W-:-:S03]  /*02a0*/  IMAD R7, R0, R7, R3 ;  /* 0x0000000700077224 */ /* 0x000fc600078e0203 */
[-C--:B------:R-:W-:Y:S02]  /*02b0*/  IABS R9, R8.reuse ;  /* 0x0000000800097213 */ /* 0x080fe40000000000 */
[----:B------:R-:W-:Y:S02]  /*02c0*/  IABS R11, R8 ;  /* 0x00000008000b7213 */ /* 0x000fe40000000000 */
[----:B------:R-:W0:Y:S08]  /*02d0*/  I2F.RP R6, R9 ;  /* 0x0000000900067306 */ /* 0x000e300000209400 */
[----:B0-----:R-:W0:Y:S02]  /*02e0*/  MUFU.RCP R6, R6 ;  /* 0x0000000600067308 */ /* 0x001e240000001000 */
[----:B0-----:R-:W-:-:S06]  /*02f0*/  IADD3 R4, R6, 0xffffffe, RZ ;  /* 0x0ffffffe06047810 */ /* 0x001fcc0007ffe0ff */
[----:B------:R0:W1:Y:S02]  /*0300*/  F2I.FTZ.U32.TRUNC.NTZ R5, R4 ;  /* 0x0000000400057305 */ /* 0x000064000021f000 */
[----:B0-----:R-:W-:Y:S02]  /*0310*/  IMAD.MOV.U32 R4, RZ, RZ, RZ ;  /* 0x000000ffff047224 */ /* 0x001fe400078e00ff */
[----:B-1----:R-:W-:-:S04]  /*0320*/  IMAD.MOV R10, RZ, RZ, -R5 ;  /* 0x000000ffff0a7224 */ /* 0x002fc800078e0a05 */
[----:B------:R-:W-:Y:S01]  /*0330*/  IMAD.MOV.U32 R0, RZ, RZ, R10 ;  /* 0x000000ffff007224 */ /* 0x000fe200078e000a */
[----:B------:R-:W-:-:S03]  /*0340*/  IABS R10, R7 ;  /* 0x00000007000a7213 */ /* 0x000fc60000000000 */
[----:B------:R-:W-:Y:S02]  /*0350*/  IMAD R3, R0, R9, RZ ;  /* 0x0000000900037224 */ /* 0x000fe400078e02ff */
[----:B------:R-:W-:Y:S02]  /*0360*/  IMAD.MOV.U32 R0, RZ, RZ, R10 ;  /* 0x000000ffff007224 */ /* 0x000fe400078e000a */
[----:B------:R-:W-:-:S04]  /*0370*/  IMAD.HI.U32 R5, R5, R3, R4 ;  /* 0x0000000305057227 */ /* 0x000fc800078e0004 */
[----:B------:R-:W-:Y:S02]  /*0380*/  IMAD.MOV R3, RZ, RZ, -R11 ;  /* 0x000000ffff037224 */ /* 0x000fe400078e0a0b */
[----:B------:R-:W-:-:S04]  /*0390*/  IMAD.HI.U32 R5, R5, R0, RZ ;  /* 0x0000000005057227 */ /* 0x000fc800078e00ff */
[----:B------:R-:W-:Y:S02]  /*03a0*/  IMAD R0, R5, R3, R0 ;  /* 0x0000000305007224 */ /* 0x000fe400078e0200 */
[----:B------:R-:W-:-:S03]  /*03b0*/  IMAD.MOV.U32 R4, RZ, RZ, 0x3f ;  /* 0x0000003fff047424 */ /* 0x000fc600078e00ff */
[----:B------:R-:W-:Y:S02]  /*03c0*/  ISETP.GT.U32.AND P1, PT, R9, R0, PT ;  /* 0x000000000900720c */ /* 0x000fe40003f24070 */
[----:B------:R-:W-:-:S11]  /*03d0*/  IADD3 R4, R4, c[0x0][0x180], RZ ;  /* 0x0000600004047a10 */ /* 0x000fd60007ffe0ff */
[----:B------:R-:W-:Y:S01]  /*03e0*/  @!P1 IMAD.IADD R0, R0, 0x1, -R9 ;  /* 0x0000000100009824 */ /* 0x000fe200078e0a09 */
[----:B------:R-:W-:Y:S02]  /*03f0*/  @!P1 IADD3 R5, R5, 0x1, RZ ;  /* 0x0000000105059810 */ /* 0x000fe40007ffe0ff */
[----:B------:R-:W-:Y:S02]  /*0400*/  ISETP.NE.AND P1, PT, R8, RZ, PT ;  /* 0x000000ff0800720c */ /* 0x000fe40003f25270 */
[----:B------:R-:W-:Y:S02]  /*0410*/  ISETP.GE.U32.AND P0, PT, R0, R9, PT ;  /* 0x000000090000720c */ /* 0x000fe40003f06070 */
[----:B------:R-:W-:-:S04]  /*0420*/  LOP3.LUT R0, R7, R8, RZ, 0x3c, !PT ;  /* 0x0000000807007212 */ /* 0x000fc800078e3cff */
[----:B------:R-:W-:-:S07]  /*0430*/  ISETP.GE.AND P2, PT, R0, RZ, PT ;  /* 0x000000ff0000720c */ /* 0x000fce0003f46270 */
[----:B------:R-:W-:Y:S02]  /*0440*/  @P0 IADD3 R5, R5, 0x1, RZ ;  /* 0x0000000105050810 */ /* 0x000fe40007ffe0ff */
[----:B------:R-:W-:-:S04]  /*0450*/  ISETP.GT.AND P0, PT, R4, 0x3f, PT ;  /* 0x0000003f0400780c */ /* 0x000fc80003f04270 */
[----:B------:R-:W-:Y:S01]  /*0460*/  @!P2 IMAD.MOV R5, RZ, RZ, -R5 ;  /* 0x000000ffff05a224 */ /* 0x000fe200078e0a05 */
[----:B------:R-:W-:-:S05]  /*0470*/  @!P1 LOP3.LUT R5, RZ, R8, RZ, 0x33, !PT ;  /* 0x00000008ff059212 */ /* 0x000fca00078e33ff */
[----:B------:R-:W-:Y:S02]  /*0480*/  IMAD.MOV R3, RZ, RZ, -R5 ;  /* 0x000000ffff037224 */ /* 0x000fe400078e0a05 */
[----:B------:R-:W-:Y:S02]  /*0490*/  IMAD.SHL.U32 R0, R5, 0x100, RZ ;  /* 0x0000010005007824 */ /* 0x000fe400078e00ff */
[----:B------:R-:W-:-:S04]  /*04a0*/  IMAD R3, R8, R3, R7 ;  /* 0x0000000308037224 */ /* 0x000fc800078e0207 */
[----:B------:R-:W-:-:S04]  /*04b0*/  IMAD.IADD R3, R2, 0x1, R3 ;  /* 0x0000000102037824 */ /* 0x000fc800078e0203 */
[----:B------:R-:W-:-:S05]  /*04c0*/  IMAD R29, R3, 0x100, R13 ;  /* 0x00000100031d7824 */ /* 0x000fca00078e020d */
[----:B------:R-:W-:Y:S01]  /*04d0*/  IADD3 R28, R29, 0x80, RZ ;  /* 0x000000801d1c7810 */ /* 0x000fe20007ffe0ff */
[----:B------:R0:W-:Y:S04]  /*04e0*/  STL [R1+0xcec], R29 ;  /* 0x000cec1d01007387 */ /* 0x0001e80000100800 */
[----:B------:R0:W-:Y:S04]  /*04f0*/  STL [R1+0xce8], R0 ;  /* 0x000ce80001007387 */ /* 0x0001e80000100800 */
[----:B------:R0:W-:Y:S01]  /*0500*/  STL [R1+0xcf0], R28 ;  /* 0x000cf01c01007387 */ /* 0x0001e20000100800 */
[----:B------:R-:W-:Y:S05]  /*0510*/  @P0 BRA `(.L_x_0) ;  /* 0x00000f7000000947 */ /* 0x000fea0003800000 */
[----:B0-----:R-:W-:Y:S01]  /*0520*/  IMAD.SHL.U32 R0, R12, 0x20, RZ ;  /* 0x000000200c007824 */ /* 0x001fe200078e00ff */
[----:B------:R-:W-:Y:S01]  /*0530*/  CS2R R24, SRZ ;  /* 0x0000000000187805 */ /* 0x000fe2000001ff00 */
[----:B------:R-:W-:Y:S01]  /*0540*/  CS2R R26, SRZ ;  /* 0x00000000001a7805 */ /* 0x000fe2000001ff00 */
[----:B------:R-:W-:Y:S01]  /*0550*/  CS2R R20, SRZ ;  /* 0x0000000000147805 */ /* 0x000fe2000001ff00 */
[----:B------:R-:W-:Y:S01]  /*0560*/  CS2R R22, SRZ ;  /* 0x0000000000167805 */ /* 0x000fe2000001ff00 */
[----:B------:R0:W-:Y:S01]  /*0570*/  STL [R1+0x151c], R0 ;  /* 0x00151c0001007387 */ /* 0x0001e20000100800 */
[----:B------:R-:W-:Y:S01]  /*0580*/  CS2R R16, SRZ ;  /* 0x0000000000107805 */ /* 0x000fe2000001ff00 */
[----:B------:R-:W-:Y:S01]  /*0590*/  CS2R R18, SRZ ;  /* 0x0000000000127805 */ /* 0x000fe2000001ff00 */
[----:B------:R-:W-:Y:S01]  /*05a0*/  CS2R R12, SRZ ;  /* 0x00000000000c7805 */ /* 0x000fe2000001ff00 */
[----:B------:R0:W-:Y:S01]  /*05b0*/  STL [R1], RZ ;  /* 0x000000ff01007387 */ /* 0x0001e20000100800 */
[----:B------:R-:W-:Y:S01]  /*05c0*/  CS2R R14, SRZ ;  /* 0x00000000000e7805 */ /* 0x000fe2000001ff00 */
[----:B------:R-:W-:Y:S01]  /*05d0*/  CS2R R8, SRZ ;  /* 0x0000000000087805 */ /* 0x000fe2000001ff00 */
[----:B------:R-:W-:Y:S01]  /*05e0*/  CS2R R10, SRZ ;  /* 0x00000000000a7805 */ /* 0x000fe2000001ff00 */
[----:B------:R0:W-:Y:S01]  /*05f0*/  STL [R1+0x4], RZ ;  /* 0x000004ff01007387 */ /* 0x0001e20000100800 */
[----:B------:R-:W-:Y:S01]  /*0600*/  CS2R R4, SRZ ;  /* 0x0000000000047805 */ /* 0x000fe2000001ff00 */
[----:B------:R-:W-:-:S02]  /*0610*/  CS2R R6, SRZ ;  /* 0x0000000000067805 */ /* 0x000fc4000001ff00 */
[----:B------:R0:W-:Y:S04]  /*0620*/  STL [R1+0x8], RZ ;  /* 0x000008ff01007387 */ /* 0x0001e80000100800 */
        /* <DEDUP_REMOVED lines=228> */
[----:B------:R0:W-:Y:S01]  /*1470*/  STL [R1+0x5ec], RZ ;  /* 0x0005ecff01007387 */ /* 0x0001e20000100800 */
[----:B------:R-:W-:Y:S05]  /*1480*/  BRA `(.L_x_1) ;  /* 0x0004559000007947 */ /* 0x000fea0003800000 */
.L_x_0:
[----:B------:R-:W-:Y:S01]  /*1490*/  IABS R3, c[0x0][0x178] ;  /* 0x00005e0000037a13 */ /* 0x000fe20000000000 */
[----:B------:R-:W-:Y:S01]  /*14a0*/  IMAD.MOV.U32 R15, RZ, RZ, R0 ;  /* 0x000000ffff0f7224 */ /* 0x000fe200078e0000 */
[----:B0-----:R-:W-:Y:S01]  /*14b0*/  IABS R0, c[0x0][0x17c] ;  /* 0x00005f0000007a13 */ /* 0x001fe20000000000 */
[----:B------:R-:W0:Y:S01]  /*14c0*/  S2R R14, SR_TID.X ;  /* 0x00000000000e7919 */ /* 0x000e220000002100 */
[----:B------:R-:W1:Y:S01]  /*14d0*/  I2F.RP R2, R3 ;  /* 0x0000000300027306 */ /* 0x000e620000209400 */
[----:B------:R-:W-:-:S02]  /*14e0*/  SHF.R.S32.HI R11, RZ, 0x1f, R4 ;  /* 0x0000001fff0b7819 */ /* 0x000fc40000011404 */
[----:B------:R-:W-:Y:S02]  /*14f0*/  ISETP.GE.AND P5, PT, R29, RZ, PT ;  /* 0x000000ff1d00720c */ /* 0x000fe40003fa6270 */
[----:B------:R-:W-:Y:S01]  /*1500*/  LEA.HI R12, R11, R4, RZ, 0x6 ;  /* 0x000000040b0c7211 */ /* 0x000fe200078f30ff */
[----:B------:R-:W-:Y:S02]  /*1510*/  IMAD.MOV.U32 R4, RZ, RZ, RZ ;  /* 0x000000ffff047224 */ /* 0x000fe400078e00ff */
[----:B------:R-:W2:Y:S02]  /*1520*/  I2F.RP R8, R0 ;  /* 0x0000000000087306 */ /* 0x000ea40000209400 */
[----:B------:R3:W-:Y:S06]  /*1530*/  STL [R1+0x384], R12 ;  /* 0x0003840c01007387 */ /* 0x0007ec0000100800 */
[----:B-1----:R-:W1:Y:S01]  /*1540*/  MUFU.RCP R2, R2 ;  /* 0x0000000200027308 */ /* 0x002e620000001000 */
[----:B0-----:R-:W-:-:S07]  /*1550*/  IMAD.SHL.U32 R9, R14, 0x2, RZ ;  /* 0x000000020e097824 */ /* 0x001fce00078e00ff */
[----:B--2---:R-:W0:Y:S01]  /*1560*/  MUFU.RCP R8, R8 ;  /* 0x0000000800087308 */ /* 0x004e220000001000 */
[C---:B------:R-:W-:Y:S02]  /*1570*/  LOP3.LUT R6, R14.reuse, 0x7, RZ, 0xc0, !PT ;  /* 0x000000070e067812 */ /* 0x040fe400078ec0ff */
[C---:B------:R-:W-:Y:S02]  /*1580*/  LOP3.LUT R7, R14.reuse, 0x40, RZ, 0xc0, !PT ;  /* 0x000000400e077812 */ /* 0x040fe400078ec0ff */
[----:B---3--:R-:W-:Y:S02]  /*1590*/  LOP3.LUT R12, R14, 0x3f, RZ, 0xc0, !PT ;  /* 0x0000003f0e0c7812 */ /* 0x008fe400078ec0ff */
[----:B-1----:R-:W-:Y:S02]  /*15a0*/  IADD3 R5, R2, 0xffffffe, RZ ;  /* 0x0ffffffe02057810 */ /* 0x002fe40007ffe0ff */
[----:B------:R-:W-:-:S04]  /*15b0*/  LOP3.LUT R2, R9, 0x10, RZ, 0xc0, !PT ;  /* 0x0000001009027812 */ /* 0x000fc800078ec0ff */
[----:B------:R-:W1:Y:S01]  /*15c0*/  F2I.FTZ.U32.TRUNC.NTZ R5, R5 ;  /* 0x0000000500057305 */ /* 0x000e62000021f000 */
[----:B------:R-:W-:Y:S02]  /*15d0*/  LEA.HI R7, R7, R2, RZ, 0x1f ;  /* 0x0000000207077211 */ /* 0x000fe400078ff8ff */
[----:B0-----:R-:W-:Y:S01]  /*15e0*/  IADD3 R24, R8, 0xffffffe, RZ ;  /* 0x0ffffffe08187810 */ /* 0x001fe20007ffe0ff */
[C---:B------:R-:W-:Y:S02]  /*15f0*/  IMAD R8, R6.reuse, 0x90, RZ ;  /* 0x0000009006087824 */ /* 0x040fe400078e02ff */
[----:B------:R-:W-:Y:S02]  /*1600*/  IMAD R6, R6, 0x210, RZ ;  /* 0x0000021006067824 */ /* 0x000fe400078e02ff */
[----:B------:R0:W2:Y:S01]  /*1610*/  F2I.FTZ.U32.TRUNC.NTZ R25, R24 ;  /* 0x0000001800197305 */ /* 0x0000a2000021f000 */
[----:B------:R-:W-:Y:S02]  /*1620*/  LOP3.LUT R2, R8, 0x30, R9, 0x78, !PT ;  /* 0x0000003008027812 */ /* 0x000fe400078e7809 */
[----:B------:R-:W-:-:S03]  /*1630*/  IABS R8, R29 ;  /* 0x0000001d00087213 */ /* 0x000fc60000000000 */
[----:B------:R3:W-:Y:S01]  /*1640*/  STL [R1+0x388], R2 ;  /* 0x0003880201007387 */ /* 0x0007e20000100800 */
[----:B-1----:R-:W-:Y:S02]  /*1650*/  IMAD.MOV R10, RZ, RZ, -R5 ;  /* 0x000000ffff0a7224 */ /* 0x002fe400078e0a05 */
[----:B0-----:R-:W-:Y:S02]  /*1660*/  IMAD.MOV.U32 R24, RZ, RZ, RZ ;  /* 0x000000ffff187224 */ /* 0x001fe400078e00ff */
[----:B------:R-:W-:Y:S01]  /*1670*/  IMAD R11, R10, R3, RZ ;  /* 0x000000030a0b7224 */ /* 0x000fe200078e02ff */
[----:B------:R-:W-:-:S03]  /*1680*/  SHF.R.U32.HI R10, RZ, 0x6, R14 ;  /* 0x00000006ff0a7819 */ /* 0x000fc6000001160e */
[----:B------:R-:W-:Y:S01]  /*1690*/  IMAD.HI.U32 R5, R5, R11, R4 ;  /* 0x0000000b05057227 */ /* 0x000fe200078e0004 */
[----:B------:R-:W-:Y:S02]  /*16a0*/  IABS R4, R28 ;  /* 0x0000001c00047213 */ /* 0x000fe40000000000 */
[----:B---3--:R-:W-:Y:S01]  /*16b0*/  SHF.R.S32.HI R2, RZ, 0x6, R14 ;  /* 0x00000006ff027819 */ /* 0x008fe2000001140e */
[----:B------:R-:W-:Y:S01]  /*16c0*/  IMAD.SHL.U32 R11, R12, 0x2, RZ ;  /* 0x000000020c0b7824 */ /* 0x000fe200078e00ff */
[----:B------:R-:W-:Y:S01]  /*16d0*/  SGXT.U32 R10, R10, 0x1 ;  /* 0x000000010a0a781a */ /* 0x000fe20000000000 */
[----:B------:R-:W-:Y:S01]  /*16e0*/  IMAD.HI.U32 R9, R5, R8, RZ ;  /* 0x0000000805097227 */ /* 0x000fe200078e00ff */
[----:B------:R-:W-:Y:S02]  /*16f0*/  SGXT R2, R2, 0x1 ;  /* 0x000000010202781a */ /* 0x000fe40000000200 */
[----:B------:R-:W-:Y:S01]  /*1700*/  LOP3.LUT R10, R15, R10, RZ, 0xfc, !PT ;  /* 0x0000000a0f0a7212 */ /* 0x000fe200078efcff */
[----:B------:R-:W-:Y:S01]  /*1710*/  IMAD.HI.U32 R5, R5, R4, RZ ;  /* 0x0000000405057227 */ /* 0x000fe200078e00ff */
[----:B------:R-:W-:-:S02]  /*1720*/  LOP3.LUT R2, R11, 0x90, R2, 0x78, !PT ;  /* 0x000000900b027812 */ /* 0x000fc400078e7802 */
[C---:B------:R-:W-:Y:S01]  /*1730*/  LOP3.LUT R12, R10.reuse, 0xfa, RZ, 0xfc, !PT ;  /* 0x000000fa0a0c7812 */ /* 0x040fe200078efcff */
[----:B------:R-:W-:Y:S01]  /*1740*/  IMAD.MOV R5, RZ, RZ, -R5 ;  /* 0x000000ffff057224 */ /* 0x000fe200078e0a05 */
[----:B------:R-:W-:Y:S01]  /*1750*/  LOP3.LUT R18, R10, 0xd6, RZ, 0xfc, !PT ;  /* 0x000000d60a127812 */ /* 0x000fe200078efcff */
[----:B------:R-:W-:Y:S01]  /*1760*/  IMAD.MOV R9, RZ, RZ, -R9 ;  /* 0x000000ffff097224 */ /* 0x000fe200078e0a09 */
[----:B------:R0:W-:Y:S01]  /*1770*/  STL [R1+0x152c], R2 ;  /* 0x00152c0201007387 */ /* 0x0001e20000100800 */
[C---:B------:R-:W-:Y:S01]  /*1780*/  IMAD R4, R3.reuse, R5, R4 ;  /* 0x0000000503047224 */ /* 0x040fe200078e0204 */
[----:B------:R-:W-:Y:S01]  /*1790*/  IABS R15, R12 ;  /* 0x0000000c000f7213 */ /* 0x000fe20000000000 */
[----:B--2---:R-:W-:Y:S01]  /*17a0*/  IMAD.MOV R13, RZ, RZ, -R25 ;  /* 0x000000ffff0d7224 */ /* 0x004fe200078e0a19 */
[----:B------:R-:W-:Y:S01]  /*17b0*/  ISETP.GE.AND P3, PT, R12, RZ, PT ;  /* 0x000000ff0c00720c */ /* 0x000fe20003f66270 */
[C---:B------:R-:W-:Y:S01]  /*17c0*/  IMAD R8, R3.reuse, R9, R8 ;  /* 0x0000000903087224 */ /* 0x040fe200078e0208 */
[----:B------:R-:W-:Y:S01]  /*17d0*/  ISETP.GT.U32.AND P2, PT, R3, R4, PT ;  /* 0x000000040300720c */ /* 0x000fe20003f44070 */
[----:B------:R-:W-:Y:S01]  /*17e0*/  IMAD R11, R13, R0, RZ ;  /* 0x000000000d0b7224 */ /* 0x000fe200078e02ff */
[----:B------:R-:W-:-:S02]  /*17f0*/  LOP3.LUT R9, R10, 0xfe, RZ, 0xfc, !PT ;  /* 0x000000fe0a097812 */ /* 0x000fc400078efcff */
[----:B------:R-:W-:Y:S01]  /*1800*/  ISETP.GT.U32.AND P0, PT, R3, R8, PT ;  /* 0x000000080300720c */ /* 0x000fe20003f04070 */
[----:B------:R-:W-:Y:S01]  /*1810*/  IMAD.HI.U32 R24, R25, R11, R24 ;  /* 0x0000000b19187227 */ /* 0x000fe200078e0018 */
[----:B------:R-:W-:Y:S02]  /*1820*/  IABS R25, R10 ;  /* 0x0000000a00197213 */ /* 0x000fe40000000000 */
[----:B0-----:R-:W-:Y:S02]  /*1830*/  LOP3.LUT R2, R6, R7, RZ, 0x3c, !PT ;  /* 0x0000000706027212 */ /* 0x001fe400078e3cff */
[----:B------:R-:W-:Y:S01]  /*1840*/  IABS R7, R9 ;  /* 0x0000000900077213 */ /* 0x000fe20000000000 */
[----:B------:R-:W-:Y:S01]  /*1850*/  IMAD.HI.U32 R6, R24, R25, RZ ;  /* 0x0000001918067227 */ /* 0x000fe200078e00ff */
[----:B------:R-:W-:Y:S01]  /*1860*/  LOP3.LUT R13, R10, 0xfc, RZ, 0xfc, !PT ;  /* 0x000000fc0a0d7812 */ /* 0x000fe200078efcff */
[----:B------:R0:W-:Y:S01]  /*1870*/  STL [R1+0x1a4], R2 ;  /* 0x0001a40201007387 */ /* 0x0001e20000100800 */
[----:B------:R-:W-:Y:S01]  /*1880*/  ISETP.GE.AND P1, PT, R9, RZ, PT ;  /* 0x000000ff0900720c */ /* 0x000fe20003f26270 */
[--C-:B------:R-:W-:Y:S01]  /*1890*/  @!P2 IMAD.IADD R4, R4, 0x1, -R3.reuse ;  /* 0x000000010404a824 */ /* 0x100fe200078e0a03 */
[----:B------:R-:W-:Y:S01]  /*18a0*/  IABS R5, R13 ;  /* 0x0000000d00057213 */ /* 0x000fe20000000000 */
[----:B------:R-:W-:Y:S01]  /*18b0*/  IMAD.MOV R11, RZ, RZ, -R6 ;  /* 0x000000ffff0b7224 */ /* 0x000fe200078e0a06 */
[----:B------:R-:W-:Y:S01]  /*18c0*/  ISETP.GE.AND P6, PT, R13, RZ, PT ;  /* 0x000000ff0d00720c */ /* 0x000fe20003fc6270 */
[----:B------:R-:W-:Y:S01]  /*18d0*/  @!P0 IMAD.IADD R8, R8, 0x1, -R3 ;  /* 0x0000000108088824 */ /* 0x000fe200078e0a03 */
[C---:B------:R-:W-:Y:S01]  /*18e0*/  ISETP.GT.U32.AND P4, PT, R3.reuse, R4, PT ;  /* 0x000000040300720c */ /* 0x040fe20003f84070 */
[----:B------:R-:W-:Y:S01]  /*18f0*/  IMAD R25, R0, R11, R25 ;  /* 0x0000000b00197224 */ /* 0x000fe200078e0219 */
[----:B------:R-:W-:Y:S01]  /*1900*/  LOP3.LUT R19, R10, 0xd2, RZ, 0xfc, !PT ;  /* 0x000000d20a137812 */ /* 0x000fe200078efcff */
[----:B------:R-:W-:Y:S01]  /*1910*/  IMAD.HI.U32 R6, R24, R7, RZ ;  /* 0x0000000718067227 */ /* 0x000fe200078e00ff */
[----:B------:R-:W-:-:S02]  /*1920*/  ISETP.GT.U32.AND P0, PT, R3, R8, PT ;  /* 0x000000080300720c */ /* 0x000fc40003f04070 */
[----:B------:R-:W-:Y:S01]  /*1930*/  ISETP.GT.U32.AND P2, PT, R0, R25, PT ;  /* 0x000000190000720c */ /* 0x000fe20003f44070 */
[----:B------:R-:W-:Y:S01]  /*1940*/  IMAD.MOV R6, RZ, RZ, -R6 ;  /* 0x000000ffff067224 */ /* 0x000fe200078e0a06 */
[----:B------:R-:W-:Y:S01]  /*1950*/  IABS R20, R19 ;  /* 0x0000001300147213 */ /* 0x000fe20000000000 */
[----:B------:R-:W-:Y:S01]  /*1960*/  IMAD.HI.U32 R11, R24, R15, RZ ;  /* 0x0000000f180b7227 */ /* 0x000fe200078e00ff */
[----:B------:R-:W-:-:S03]  /*1970*/  LOP3.LUT R27, R10, 0x18, RZ, 0xfc, !PT ;  /* 0x000000180a1b7812 */ /* 0x000fc600078efcff */
[----:B------:R-:W-:Y:S01]  /*1980*/  @!P4 IMAD.IADD R4, R4, 0x1, -R3 ;  /* 0x000000010404c824 */ /* 0x000fe200078e0a03 */
[----:B------:R-:W-:Y:S01]  /*1990*/  ISETP.GE.AND P4, PT, R28, RZ, PT ;  /* 0x000000ff1c00720c */ /* 0x000fe20003f86270 */
[----:B------:R-:W-:Y:S01]  /*19a0*/  IMAD R7, R0, R6, R7 ;  /* 0x0000000600077224 */ /* 0x000fe200078e0207 */
[----:B------:R-:W-:Y:S01]  /*19b0*/  LOP3.LUT R6, R10, 0xf6, RZ, 0xfc, !PT ;  /* 0x000000f60a067812 */ /* 0x000fe200078efcff */
[----:B------:R-:W-:Y:S01]  /*19c0*/  @!P0 IMAD.IADD R8, R8, 0x1, -R3 ;  /* 0x0000000108088824 */ /* 0x000fe200078e0a03 */
[----:B------:R-:W-:Y:S01]  /*19d0*/  LOP3.LUT R3, RZ, c[0x0][0x178], RZ, 0x33, !PT ;  /* 0x00005e00ff037a12 */ /* 0x000fe200078e33ff */
[----:B------:R-:W-:Y:S01]  /*19e0*/  IMAD.HI.U32 R9, R24, R5, RZ ;  /* 0x0000000518097227 */ /* 0x000fe200078e00ff */
[----:B------:R-:W-:Y:S02]  /*19f0*/  ISETP.GT.U32.AND P0, PT, R0, R7, PT ;  /* 0x000000070000720c */ /* 0x000fe40003f04070 */
[----:B------:R-:W-:Y:S01]  /*1a00*/  LOP3.LUT R28, R10, 0x16, RZ, 0xfc, !PT ;  /* 0x000000160a1c7812 */ /* 0x000fe200078efcff */
[----:B------:R-:W-:Y:S01]  /*1a10*/  @!P2 IMAD.IADD R25, R25, 0x1, -R0 ;  /* 0x000000011919a824 */ /* 0x000fe200078e0a00 */
[----:B------:R-:W-:Y:S01]  /*1a20*/  ISETP.NE.AND P2, PT, RZ, c[0x0][0x178], PT ;  /* 0x00005e00ff007a0c */ /* 0x000fe20003f45270 */
[----:B------:R-:W-:-:S02]  /*1a30*/  IMAD.MOV R11, RZ, RZ, -R11 ;  /* 0x000000ffff0b7224 */ /* 0x000fc400078e0a0b */
[----:B------:R-:W-:Y:S02]  /*1a40*/  IMAD.MOV R9, RZ, RZ, -R9 ;  /* 0x000000ffff097224 */ /* 0x000fe400078e0a09 */
[----:B------:R-:W-:Y:S01]  /*1a50*/  @!P5 IMAD.MOV R8, RZ, RZ, -R8 ;  /* 0x000000ffff08d224 */ /* 0x000fe200078e0a08 */
[C---:B------:R-:W-:Y:S01]  /*1a60*/  ISETP.GT.U32.AND P5, PT, R0.reuse, R25, PT ;  /* 0x000000190000720c */ /* 0x040fe20003fa4070 */
[----:B------:R-:W-:Y:S02]  /*1a70*/  @!P4 IMAD.MOV R4, RZ, RZ, -R4 ;  /* 0x000000ffff04c224 */ /* 0x000fe400078e0a04 */
[C---:B------:R-:W-:Y:S01]  /*1a80*/  IMAD R15, R0.reuse, R11, R15 ;  /* 0x0000000b000f7224 */ /* 0x040fe200078e020f */
[C---:B------:R-:W-:Y:S01]  /*1a90*/  SEL R12, R3.reuse, R8, !P2 ;  /* 0x00000008030c7207 */ /* 0x040fe20005000000 */
[----:B------:R-:W-:Y:S01]  /*1aa0*/  IMAD R5, R0, R9, R5 ;  /* 0x0000000900057224 */ /* 0x000fe200078e0205 */
[----:B0-----:R-:W-:Y:S01]  /*1ab0*/  SEL R2, R3, R4, !P2 ;  /* 0x0000000403027207 */ /* 0x001fe20005000000 */
[--C-:B------:R-:W-:Y:S01]  /*1ac0*/  @!P0 IMAD.IADD R7, R7, 0x1, -R0.reuse ;  /* 0x0000000107078824 */ /* 0x100fe200078e0a00 */
[----:B------:R-:W-:Y:S01]  /*1ad0*/  LOP3.LUT R9, R10, 0xf8, RZ, 0xfc, !PT ;  /* 0x000000f80a097812 */ /* 0x000fe200078efcff */
[----:B------:R0:W-:Y:S01]  /*1ae0*/  STL [R1+0x204], R12 ;  /* 0x0002040c01007387 */ /* 0x0001e20000100800 */
[----:B------:R-:W-:Y:S01]  /*1af0*/  ISETP.GT.U32.AND P2, PT, R0, R15, PT ;  /* 0x0000000f0000720c */ /* 0x000fe20003f44070 */
[----:B------:R-:W-:Y:S01]  /*1b00*/  IMAD.HI.U32 R21, R24, R20, RZ ;  /* 0x0000001418157227 */ /* 0x000fe200078e00ff */
[----:B------:R-:W-:Y:S01]  /*1b10*/  ISETP.GT.U32.AND P0, PT, R0, R5, PT ;  /* 0x000000050000720c */ /* 0x000fe20003f04070 */
[----:B------:R-:W-:Y:S01]  /*1b20*/  STL [R1+0x208], R2 ;  /* 0x0002080201007387 */ /* 0x000fe20000100800 */
[----:B------:R-:W-:Y:S01]  /*1b30*/  IABS R11, R9 ;  /* 0x00000009000b7213 */ /* 0x000fe20000000000 */
[----:B------:R-:W-:Y:S01]  /*1b40*/  @!P5 IMAD.IADD R25, R25, 0x1, -R0 ;  /* 0x000000011919d824 */ /* 0x000fe200078e0a00 */
[----:B------:R-:W-:Y:S01]  /*1b50*/  ISETP.GE.AND P5, PT, R10, RZ, PT ;  /* 0x000000ff0a00720c */ /* 0x000fe20003fa6270 */
[----:B------:R-:W-:Y:S01]  /*1b60*/  IMAD.MOV R21, RZ, RZ, -R21 ;  /* 0x000000ffff157224 */ /* 0x000fe200078e0a15 */
[----:B------:R-:W-:Y:S01]  /*1b70*/  ISETP.GT.U32.AND P4, PT, R0, R7, PT ;  /* 0x000000070000720c */ /* 0x000fe20003f84070 */
[----:B------:R-:W-:Y:S01]  /*1b80*/  IMAD.HI.U32 R3, R24, R11, RZ ;  /* 0x0000000b18037227 */ /* 0x000fe200078e00ff */
[----:B0-----:R-:W-:-:S02]  /*1b90*/  IABS R12, R6 ;  /* 0x00000006000c7213 */ /* 0x001fc40000000000 */
[----:B------:R-:W-:Y:S01]  /*1ba0*/  LOP3.LUT R8, R10, 0xf4, RZ, 0xfc, !PT ;  /* 0x000000f40a087812 */ /* 0x000fe200078efcff */
[----:B------:R-:W-:Y:S02]  /*1bb0*/  IMAD.MOV R4, RZ, RZ, -R3 ;  /* 0x000000ffff047224 */ /* 0x000fe400078e0a03 */
[----:B------:R-:W-:Y:S01]  /*1bc0*/  @!P2 IMAD.IADD R15, R15, 0x1, -R0 ;  /* 0x000000010f0fa824 */ /* 0x000fe200078e0a00 */
[----:B------:R-:W-:Y:S01]  /*1bd0*/  IABS R13, R8 ;  /* 0x00000008000d7213 */ /* 0x000fe20000000000 */
[----:B------:R-:W-:Y:S02]  /*1be0*/  IMAD.MOV.U32 R3, RZ, RZ, R12 ;  /* 0x000000ffff037224 */ /* 0x000fe400078e000c */
[----:B------:R-:W-:Y:S01]  /*1bf0*/  @!P0 IMAD.IADD R5, R5, 0x1, -R0 ;  /* 0x0000000105058824 */ /* 0x000fe200078e0a00 */
[C---:B------:R-:W-:Y:S01]  /*1c00*/  ISETP.GT.U32.AND P2, PT, R0.reuse, R15, PT ;  /* 0x0000000f0000720c */ /* 0x040fe20003f44070 */
[----:B------:R-:W-:Y:S02]  /*1c10*/  IMAD R11, R0, R4, R11 ;  /* 0x00000004000b7224 */ /* 0x000fe400078e020b */
[----:B------:R-:W-:Y:S01]  /*1c20*/  IMAD.HI.U32 R4, R24, R3, RZ ;  /* 0x0000000318047227 */ /* 0x000fe200078e00ff */
[----:B------:R-:W-:-:S03]  /*1c30*/  ISETP.GT.U32.AND P0, PT, R0, R5, PT ;  /* 0x000000050000720c */ /* 0x000fc60003f04070 */
[----:B------:R-:W-:Y:S01]  /*1c40*/  @!P5 IMAD.MOV R25, RZ, RZ, -R25 ;  /* 0x000000ffff19d224 */ /* 0x000fe200078e0a19 */
[C---:B------:R-:W-:Y:S01]  /*1c50*/  ISETP.GT.U32.AND P5, PT, R0.reuse, R11, PT ;  /* 0x0000000b0000720c */ /* 0x040fe20003fa4070 */
[----:B------:R-:W-:Y:S01]  /*1c60*/  @!P4 IMAD.IADD R7, R7, 0x1, -R0 ;  /* 0x000000010707c824 */ /* 0x000fe200078e0a00 */
[----:B------:R-:W-:Y:S01]  /*1c70*/  ISETP.GE.AND P4, PT, R9, RZ, PT ;  /* 0x000000ff0900720c */ /* 0x000fe20003f86270 */
[----:B------:R-:W-:Y:S01]  /*1c80*/  IMAD.MOV R4, RZ, RZ, -R4 ;  /* 0x000000ffff047224 */ /* 0x000fe200078e0a04 */
[----:B------:R0:W-:Y:S01]  /*1c90*/  STL [R1+0x1680], R25 ;  /* 0x0016801901007387 */ /* 0x0001e20000100800 */
[----:B------:R-:W-:Y:S02]  /*1ca0*/  IMAD.MOV.U32 R9, RZ, RZ, R13 ;  /* 0x000000ffff097224 */ /* 0x000fe400078e000d */
[----:B------:R-:W-:Y:S01]  /*1cb0*/  IMAD R3, R0, R4, R3 ;  /* 0x0000000400037224 */ /* 0x000fe200078e0203 */
[----:B------:R-:W-:Y:S01]  /*1cc0*/  LOP3.LUT R4, R10, 0xf0, RZ, 0xfc, !PT ;  /* 0x000000f00a047812 */ /* 0x000fe200078efcff */
[----:B------:R-:W-:-:S04]  /*1cd0*/  IMAD.HI.U32 R12, R24, R9, RZ ;  /* 0x00000009180c7227 */ /* 0x000fc800078e00ff */
[----:B------:R-:W-:Y:S01]  /*1ce0*/  @!P2 IMAD.IADD R15, R15, 0x1, -R0 ;  /* 0x000000010f0fa824 */ /* 0x000fe200078e0a00 */
[----:B------:R-:W-:Y:S01]  /*1cf0*/  ISETP.GT.U32.AND P2, PT, R0, R3, PT ;  /* 0x000000030000720c */ /* 0x000fe20003f44070 */
[----:B------:R-:W-:Y:S01]  /*1d00*/  IMAD.MOV R12, RZ, RZ, -R12 ;  /* 0x000000ffff0c7224 */ /* 0x000fe200078e0a0c */
[----:B0-----:R-:W-:Y:S01]  /*1d10*/  LOP3.LUT R25, R10, 0x12, RZ, 0xfc, !PT ;  /* 0x000000120a197812 */ /* 0x001fe200078efcff */
[--C-:B------:R-:W-:Y:S01]  /*1d20*/  @!P0 IMAD.IADD R5, R5, 0x1, -R0.reuse ;  /* 0x0000000105058824 */ /* 0x100fe200078e0a00 */
[----:B------:R-:W-:Y:S01]  /*1d30*/  ISETP.GE.AND P0, PT, R8, RZ, PT ;  /* 0x000000ff0800720c */ /* 0x000fe20003f06270 */
[----:B------:R-:W-:Y:S01]  /*1d40*/  @!P5 IMAD.IADD R11, R11, 0x1, -R0 ;  /* 0x000000010b0bd824 */ /* 0x000fe200078e0a00 */
[----:B------:R-:W-:Y:S01]  /*1d50*/  LOP3.LUT R8, R10, 0xf2, RZ, 0xfc, !PT ;  /* 0x000000f20a087812 */ /* 0x000fe200078efcff */
[----:B------:R-:W-:Y:S02]  /*1d60*/  IMAD.MOV.U32 R2, RZ, RZ, R7 ;  /* 0x000000ffff027224 */ /* 0x000fe400078e0007 */
[C---:B------:R-:W-:Y:S01]  /*1d70*/  IMAD R7, R0.reuse, R12, R9 ;  /* 0x0000000c00077224 */ /* 0x040fe200078e0209 */
[C---:B------:R-:W-:Y:S01]  /*1d80*/  ISETP.GT.U32.AND P5, PT, R0.reuse, R11, PT ;  /* 0x0000000b0000720c */ /* 0x040fe20003fa4070 */
[----:B------:R-:W-:Y:S01]  /*1d90*/  IMAD.MOV.U32 R14, RZ, RZ, R5 ;  /* 0x000000ffff0e7224 */ /* 0x000fe200078e0005 */
[----:B------:R-:W-:Y:S01]  /*1da0*/  IABS R13, R8 ;  /* 0x00000008000d7213 */ /* 0x000fe20000000000 */
[----:B------:R-:W-:Y:S01]  /*1db0*/  @!P1 IMAD.MOV R2, RZ, RZ, -R2 ;  /* 0x000000ffff029224 */ /* 0x000fe200078e0a02 */
[----:B------:R-:W-:Y:S01]  /*1dc0*/  IABS R9, R4 ;  /* 0x0000000400097213 */ /* 0x000fe20000000000 */
[----:B------:R-:W-:Y:S01]  /*1dd0*/  @!P6 IMAD.MOV R14, RZ, RZ, -R14 ;  /* 0x000000ffff0ee224 */ /* 0x000fe200078e0a0e */
[----:B------:R-:W-:Y:S01]  /*1de0*/  ISETP.GT.U32.AND P6, PT, R0, R7, PT ;  /* 0x000000070000720c */ /* 0x000fe20003fc4070 */
[--C-:B------:R-:W-:Y:S01]  /*1df0*/  @!P2 IMAD.IADD R3, R3, 0x1, -R0.reuse ;  /* 0x000000010303a824 */ /* 0x100fe200078e0a00 */
[----:B------:R0:W-:Y:S01]  /*1e00*/  STL [R1+0x60], R2 ;  /* 0x0000600201007387 */ /* 0x0001e20000100800 */
[----:B------:R-:W-:Y:S01]  /*1e10*/  ISETP.GE.AND P1, PT, R6, RZ, PT ;  /* 0x000000ff0600720c */ /* 0x000fe20003f26270 */
[----:B------:R-:W-:Y:S01]  /*1e20*/  IMAD.HI.U32 R6, R24, R13, RZ ;  /* 0x0000000d18067227 */ /* 0x000fe200078e00ff */
[----:B------:R-:W-:Y:S01]  /*1e30*/  LOP3.LUT R12, R10, 0xee, RZ, 0xfc, !PT ;  /* 0x000000ee0a0c7812 */ /* 0x000fe200078efcff */
[----:B------:R1:W-:Y:S01]  /*1e40*/  STL [R1+0x5c], R14 ;  /* 0x00005c0e01007387 */ /* 0x0003e20000100800 */
[----:B------:R-:W-:Y:S01]  /*1e50*/  ISETP.GT.U32.AND P2, PT, R0, R3, PT ;  /* 0x000000030000720c */ /* 0x000fe20003f44070 */
[----:B------:R-:W-:Y:S01]  /*1e60*/  @!P5 IMAD.IADD R11, R11, 0x1, -R0 ;  /* 0x000000010b0bd824 */ /* 0x000fe200078e0a00 */
[----:B------:R-:W-:Y:S01]  /*1e70*/  ISETP.GE.AND P5, PT, R4, RZ, PT ;  /* 0x000000ff0400720c */ /* 0x000fe20003fa6270 */
[----:B------:R-:W-:Y:S01]  /*1e80*/  IMAD.HI.U32 R4, R24, R9, RZ ;  /* 0x0000000918047227 */ /* 0x000fe200078e00ff */
[----:B------:R-:W-:-:S03]  /*1e90*/  IABS R5, R12 ;  /* 0x0000000c00057213 */ /* 0x000fc60000000000 */
[----:B0-----:R-:W-:Y:S01]  /*1ea0*/  IMAD.MOV.U32 R2, RZ, RZ, R15 ;  /* 0x000000ffff027224 */ /* 0x001fe200078e000f */
[----:B------:R-:W-:Y:S01]  /*1eb0*/  LOP3.LUT R15, R10, 0xec, RZ, 0xfc, !PT ;  /* 0x000000ec0a0f7812 */ /* 0x000fe200078efcff */
[----:B------:R-:W-:Y:S02]  /*1ec0*/  @!P6 IMAD.IADD R7, R7, 0x1, -R0 ;  /* 0x000000010707e824 */ /* 0x000fe400078e0a00 */
[----:B------:R-:W-:Y:S01]  /*1ed0*/  @!P3 IMAD.MOV R2, RZ, RZ, -R2 ;  /* 0x000000ffff02b224 */ /* 0x000fe200078e0a02 */
[----:B------:R-:W-:Y:S01]  /*1ee0*/  ISETP.GE.AND P3, PT, R8, RZ, PT ;  /* 0x000000ff0800720c */ /* 0x000fe20003f66270 */
[----:B------:R-:W-:Y:S01]  /*1ef0*/  IMAD.MOV R6, RZ, RZ, -R6 ;  /* 0x000000ffff067224 */ /* 0x000fe200078e0a06 */
[----:B------:R-:W-:Y:S01]  /*1f00*/  ISETP.GT.U32.AND P6, PT, R0, R7, PT ;  /* 0x000000070000720c */ /* 0x000fe20003fc4070 */
[----:B------:R-:W-:Y:S01]  /*1f10*/  IMAD.MOV R4, RZ, RZ, -R4 ;  /* 0x000000ffff047224 */ /* 0x000fe200078e0a04 */
[----:B------:R0:W-:Y:S01]  /*1f20*/  STL [R1+0x154], R2 ;  /* 0x0001540201007387 */ /* 0x0001e20000100800 */
[----:B------:R-:W-:-:S02]  /*1f30*/  @!P2 IMAD.IADD R3, R3, 0x1, -R0 ;  /* 0x000000010303a824 */ /* 0x000fc400078e0a00 */
[----:B------:R-:W-:Y:S01]  /*1f40*/  IMAD R6, R0, R6, R13 ;  /* 0x0000000600067224 */ /* 0x000fe200078e020d */
[----:B------:R-:W-:Y:S01]  /*1f50*/  LOP3.LUT R13, R10, 0xea, RZ, 0xfc, !PT ;  /* 0x000000ea0a0d7812 */ /* 0x000fe200078efcff */
[----:B------:R-:W-:Y:S02]  /*1f60*/  IMAD R9, R0, R4, R9 ;  /* 0x0000000400097224 */ /* 0x000fe400078e0209 */
[----:B------:R-:W-:Y:S01]  /*1f70*/  IMAD.HI.U32 R8, R24, R5, RZ ;  /* 0x0000000518087227 */ /* 0x000fe200078e00ff */
[----:B------:R-:W-:Y:S02]  /*1f80*/  ISETP.GT.U32.AND P2, PT, R0, R6, PT ;  /* 0x000000060000720c */ /* 0x000fe40003f44070 */
[----:B-1----:R-:W-:Y:S01]  /*1f90*/  IABS R14, R13 ;  /* 0x0000000d000e7213 */ /* 0x002fe20000000000 */
[----:B0-----:R-:W-:Y:S02]  /*1fa0*/  IMAD.MOV.U32 R2, RZ, RZ, R11 ;  /* 0x000000ffff027224 */ /* 0x001fe400078e000b */
[----:B------:R-:W-:-:S02]  /*1fb0*/  IMAD.MOV R8, RZ, RZ, -R8 ;  /* 0x000000ffff087224 */ /* 0x000fc400078e0a08 */
[----:B------:R-:W-:Y:S01]  /*1fc0*/  @!P4 IMAD.MOV R2, RZ, RZ, -R2 ;  /* 0x000000ffff02c224 */ /* 0x000fe200078e0a02 */
[----:B------:R-:W-:Y:S01]  /*1fd0*/  ISETP.GE.AND P4, PT, R12, RZ, PT ;  /* 0x000000ff0c00720c */ /* 0x000fe20003f86270 */
[--C-:B------:R-:W-:Y:S01]  /*1fe0*/  @!P6 IMAD.IADD R7, R7, 0x1, -R0.reuse ;  /* 0x000000010707e824 */ /* 0x100fe200078e0a00 */
[----:B------:R-:W-:Y:S01]  /*1ff0*/  ISETP.GE.AND P6, PT, R15, RZ, PT ;  /* 0x000000ff0f00720c */ /* 0x000fe20003fc6270 */
[----:B------:R-:W-:Y:S01]  /*2000*/  IMAD R8, R0, R8, R5 ;  /* 0x0000000800087224 */ /* 0x000fe200078e0205 */
[----:B------:R0:W-:Y:S01]  /*2010*/  STL [R1+0x164], R2 ;  /* 0x0001640201007387 */ /* 0x0001e20000100800 */
[----:B------:R-:W-:Y:S01]  /*2020*/  @!P2 IMAD.IADD R6, R6, 0x1, -R0 ;  /* 0x000000010606a824 */ /* 0x000fe200078e0a00 */
[----:B------:R-:W-:Y:S01]  /*2030*/  IABS R15, R15 ;  /* 0x0000000f000f7213 */ /* 0x000fe20000000000 */
[----:B------:R-:W-:Y:S01]  /*2040*/  IMAD.HI.U32 R11, R24, R14, RZ ;  /* 0x0000000e180b7227 */ /* 0x000fe200078e00ff */
[----:B------:R-:W-:Y:S02]  /*2050*/  LOP3.LUT R12, R10, 0xe6, RZ, 0xfc, !PT ;  /* 0x000000e60a0c7812 */ /* 0x000fe400078efcff */
[----:B------:R-:W-:Y:S01]  /*2060*/  ISETP.GT.U32.AND P2, PT, R0, R6, PT ;  /* 0x000000060000720c */ /* 0x000fe20003f44070 */
[----:B------:R-:W-:Y:S01]  /*2070*/  IMAD.HI.U32 R16, R24, R15, RZ ;  /* 0x0000000f18107227 */ /* 0x000fe200078e00ff */
[----:B------:R-:W-:-:S03]  /*2080*/  LOP3.LUT R5, R10, 0xe8, RZ, 0xfc, !PT ;  /* 0x000000e80a057812 */ /* 0x000fc600078efcff */
[----:B0-----:R-:W-:Y:S01]  /*2090*/  IMAD.MOV.U32 R2, RZ, RZ, R3 ;  /* 0x000000ffff027224 */ /* 0x001fe200078e0003 */
[----:B------:R-:W-:Y:S01]  /*20a0*/  IABS R3, R12 ;  /* 0x0000000c00037213 */ /* 0x000fe20000000000 */
[----:B------:R-:W-:Y:S01]  /*20b0*/  IMAD.MOV R16, RZ, RZ, -R16 ;  /* 0x000000ffff107224 */ /* 0x000fe200078e0a10 */
[----:B------:R-:W-:Y:S01]  /*20c0*/  IABS R4, R5 ;  /* 0x0000000500047213 */ /* 0x000fe20000000000 */
[----:B------:R-:W-:Y:S01]  /*20d0*/  @!P1 IMAD.MOV R2, RZ, RZ, -R2 ;  /* 0x000000ffff029224 */ /* 0x000fe200078e0a02 */
[----:B------:R-:W-:Y:S01]  /*20e0*/  ISETP.GT.U32.AND P1, PT, R0, R9, PT ;  /* 0x000000090000720c */ /* 0x000fe20003f24070 */
[----:B------:R-:W-:Y:S02]  /*20f0*/  IMAD.MOV R11, RZ, RZ, -R11 ;  /* 0x000000ffff0b7224 */ /* 0x000fe400078e0a0b */
[----:B------:R-:W-:Y:S01]  /*2100*/  @!P2 IMAD.IADD R6, R6, 0x1, -R0 ;  /* 0x000000010606a824 */ /* 0x000fe200078e0a00 */
[----:B------:R0:W-:Y:S01]  /*2110*/  STL [R1+0x168], R2 ;  /* 0x0001680201007387 */ /* 0x0001e20000100800 */
[----:B------:R-:W-:Y:S01]  /*2120*/  ISETP.GE.AND P2, PT, R13, RZ, PT ;  /* 0x000000ff0d00720c */ /* 0x000fe20003f46270 */
[----:B------:R-:W-:-:S02]  /*2130*/  IMAD R13, R0, R16, R15 ;  /* 0x00000010000d7224 */ /* 0x000fc400078e020f */
[----:B------:R-:W-:Y:S02]  /*2140*/  IMAD.MOV.U32 R17, RZ, RZ, R6 ;  /* 0x000000ffff117224 */ /* 0x000fe400078e0006 */
[----:B------:R-:W-:Y:S02]  /*2150*/  IMAD R14, R0, R11, R14 ;  /* 0x0000000b000e7224 */ /* 0x000fe400078e020e */
[----:B------:R-:W-:-:S04]  /*2160*/  IMAD.HI.U32 R11, R24, R3, RZ ;  /* 0x00000003180b7227 */ /* 0x000fc800078e00ff */
[----:B0-----:R-:W-:Y:S02]  /*2170*/  IMAD.MOV.U32 R2, RZ, RZ, R7 ;  /* 0x000000ffff027224 */ /* 0x001fe400078e0007 */
[----:B------:R-:W-:Y:S02]  /*2180*/  @!P1 IMAD.IADD R9, R9, 0x1, -R0 ;  /* 0x0000000109099824 */ /* 0x000fe400078e0a00 */
[----:B------:R-:W-:Y:S01]  /*2190*/  @!P0 IMAD.MOV R2, RZ, RZ, -R2 ;  /* 0x000000ffff028224 */ /* 0x000fe200078e0a02 */
[----:B------:R-:W-:Y:S01]  /*21a0*/  ISETP.GT.U32.AND P0, PT, R0, R8, PT ;  /* 0x000000080000720c */ /* 0x000fe20003f04070 */
[----:B------:R-:W-:Y:S01]  /*21b0*/  IMAD.HI.U32 R7, R24, R4, RZ ;  /* 0x0000000418077227 */ /* 0x000fe200078e00ff */
[C---:B------:R-:W-:Y:S02]  /*21c0*/  ISETP.GT.U32.AND P1, PT, R0.reuse, R9, PT ;  /* 0x000000090000720c */ /* 0x040fe40003f24070 */
[----:B------:R0:W-:Y:S01]  /*21d0*/  STL [R1+0x170], R2 ;  /* 0x0001700201007387 */ /* 0x0001e20000100800 */
[----:B------:R-:W-:Y:S01]  /*21e0*/  @!P3 IMAD.MOV R17, RZ, RZ, -R17 ;  /* 0x000000ffff11b224 */ /* 0x000fe200078e0a11 */
[----:B------:R-:W-:Y:S01]  /*21f0*/  ISETP.GT.U32.AND P3, PT, R0, R14, PT ;  /* 0x0000000e0000720c */ /* 0x000fe20003f64070 */
[----:B------:R-:W-:-:S02]  /*2200*/  IMAD.MOV R6, RZ, RZ, -R11 ;  /* 0x000000ffff067224 */ /* 0x000fc400078e0a0b */
[----:B------:R-:W-:Y:S01]  /*2210*/  IMAD.MOV R7, RZ, RZ, -R7 ;  /* 0x000000ffff077224 */ /* 0x000fe200078e0a07 */
[----:B------:R-:W-:Y:S01]  /*2220*/  STL [R1+0x178], R17 ;  /* 0x0001781101007387 */ /* 0x000fe20000100800 */
[----:B------:R-:W-:Y:S01]  /*2230*/  IMAD R3, R0, R6, R3 ;  /* 0x0000000600037224 */ /* 0x000fe200078e0203 */
[----:B------:R-:W-:Y:S01]  /*2240*/  LOP3.LUT R6, R10, 0xe2, RZ, 0xfc, !PT ;  /* 0x000000e20a067812 */ /* 0x000fe200078efcff */
[--C-:B------:R-:W-:Y:S02]  /*2250*/  @!P0 IMAD.IADD R8, R8, 0x1, -R0.reuse ;  /* 0x0000000108088824 */ /* 0x100fe400078e0a00 */
[----:B------:R-:W-:Y:S01]  /*2260*/  @!P1 IMAD.IADD R9, R9, 0x1, -R0 ;  /* 0x0000000109099824 */ /* 0x000fe200078e0a00 */
[C---:B------:R-:W-:Y:S01]  /*2270*/  ISETP.GT.U32.AND P1, PT, R0.reuse, R13, PT ;  /* 0x0000000d0000720c */ /* 0x040fe20003f24070 */
[C---:B------:R-:W-:Y:S01]  /*2280*/  IMAD R4, R0.reuse, R7, R4 ;  /* 0x0000000700047224 */ /* 0x040fe200078e0204 */
[----:B------:R-:W-:Y:S01]  /*2290*/  ISETP.GT.U32.AND P0, PT, R0, R8, PT ;  /* 0x000000080000720c */ /* 0x000fe20003f04070 */
[----:B0-----:R-:W-:Y:S01]  /*22a0*/  IMAD.MOV.U32 R2, RZ, RZ, R9 ;  /* 0x000000ffff027224 */ /* 0x001fe200078e0009 */
[----:B------:R-:W-:Y:S01]  /*22b0*/  LOP3.LUT R7, R10, 0xe0, RZ, 0xfc, !PT ;  /* 0x000000e00a077812 */ /* 0x000fe200078efcff */
[----:B------:R-:W-:-:S02]  /*22c0*/  @!P3 IMAD.IADD R14, R14, 0x1, -R0 ;  /* 0x000000010e0eb824 */ /* 0x000fc400078e0a00 */
[----:B------:R-:W-:Y:S01]  /*22d0*/  @!P5 IMAD.MOV R2, RZ, RZ, -R2 ;  /* 0x000000ffff02d224 */ /* 0x000fe200078e0a02 */
[----:B------:R-:W-:Y:S02]  /*22e0*/  ISETP.GE.AND P5, PT, R5, RZ, PT ;  /* 0x000000ff0500720c */ /* 0x000fe40003fa6270 */
[----:B------:R-:W-:Y:S02]  /*22f0*/  LOP3.LUT R5, R10, 0xe4, RZ, 0xfc, !PT ;  /* 0x000000e40a057812 */ /* 0x000fe400078efcff */
[----:B------:R0:W-:Y:S01]  /*2300*/  STL [R1+0x17c], R2 ;  /* 0x00017c0201007387 */ /* 0x0001e20000100800 */
[--C-:B------:R-:W-:Y:S01]  /*2310*/  @!P1 IMAD.IADD R13, R13, 0x1, -R0.reuse ;  /* 0x000000010d0d9824 */ /* 0x100fe200078e0a00 */
[----:B------:R-:W-:Y:S01]  /*2320*/  IABS R9, R5 ;  /* 0x0000000500097213 */ /* 0x000fe20000000000 */
[----:B------:R-:W-:Y:S01]  /*2330*/  @!P0 IMAD.IADD R8, R8, 0x1, -R0 ;  /* 0x0000000108088824 */ /* 0x000fe200078e0a00 */
[C---:B------:R-:W-:Y:S02]  /*2340*/  ISETP.GT.U32.AND P0, PT, R0.reuse, R4, PT ;  /* 0x000000040000720c */ /* 0x040fe40003f04070 */
[----:B------:R-:W-:Y:S01]  /*2350*/  ISETP.GT.U32.AND P1, PT, R0, R13, PT ;  /* 0x0000000d0000720c */ /* 0x000fe20003f24070 */
[----:B------:R-:W-:Y:S01]  /*2360*/  IMAD.HI.U32 R15, R24, R9, RZ ;  /* 0x00000009180f7227 */ /* 0x000fe200078e00ff */
[----:B------:R-:W-:-:S02]  /*2370*/  ISETP.GT.U32.AND P3, PT, R0, R14, PT ;  /* 0x0000000e0000720c */ /* 0x000fc40003f64070 */
[----:B------:R-:W-:Y:S01]  /*2380*/  IABS R11, R7 ;  /* 0x00000007000b7213 */ /* 0x000fe20000000000 */
[----:B0-----:R-:W-:Y:S01]  /*2390*/  IMAD.MOV.U32 R2, RZ, RZ, R8 ;  /* 0x000000ffff027224 */ /* 0x001fe200078e0008 */
[----:B------:R-:W-:Y:S01]  /*23a0*/  IABS R8, R6 ;  /* 0x0000000600087213 */ /* 0x000fe20000000000 */
[----:B------:R-:W-:Y:S02]  /*23b0*/  IMAD.MOV R15, RZ, RZ, -R15 ;  /* 0x000000ffff0f7224 */ /* 0x000fe400078e0a0f */
[----:B------:R-:W-:Y:S01]  /*23c0*/  @!P4 IMAD.MOV R2, RZ, RZ, -R2 ;  /* 0x000000ffff02c224 */ /* 0x000fe200078e0a02 */
[----:B------:R-:W-:Y:S01]  /*23d0*/  ISETP.GT.U32.AND P4, PT, R0, R3, PT ;  /* 0x000000030000720c */ /* 0x000fe20003f84070 */
[--C-:B------:R-:W-:Y:S02]  /*23e0*/  @!P0 IMAD.IADD R4, R4, 0x1, -R0.reuse ;  /* 0x0000000104048824 */ /* 0x100fe400078e0a00 */
[----:B------:R-:W-:Y:S01]  /*23f0*/  @!P1 IMAD.IADD R13, R13, 0x1, -R0 ;  /* 0x000000010d0d9824 */ /* 0x000fe200078e0a00 */
[----:B------:R-:W-:Y:S01]  /*2400*/  ISETP.GE.AND P1, PT, R12, RZ, PT ;  /* 0x000000ff0c00720c */ /* 0x000fe20003f26270 */
[----:B------:R-:W-:Y:S01]  /*2410*/  IMAD.HI.U32 R12, R24, R8, RZ ;  /* 0x00000008180c7227 */ /* 0x000fe200078e00ff */
[C---:B------:R-:W-:Y:S01]  /*2420*/  ISETP.GT.U32.AND P0, PT, R0.reuse, R4, PT ;  /* 0x000000040000720c */ /* 0x040fe20003f04070 */
[----:B------:R0:W-:Y:S02]  /*2430*/  STL [R1+0x188], R2 ;  /* 0x0001880201007387 */ /* 0x0001e40000100800 */
[----:B------:R-:W-:-:S02]  /*2440*/  IMAD R9, R0, R15, R9 ;  /* 0x0000000f00097224 */ /* 0x000fc400078e0209 */
[----:B------:R-:W-:Y:S02]  /*2450*/  IMAD.MOV R12, RZ, RZ, -R12 ;  /* 0x000000ffff0c7224 */ /* 0x000fe400078e0a0c */
[--C-:B------:R-:W-:Y:S02]  /*2460*/  @!P4 IMAD.IADD R3, R3, 0x1, -R0.reuse ;  /* 0x000000010303c824 */ /* 0x100fe400078e0a00 */
[----:B------:R-:W-:Y:S01]  /*2470*/  @!P3 IMAD.IADD R14, R14, 0x1, -R0 ;  /* 0x000000010e0eb824 */ /* 0x000fe200078e0a00 */
[C---:B------:R-:W-:Y:S01]  /*2480*/  ISETP.GT.U32.AND P3, PT, R0.reuse, R9, PT ;  /* 0x000000090000720c */ /* 0x040fe20003f64070 */
[C---:B------:R-:W-:Y:S01]  /*2490*/  IMAD R8, R0.reuse, R12, R8 ;  /* 0x0000000c00087224 */ /* 0x040fe200078e0208 */
[----:B------:R-:W-:Y:S01]  /*24a0*/  ISETP.GT.U32.AND P4, PT, R0, R3, PT ;  /* 0x000000030000720c */ /* 0x000fe20003f84070 */
[----:B------:R-:W-:Y:S02]  /*24b0*/  IMAD.MOV.U32 R16, RZ, RZ, R13 ;  /* 0x000000ffff107224 */ /* 0x000fe400078e000d */
[----:B0-----:R-:W-:-:S02]  /*24c0*/  IMAD.MOV.U32 R2, RZ, RZ, R14 ;  /* 0x000000ffff027224 */ /* 0x001fc400078e000e */
[----:B------:R-:W-:Y:S01]  /*24d0*/  @!P0 IMAD.IADD R4, R4, 0x1, -R0 ;  /* 0x0000000104048824 */ /* 0x000fe200078e0a00 */
[----:B------:R-:W-:Y:S01]  /*24e0*/  ISETP.GE.AND P0, PT, R7, RZ, PT ;  /* 0x000000ff0700720c */ /* 0x000fe20003f06270 */
[----:B------:R-:W-:Y:S01]  /*24f0*/  @!P6 IMAD.MOV R16, RZ, RZ, -R16 ;  /* 0x000000ffff10e224 */ /* 0x000fe200078e0a10 */
[----:B------:R-:W-:Y:S01]  /*2500*/  ISETP.GE.AND P6, PT, R5, RZ, PT ;  /* 0x000000ff0500720c */ /* 0x000fe20003fc6270 */
[----:B------:R-:W-:Y:S01]  /*2510*/  @!P2 IMAD.MOV R2, RZ, RZ, -R2 ;  /* 0x000000ffff02a224 */ /* 0x000fe200078e0a02 */
[----:B------:R-:W-:Y:S01]  /*2520*/  LOP3.LUT R5, R10, 0xde, RZ, 0xfc, !PT ;  /* 0x000000de0a057812 */ /* 0x000fe200078efcff */
[----:B------:R-:W-:Y:S01]  /*2530*/  IMAD.MOV.U32 R14, RZ, RZ, R4 ;  /* 0x000000ffff0e7224 */ /* 0x000fe200078e0004 */
[----:B------:R-:W-:Y:S01]  /*2540*/  STL [R1+0x18c], R16 ;  /* 0x00018c1001007387 */ /* 0x000fe20000100800 */
[----:B------:R-:W-:Y:S01]  /*2550*/  @!P4 IMAD.IADD R3, R3, 0x1, -R0 ;  /* 0x000000010303c824 */ /* 0x000fe200078e0a00 */
[----:B------:R-:W-:Y:S01]  /*2560*/  ISETP.GT.U32.AND P4, PT, R0, R8, PT ;  /* 0x000000080000720c */ /* 0x000fe20003f84070 */
[----:B------:R-:W-:Y:S01]  /*2570*/  @!P5 IMAD.MOV R14, RZ, RZ, -R14 ;  /* 0x000000ffff0ed224 */ /* 0x000fe200078e0a0e */
[----:B------:R0:W-:Y:S01]  /*2580*/  STL [R1+0x198], R2 ;  /* 0x0001980201007387 */ /* 0x0001e20000100800 */
[--C-:B------:R-:W-:Y:S01]  /*2590*/  @!P3 IMAD.IADD R9, R9, 0x1, -R0.reuse ;  /* 0x000000010909b824 */ /* 0x100fe200078e0a00 */
[----:B------:R-:W-:Y:S01]  /*25a0*/  ISETP.GE.AND P5, PT, R5, RZ, PT ;  /* 0x000000ff0500720c */ /* 0x000fe20003fa6270 */
[----:B------:R-:W-:Y:S01]  /*25b0*/  IMAD.HI.U32 R13, R24, R11, RZ ;  /* 0x0000000b180d7227 */ /* 0x000fe200078e00ff */
[----:B------:R-:W-:Y:S01]  /*25c0*/  LOP3.LUT R4, R10, 0xdc, RZ, 0xfc, !PT ;  /* 0x000000dc0a047812 */ /* 0x000fe200078efcff */
[----:B------:R1:W-:Y:S01]  /*25d0*/  STL [R1+0x19c], R14 ;  /* 0x00019c0e01007387 */ /* 0x0003e20000100800 */
[----:B------:R-:W-:Y:S01]  /*25e0*/  IABS R5, R5 ;  /* 0x0000000500057213 */ /* 0x000fe20000000000 */
[----:B------:R-:W-:Y:S01]  /*25f0*/  IMAD.MOV R13, RZ, RZ, -R13 ;  /* 0x000000ffff0d7224 */ /* 0x000fe200078e0a0d */
[----:B------:R-:W-:Y:S01]  /*2600*/  ISETP.GT.U32.AND P3, PT, R0, R9, PT ;  /* 0x000000090000720c */ /* 0x000fe20003f64070 */
[----:B0-----:R-:W-:Y:S01]  /*2610*/  IMAD.MOV.U32 R2, RZ, RZ, R3 ;  /* 0x000000ffff027224 */ /* 0x001fe200078e0003 */
[----:B------:R-:W-:Y:S01]  /*2620*/  IABS R17, R4 ;  /* 0x0000000400117213 */ /* 0x000fe20000000000 */
[----:B------:R-:W-:Y:S01]  /*2630*/  @!P4 IMAD.IADD R8, R8, 0x1, -R0 ;  /* 0x000000010808c824 */ /* 0x000fe200078e0a00 */
[----:B------:R-:W-:Y:S01]  /*2640*/  ISETP.GE.AND P2, PT, R6, RZ, PT ;  /* 0x000000ff0600720c */ /* 0x000fe20003f46270 */
[----:B------:R-:W-:Y:S01]  /*2650*/  @!P1 IMAD.MOV R2, RZ, RZ, -R2 ;  /* 0x000000ffff029224 */ /* 0x000fe200078e0a02 */
[----:B------:R-:W-:Y:S01]  /*2660*/  ISETP.GE.AND P1, PT, R4, RZ, PT ;  /* 0x000000ff0400720c */ /* 0x000fe20003f26270 */
[----:B------:R-:W-:Y:S01]  /*2670*/  IMAD.MOV.U32 R4, RZ, RZ, R5 ;  /* 0x000000ffff047224 */ /* 0x000fe200078e0005 */
[----:B------:R-:W-:Y:S01]  /*2680*/  ISETP.GT.U32.AND P4, PT, R0, R8, PT ;  /* 0x000000080000720c */ /* 0x000fe20003f84070 */
[----:B------:R-:W-:Y:S01]  /*2690*/  IMAD.HI.U32 R3, R24, R17, RZ ;  /* 0x0000001118037227 */ /* 0x000fe200078e00ff */
[C---:B------:R-:W-:Y:S01]  /*26a0*/  LOP3.LUT R5, R10.reuse, 0xda, RZ, 0xfc, !PT ;  /* 0x000000da0a057812 */ /* 0x040fe200078efcff */
[----:B------:R-:W-:Y:S01]  /*26b0*/  STL [R1+0x1a0], R2 ;  /* 0x0001a00201007387 */ /* 0x000fe20000100800 */
[----:B------:R-:W-:Y:S01]  /*26c0*/  LOP3.LUT R6, R10, 0xd8, RZ, 0xfc, !PT ;  /* 0x000000d80a067812 */ /* 0x000fe200078efcff */
[----:B------:R-:W-:Y:S01]  /*26d0*/  IMAD.HI.U32 R7, R24, R4, RZ ;  /* 0x0000000418077227 */ /* 0x000fe200078e00ff */
[----:B------:R-:W-:-:S02]  /*26e0*/  IABS R15, R5 ;  /* 0x00000005000f7213 */ /* 0x000fc40000000000 */
[----:B-1----:R-:W-:Y:S01]  /*26f0*/  IABS R14, R6 ;  /* 0x00000006000e7213 */ /* 0x002fe20000000000 */
[----:B------:R-:W-:Y:S01]  /*2700*/  IMAD.MOV R7, RZ, RZ, -R7 ;  /* 0x000000ffff077224 */ /* 0x000fe200078e0a07 */
[----:B------:R-:W-:Y:S01]  /*2710*/  LOP3.LUT R16, R10, 0xd0, RZ, 0xfc, !PT ;  /* 0x000000d00a107812 */ /* 0x000fe200078efcff */
[----:B------:R-:W-:Y:S02]  /*2720*/  @!P3 IMAD.IADD R9, R9, 0x1, -R0 ;  /* 0x000000010909b824 */ /* 0x000fe400078e0a00 */
[----:B------:R-:W-:Y:S02]  /*2730*/  IMAD.MOV R3, RZ, RZ, -R3 ;  /* 0x000000ffff037224 */ /* 0x000fe400078e0a03 */
[C---:B------:R-:W-:Y:S02]  /*2740*/  IMAD R4, R0.reuse, R7, R4 ;  /* 0x0000000700047224 */ /* 0x040fe400078e0204 */
[----:B------:R-:W-:Y:S02]  /*2750*/  IMAD R17, R0, R3, R17 ;  /* 0x0000000300117224 */ /* 0x000fe400078e0211 */
[----:B------:R-:W-:Y:S01]  /*2760*/  @!P4 IMAD.IADD R8, R8, 0x1, -R0 ;  /* 0x000000010808c824 */ /* 0x000fe200078e0a00 */
[----:B------:R-:W-:Y:S01]  /*2770*/  ISETP.GT.U32.AND P4, PT, R0, R4, PT ;  /* 0x000000040000720c */ /* 0x000fe20003f84070 */
[----:B------:R-:W-:-:S02]  /*2780*/  IMAD.MOV.U32 R12, RZ, RZ, R9 ;  /* 0x000000ffff0c7224 */ /* 0x000fc400078e0009 */
[C---:B------:R-:W-:Y:S01]  /*2790*/  IMAD R11, R0.reuse, R13, R11 ;  /* 0x0000000d000b7224 */ /* 0x040fe200078e020b */
[----:B------:R-:W-:Y:S01]  /*27a0*/  IABS R13, R18 ;  /* 0x00000012000d7213 */ /* 0x000fe20000000000 */
[----:B------:R-:W-:Y:S01]  /*27b0*/  @!P6 IMAD.MOV R12, RZ, RZ, -R12 ;  /* 0x000000ffff0ce224 */ /* 0x000fe200078e0a0c */
[----:B------:R-:W-:Y:S01]  /*27c0*/  ISETP.GT.U32.AND P6, PT, R0, R17, PT ;  /* 0x000000110000720c */ /* 0x000fe20003fc4070 */
[----:B------:R-:W-:Y:S01]  /*27d0*/  IMAD.HI.U32 R7, R24, R15, RZ ;  /* 0x0000000f18077227 */ /* 0x000fe200078e00ff */
[----:B------:R-:W-:Y:S02]  /*27e0*/  ISETP.GT.U32.AND P3, PT, R0, R11, PT ;  /* 0x0000000b0000720c */ /* 0x000fe40003f64070 */
[----:B------:R0:W-:Y:S01]  /*27f0*/  STL [R1+0x190], R12 ;  /* 0x0001900c01007387 */ /* 0x0001e20000100800 */
[----:B------:R-:W-:-:S04]  /*2800*/  IMAD.HI.U32 R3, R24, R14, RZ ;  /* 0x0000000e18037227 */ /* 0x000fc800078e00ff */
[--C-:B------:R-:W-:Y:S02]  /*2810*/  @!P4 IMAD.IADD R4, R4, 0x1, -R0.reuse ;  /* 0x000000010404c824 */ /* 0x100fe400078e0a00 */
[----:B------:R-:W-:Y:S02]  /*2820*/  IMAD.MOV R7, RZ, RZ, -R7 ;  /* 0x000000ffff077224 */ /* 0x000fe400078e0a07 */
[--C-:B------:R-:W-:Y:S01]  /*2830*/  @!P6 IMAD.IADD R17, R17, 0x1, -R0.reuse ;  /* 0x000000011111e824 */ /* 0x100fe200078e0a00 */
[C---:B------:R-:W-:Y:S01]  /*2840*/  ISETP.GT.U32.AND P4, PT, R0.reuse, R4, PT ;  /* 0x000000040000720c */ /* 0x040fe20003f84070 */
[----:B------:R-:W-:Y:S02]  /*2850*/  IMAD.MOV R3, RZ, RZ, -R3 ;  /* 0x000000ffff037224 */ /* 0x000fe400078e0a03 */
[----:B------:R-:W-:Y:S01]  /*2860*/  @!P3 IMAD.IADD R11, R11, 0x1, -R0 ;  /* 0x000000010b0bb824 */ /* 0x000fe200078e0a00 */
[C---:B------:R-:W-:Y:S01]  /*2870*/  ISETP.GT.U32.AND P6, PT, R0.reuse, R17, PT ;  /* 0x000000110000720c */ /* 0x040fe20003fc4070 */
[----:B------:R-:W-:-:S02]  /*2880*/  IMAD R15, R0, R7, R15 ;  /* 0x00000007000f7224 */ /* 0x000fc400078e020f */
[----:B------:R-:W-:Y:S01]  /*2890*/  IMAD R14, R0, R3, R14 ;  /* 0x00000003000e7224 */ /* 0x000fe200078e020e */
[----:B------:R-:W-:Y:S01]  /*28a0*/  LOP3.LUT R3, R10, 0xd4, RZ, 0xfc, !PT ;  /* 0x000000d40a037812 */ /* 0x000fe200078efcff */
[----:B------:R-:W-:Y:S01]  /*28b0*/  IMAD.HI.U32 R7, R24, R13, RZ ;  /* 0x0000000d18077227 */ /* 0x000fe200078e00ff */
[----:B------:R-:W-:Y:S02]  /*28c0*/  ISETP.GT.U32.AND P3, PT, R0, R11, PT ;  /* 0x0000000b0000720c */ /* 0x000fe40003f64070 */
[----:B0-----:R-:W-:Y:S01]  /*28d0*/  IABS R12, R3 ;  /* 0x00000003000c7213 */ /* 0x001fe20000000000 */
[--C-:B------:R-:W-:Y:S01]  /*28e0*/  @!P4 IMAD.IADD R4, R4, 0x1, -R0.reuse ;  /* 0x000000010404c824 */ /* 0x100fe200078e0a00 */
[C---:B------:R-:W-:Y:S01]  /*28f0*/  ISETP.GT.U32.AND P4, PT, R0.reuse, R15, PT ;  /* 0x0000000f0000720c */ /* 0x040fe20003f84070 */
[----:B------:R-:W-:Y:S02]  /*2900*/  IMAD.MOV R7, RZ, RZ, -R7 ;  /* 0x000000ffff077224 */ /* 0x000fe400078e0a07 */
[----:B------:R-:W-:Y:S01]  /*2910*/  @!P6 IMAD.IADD R17, R17, 0x1, -R0 ;  /* 0x000000011111e824 */ /* 0x000fe200078e0a00 */
[----:B------:R-:W-:Y:S01]  /*2920*/  ISETP.GT.U32.AND P6, PT, R0, R14, PT ;  /* 0x0000000e0000720c */ /* 0x000fe20003fc4070 */
[----:B------:R-:W-:-:S04]  /*2930*/  IMAD.HI.U32 R22, R24, R12, RZ ;  /* 0x0000000c18167227 */ /* 0x000fc800078e00ff */
[----:B------:R-:W-:Y:S01]  /*2940*/  IMAD.MOV.U32 R2, RZ, RZ, R8 ;  /* 0x000000ffff027224 */ /* 0x000fe200078e0008 */
[----:B------:R-:W-:Y:S01]  /*2950*/  LOP3.LUT R8, R10, 0xce, RZ, 0xfc, !PT ;  /* 0x000000ce0a087812 */ /* 0x000fe200078efcff */
[----:B------:R-:W-:Y:S02]  /*2960*/  IMAD R13, R0, R7, R13 ;  /* 0x00000007000d7224 */ /* 0x000fe400078e020d */
[----:B------:R-:W-:Y:S02]  /*2970*/  IMAD.MOV R22, RZ, RZ, -R22 ;  /* 0x000000ffff167224 */ /* 0x000fe400078e0a16 */
[----:B------:R-:W-:Y:S01]  /*2980*/  @!P2 IMAD.MOV R2, RZ, RZ, -R2 ;  /* 0x000000ffff02a224 */ /* 0x000fe200078e0a02 */
[----:B------:R-:W-:Y:S01]  /*2990*/  ISETP.GE.AND P2, PT, R5, RZ, PT ;  /* 0x000000ff0500720c */ /* 0x000fe20003f46270 */
[--C-:B------:R-:W-:Y:S01]  /*29a0*/  @!P3 IMAD.IADD R11, R11, 0x1, -R0.reuse ;  /* 0x000000010b0bb824 */ /* 0x100fe200078e0a00 */
[----:B------:R-:W-:Y:S01]  /*29b0*/  ISETP.GE.AND P3, PT, R6, RZ, PT ;  /* 0x000000ff0600720c */ /* 0x000fe20003f66270 */
[----:B------:R-:W-:Y:S01]  /*29c0*/  @!P4 IMAD.IADD R15, R15, 0x1, -R0 ;  /* 0x000000010f0fc824 */ /* 0x000fe200078e0a00 */
[C---:B------:R-:W-:Y:S01]  /*29d0*/  ISETP.GT.U32.AND P4, PT, R0.reuse, R13, PT ;  /* 0x0000000d0000720c */ /* 0x040fe20003f84070 */
[----:B------:R-:W-:Y:S01]  /*29e0*/  IMAD R12, R0, R22, R12 ;  /* 0x00000016000c7224 */ /* 0x000fe200078e020c */
[----:B------:R0:W-:Y:S01]  /*29f0*/  STL [R1+0x194], R2 ;  /* 0x0001940201007387 */ /* 0x0001e20000100800 */
[----:B------:R-:W-:Y:S01]  /*2a00*/  @!P6 IMAD.IADD R14, R14, 0x1, -R0 ;  /* 0x000000010e0ee824 */ /* 0x000fe200078e0a00 */
[----:B------:R-:W-:-:S02]  /*2a10*/  IABS R6, R16 ;  /* 0x0000001000067213 */ /* 0x000fc40000000000 */
[----:B------:R-:W-:Y:S02]  /*2a20*/  ISETP.GT.U32.AND P6, PT, R0, R12, PT ;  /* 0x0000000c0000720c */ /* 0x000fe40003fc4070 */
[----:B------:R-:W-:Y:S01]  /*2a30*/  IABS R5, R8 ;  /* 0x0000000800057213 */ /* 0x000fe20000000000 */
[----:B------:R-:W-:-:S04]  /*2a40*/  IMAD.HI.U32 R7, R24, R6, RZ ;  /* 0x0000000618077227 */ /* 0x000fc800078e00ff */
[----:B0-----:R-:W-:Y:S01]  /*2a50*/  IMAD.MOV.U32 R2, RZ, RZ, R11 ;  /* 0x000000ffff027224 */ /* 0x001fe200078e000b */
[----:B------:R-:W-:Y:S01]  /*2a60*/  LOP3.LUT R11, R10, 0xca, RZ, 0xfc, !PT ;  /* 0x000000ca0a0b7812 */ /* 0x000fe200078efcff */
[----:B------:R-:W-:Y:S01]  /*2a70*/  @!P4 IMAD.IADD R13, R13, 0x1, -R0 ;  /* 0x000000010d0dc824 */ /* 0x000fe200078e0a00 */
[C---:B------:R-:W-:Y:S01]  /*2a80*/  ISETP.GT.U32.AND P4, PT, R0.reuse, R14, PT ;  /* 0x0000000e0000720c */ /* 0x040fe20003f84070 */
[----:B------:R-:W-:Y:S01]  /*2a90*/  @!P0 IMAD.MOV R2, RZ, RZ, -R2 ;  /* 0x000000ffff028224 */ /* 0x000fe200078e0a02 */
[----:B------:R-:W-:Y:S01]  /*2aa0*/  ISETP.GT.U32.AND P0, PT, R0, R15, PT ;  /* 0x0000000f0000720c */ /* 0x000fe20003f04070 */
[----:B------:R-:W-:Y:S01]  /*2ab0*/  @!P6 IMAD.IADD R12, R12, 0x1, -R0 ;  /* 0x000000010c0ce824 */ /* 0x000fe200078e0a00 */
[----:B------:R-:W-:Y:S01]  /*2ac0*/  ISETP.GT.U32.AND P6, PT, R0, R13, PT ;  /* 0x0000000d0000720c */ /* 0x000fe20003fc4070 */
[----:B------:R-:W-:Y:S01]  /*2ad0*/  IMAD.HI.U32 R9, R24, R5, RZ ;  /* 0x0000000518097227 */ /* 0x000fe200078e00ff */
[----:B------:R0:W-:Y:S03]  /*2ae0*/  STL [R1+0x160], R2 ;  /* 0x0001600201007387 */ /* 0x0001e60000100800 */
[----:B------:R-:W-:-:S02]  /*2af0*/  IMAD.MOV R22, RZ, RZ, -R7 ;  /* 0x000000ffff167224 */ /* 0x000fc400078e0a07 */
[----:B------:R-:W-:Y:S02]  /*2b00*/  IMAD R7, R0, R21, R20 ;  /* 0x0000001500077224 */ /* 0x000fe400078e0214 */
[----:B------:R-:W-:Y:S01]  /*2b10*/  IMAD.MOV R20, RZ, RZ, -R9 ;  /* 0x000000ffff147224 */ /* 0x000fe200078e0a09 */
[----:B------:R-:W-:Y:S01]  /*2b20*/  LOP3.LUT R9, R10, 0xcc, RZ, 0xfc, !PT ;  /* 0x000000cc0a097812 */ /* 0x000fe200078efcff */
[C---:B------:R-:W-:Y:S01]  /*2b30*/  IMAD R6, R0.reuse, R22, R6 ;  /* 0x0000001600067224 */ /* 0x040fe200078e0206 */
[----:B------:R-:W-:Y:S01]  /*2b40*/  IABS R22, R28 ;  /* 0x0000001c00167213 */ /* 0x000fe20000000000 */
[----:B0-----:R-:W-:Y:S01]  /*2b50*/  IMAD.MOV.U32 R2, RZ, RZ, R4 ;  /* 0x000000ffff027224 */ /* 0x001fe200078e0004 */
[----:B------:R-:W-:Y:S01]  /*2b60*/  IABS R4, R11 ;  /* 0x0000000b00047213 */ /* 0x000fe20000000000 */
[C---:B------:R-:W-:Y:S01]  /*2b70*/  IMAD R5, R0.reuse, R20, R5 ;  /* 0x0000001400057224 */ /* 0x040fe200078e0205 */
[----:B------:R-:W-:Y:S01]  /*2b80*/  IABS R20, R9 ;  /* 0x0000000900147213 */ /* 0x000fe20000000000 */
[----:B------:R-:W-:Y:S01]  /*2b90*/  @!P5 IMAD.MOV R2, RZ, RZ, -R2 ;  /* 0x000000ffff02d224 */ /* 0x000fe200078e0a02 */
[C---:B------:R-:W-:Y:S01]  /*2ba0*/  ISETP.GT.U32.AND P5, PT, R0.reuse, R12, PT ;  /* 0x0000000c0000720c */ /* 0x040fe20003fa4070 */
[--C-:B------:R-:W-:Y:S01]  /*2bb0*/  @!P0 IMAD.IADD R15, R15, 0x1, -R0.reuse ;  /* 0x000000010f0f8824 */ /* 0x100fe200078e0a00 */
[C---:B------:R-:W-:Y:S01]  /*2bc0*/  ISETP.GT.U32.AND P0, PT, R0.reuse, R6, PT ;  /* 0x000000060000720c */ /* 0x040fe20003f04070 */
[--C-:B------:R-:W-:Y:S01]  /*2bd0*/  @!P6 IMAD.IADD R13, R13, 0x1, -R0.reuse ;  /* 0x000000010d0de824 */ /* 0x100fe200078e0a00 */
[----:B------:R0:W-:Y:S01]  /*2be0*/  STL [R1+0x15c], R2 ;  /* 0x00015c0201007387 */ /* 0x0001e20000100800 */
[----:B------:R-:W-:Y:S01]  /*2bf0*/  ISETP.GT.U32.AND P6, PT, R0, R5, PT ;  /* 0x000000050000720c */ /* 0x000fe20003fc4070 */
[----:B------:R-:W-:Y:S01]  /*2c00*/  @!P4 IMAD.IADD R14, R14, 0x1, -R0 ;  /* 0x000000010e0ec824 */ /* 0x000fe200078e0a00 */
[----:B------:R-:W-:Y:S01]  /*2c10*/  ISETP.GE.AND P4, PT, R18, RZ, PT ;  /* 0x000000ff1200720c */ /* 0x000fe20003f86270 */
[----:B------:R-:W-:Y:S01]  /*2c20*/  IMAD.MOV.U32 R21, RZ, RZ, R15 ;  /* 0x000000ffff157224 */ /* 0x000fe200078e000f */
[----:B------:R-:W-:Y:S01]  /*2c30*/  LOP3.LUT R15, R10, 0xc8, RZ, 0xfc, !PT ;  /* 0x000000c80a0f7812 */ /* 0x000fe200078efcff */
[----:B------:R-:W-:-:S04]  /*2c40*/  IMAD.HI.U32 R18, R24, R20, RZ ;  /* 0x0000001418127227 */ /* 0x000fc800078e00ff */
[----:B0-----:R-:W-:Y:S02]  /*2c50*/  IMAD.MOV.U32 R2, RZ, RZ, R17 ;  /* 0x000000ffff027224 */ /* 0x001fe400078e0011 */
[----:B------:R-:W-:Y:S01]  /*2c60*/  @!P0 IMAD.IADD R6, R6, 0x1, -R0 ;  /* 0x0000000106068824 */ /* 0x000fe200078e0a00 */
[----:B------:R-:W-:Y:S01]  /*2c70*/  ISETP.GE.AND P0, PT, R16, RZ, PT ;  /* 0x000000ff1000720c */ /* 0x000fe20003f06270 */
[----:B------:R-:W-:Y:S01]  /*2c80*/  @!P1 IMAD.MOV R2, RZ, RZ, -R2 ;  /* 0x000000ffff029224 */ /* 0x000fe200078e0a02 */
[----:B------:R-:W-:Y:S01]  /*2c90*/  ISETP.GT.U32.AND P1, PT, R0, R7, PT ;  /* 0x000000070000720c */ /* 0x000fe20003f24070 */
[----:B------:R-:W-:Y:S01]  /*2ca0*/  @!P5 IMAD.IADD R12, R12, 0x1, -R0 ;  /* 0x000000010c0cd824 */ /* 0x000fe200078e0a00 */
[----:B------:R-:W-:Y:S01]  /*2cb0*/  ISETP.GE.AND P5, PT, R3, RZ, PT ;  /* 0x000000ff0300720c */ /* 0x000fe20003fa6270 */
[----:B------:R-:W-:Y:S01]  /*2cc0*/  IMAD.MOV.U32 R17, RZ, RZ, R4 ;  /* 0x000000ffff117224 */ /* 0x000fe200078e0004 */
[----:B------:R0:W-:Y:S01]  /*2cd0*/  STL [R1+0x158], R2 ;  /* 0x0001580201007387 */ /* 0x0001e20000100800 */
[----:B------:R-:W-:-:S02]  /*2ce0*/  @!P2 IMAD.MOV R21, RZ, RZ, -R21 ;  /* 0x000000ffff15a224 */ /* 0x000fc400078e0a15 */
[--C-:B------:R-:W-:Y:S02]  /*2cf0*/  @!P6 IMAD.IADD R5, R5, 0x1, -R0.reuse ;  /* 0x000000010505e824 */ /* 0x100fe400078e0a00 */
[----:B------:R-:W-:Y:S01]  /*2d00*/  IMAD.HI.U32 R4, R24, R17, RZ ;  /* 0x0000001118047227 */ /* 0x000fe200078e00ff */
[----:B------:R-:W-:Y:S02]  /*2d10*/  STL [R1+0x28], R21 ;  /* 0x0000281501007387 */ /* 0x000fe40000100800 */
[C---:B------:R-:W-:Y:S01]  /*2d20*/  ISETP.GT.U32.AND P6, PT, R0.reuse, R5, PT ;  /* 0x000000050000720c */ /* 0x040fe20003fc4070 */
[----:B------:R-:W-:Y:S01]  /*2d30*/  @!P1 IMAD.IADD R7, R7, 0x1, -R0 ;  /* 0x0000000107079824 */ /* 0x000fe200078e0a00 */
[----:B------:R-:W-:Y:S01]  /*2d40*/  ISETP.GE.AND P1, PT, R19, RZ, PT ;  /* 0x000000ff1300720c */ /* 0x000fe20003f26270 */
[----:B0-----:R-:W-:Y:S02]  /*2d50*/  IMAD.MOV.U32 R2, RZ, RZ, R14 ;  /* 0x000000ffff027224 */ /* 0x001fe400078e000e */
[----:B------:R-:W-:Y:S01]  /*2d60*/  IMAD.MOV R18, RZ, RZ, -R18 ;  /* 0x000000ffff127224 */ /* 0x000fe200078e0a12 */
[C---:B------:R-:W-:Y:S01]  /*2d70*/  ISETP.GT.U32.AND P2, PT, R0.reuse, R7, PT ;  /* 0x000000070000720c */ /* 0x040fe20003f44070 */
[----:B------:R-:W-:Y:S01]  /*2d80*/  @!P3 IMAD.MOV R2, RZ, RZ, -R2 ;  /* 0x000000ffff02b224 */ /* 0x000fe200078e0a02 */
[----:B------:R-:W-:Y:S01]  /*2d90*/  ISETP.GT.U32.AND P3, PT, R0, R6, PT ;  /* 0x000000060000720c */ /* 0x000fe20003f64070 */
[----:B------:R-:W-:-:S02]  /*2da0*/  IMAD.MOV R3, RZ, RZ, -R4 ;  /* 0x000000ffff037224 */ /* 0x000fc400078e0a04 */
[----:B------:R-:W-:Y:S01]  /*2db0*/  IMAD.MOV.U32 R14, RZ, RZ, R13 ;  /* 0x000000ffff0e7224 */ /* 0x000fe200078e000d */
[----:B------:R0:W-:Y:S01]  /*2dc0*/  STL [R1+0x8], R2 ;  /* 0x0000080201007387 */ /* 0x0001e20000100800 */
[----:B------:R-:W-:Y:S01]  /*2dd0*/  IMAD R4, R0, R18, R20 ;  /* 0x0000001200047224 */ /* 0x000fe200078e0214 */
[----:B------:R-:W-:Y:S01]  /*2de0*/  LOP3.LUT R13, R10, 0xc6, RZ, 0xfc, !PT ;  /* 0x000000c60a0d7812 */ /* 0x000fe200078efcff */
[----:B------:R-:W-:Y:S02]  /*2df0*/  @!P4 IMAD.MOV R14, RZ, RZ, -R14 ;  /* 0x000000ffff0ec224 */ /* 0x000fe400078e0a0e */
[C---:B------:R-:W-:Y:S01]  /*2e00*/  IMAD R3, R0.reuse, R3, R17 ;  /* 0x0000000300037224 */ /* 0x040fe200078e0211 */
[----:B------:R-:W-:Y:S01]  /*2e10*/  ISETP.GT.U32.AND P4, PT, R0, R4, PT ;  /* 0x000000040000720c */ /* 0x000fe20003f84070 */
[--C-:B------:R-:W-:Y:S01]  /*2e20*/  @!P2 IMAD.IADD R7, R7, 0x1, -R0.reuse ;  /* 0x000000010707a824 */ /* 0x100fe200078e0a00 */
[----:B------:R1:W-:Y:S01]  /*2e30*/  STL [R1+0x4], R14 ;  /* 0x0000040e01007387 */ /* 0x0003e20000100800 */
[----:B------:R-:W-:Y:S01]  /*2e40*/  @!P3 IMAD.IADD R6, R6, 0x1, -R0 ;  /* 0x000000010606b824 */ /* 0x000fe200078e0a00 */
[----:B------:R-:W-:Y:S01]  /*2e50*/  ISETP.GT.U32.AND P2, PT, R0, R3, PT ;  /* 0x000000030000720c */ /* 0x000fe20003f44070 */
[----:B0-----:R-:W-:Y:S01]  /*2e60*/  IMAD.MOV.U32 R2, RZ, RZ, R12 ;  /* 0x000000ffff027224 */ /* 0x001fe200078e000c */
[----:B------:R-:W-:Y:S01]  /*2e70*/  IABS R12, R15 ;  /* 0x0000000f000c7213 */ /* 0x000fe20000000000 */
[----:B------:R-:W-:Y:S01]  /*2e80*/  @!P6 IMAD.IADD R5, R5, 0x1, -R0 ;  /* 0x000000010505e824 */ /* 0x000fe200078e0a00 */
[----:B------:R-:W-:Y:S01]  /*2e90*/  ISETP.GE.AND P6, PT, R11, RZ, PT ;  /* 0x000000ff0b00720c */ /* 0x000fe20003fc6270 */
[----:B------:R-:W-:Y:S01]  /*2ea0*/  @!P5 IMAD.MOV R2, RZ, RZ, -R2 ;  /* 0x000000ffff02d224 */ /* 0x000fe200078e0a02 */
[----:B------:R-:W-:Y:S01]  /*2eb0*/  ISETP.GE.AND P5, PT, R8, RZ, PT ;  /* 0x000000ff0800720c */ /* 0x000fe20003fa6270 */
[----:B------:R-:W-:Y:S01]  /*2ec0*/  IMAD.HI.U32 R11, R24, R12, RZ ;  /* 0x0000000c180b7227 */ /* 0x000fe200078e00ff */
[----:B------:R-:W-:-:S02]  /*2ed0*/  IABS R8, R13 ;  /* 0x0000000d00087213 */ /* 0x000fc40000000000 */
[----:B------:R0:W-:Y:S01]  /*2ee0*/  STL [R1], R2 ;  /* 0x0000000201007387 */ /* 0x0001e20000100800 */
[----:B-1----:R-:W-:Y:S01]  /*2ef0*/  IMAD.MOV.U32 R14, RZ, RZ, R7 ;  /* 0x000000ffff0e7224 */ /* 0x002fe200078e0007 */
[----:B------:R-:W-:Y:S01]  /*2f00*/  ISETP.GE.AND P3, PT, R9, RZ, PT ;  /* 0x000000ff0900720c */ /* 0x000fe20003f66270 */
[----:B------:R-:W-:Y:S02]  /*2f10*/  IMAD.MOV R11, RZ, RZ, -R11 ;  /* 0x000000ffff0b7224 */ /* 0x000fe400078e0a0b */
[----:B------:R-:W-:Y:S01]  /*2f20*/  @!P1 IMAD.MOV R14, RZ, RZ, -R14 ;  /* 0x000000ffff0e9224 */ /* 0x000fe200078e0a0e */
[----:B------:R-:W-:Y:S01]  /*2f30*/  ISETP.GE.AND P1, PT, R13, RZ, PT ;  /* 0x000000ff0d00720c */ /* 0x000fe20003f26270 */
[----:B------:R-:W-:Y:S01]  /*2f40*/  @!P4 IMAD.IADD R4, R4, 0x1, -R0 ;  /* 0x000000010404c824 */ /* 0x000fe200078e0a00 */
[----:B------:R-:W-:Y:S01]  /*2f50*/  ISETP.GE.AND P4, PT, R15, RZ, PT ;  /* 0x000000ff0f00720c */ /* 0x000fe20003f86270 */
[----:B------:R-:W-:Y:S01]  /*2f60*/  IMAD R15, R0, R11, R12 ;  /* 0x0000000b000f7224 */ /* 0x000fe200078e020c */
[----:B------:R-:W-:Y:S01]  /*2f70*/  STL [R1+0xbc], R14 ;  /* 0x0000bc0e01007387 */ /* 0x000fe20000100800 */
[----:B0-----:R-:W-:Y:S01]  /*2f80*/  IMAD.MOV.U32 R2, RZ, RZ, R6 ;  /* 0x000000ffff027224 */ /* 0x001fe200078e0006 */
[----:B------:R-:W-:Y:S01]  /*2f90*/  LOP3.LUT R13, R10, 0xc4, RZ, 0xfc, !PT ;  /* 0x000000c40a0d7812 */ /* 0x000fe200078efcff */
[----:B------:R-:W-:Y:S01]  /*2fa0*/  @!P2 IMAD.IADD R3, R3, 0x1, -R0 ;  /* 0x000000010303a824 */ /* 0x000fe200078e0a00 */
[----:B------:R-:W-:Y:S01]  /*2fb0*/  ISETP.GT.U32.AND P2, PT, R0, R4, PT ;  /* 0x000000040000720c */ /* 0x000fe20003f44070 */
[----:B------:R-:W-:Y:S01]  /*2fc0*/  @!P0 IMAD.MOV R2, RZ, RZ, -R2 ;  /* 0x000000ffff028224 */ /* 0x000fe200078e0a02 */
[----:B------:R-:W-:Y:S01]  /*2fd0*/  LOP3.LUT R6, R10, 0xc2, RZ, 0xfc, !PT ;  /* 0x000000c20a067812 */ /* 0x000fe200078efcff */
[----:B------:R-:W-:Y:S01]  /*2fe0*/  IMAD.HI.U32 R9, R24, R8, RZ ;  /* 0x0000000818097227 */ /* 0x000fe200078e00ff */
[----:B------:R-:W-:-:S02]  /*2ff0*/  ISETP.GT.U32.AND P0, PT, R0, R3, PT ;  /* 0x000000030000720c */ /* 0x000fc40003f04070 */
[----:B------:R0:W-:Y:S01]  /*3000*/  STL [R1+0xcc], R2 ;  /* 0x0000cc0201007387 */ /* 0x0001e20000100800 */
[----:B------:R-:W-:Y:S01]  /*3010*/  IMAD.MOV R9, RZ, RZ, -R9 ;  /* 0x000000ffff097224 */ /* 0x000fe200078e0a09 */
[----:B------:R-:W-:-:S03]  /*3020*/  LOP3.LUT R12, R10, 0xbc, RZ, 0xfc, !PT ;  /* 0x000000bc0a0c7812 */ /* 0x000fc600078efcff */
[----:B------:R-:W-:Y:S01]  /*3030*/  IMAD R11, R0, R9, R8 ;  /* 0x00000009000b7224 */ /* 0x000fe200078e0208 */
[----:B------:R-:W-:Y:S01]  /*3040*/  IABS R8, R6 ;  /* 0x0000000600087213 */ /* 0x000fe20000000000 */
[--C-:B------:R-:W-:Y:S01]  /*3050*/  @!P2 IMAD.IADD R4, R4, 0x1, -R0.reuse ;  /* 0x000000010404a824 */ /* 0x100fe200078e0a00 */
[----:B------:R-:W-:Y:S01]  /*3060*/  ISETP.GE.AND P2, PT, R13, RZ, PT ;  /* 0x000000ff0d00720c */ /* 0x000fe20003f46270 */
[----:B0-----:R-:W-:Y:S01]  /*3070*/  IMAD.MOV.U32 R2, RZ, RZ, R5 ;  /* 0x000000ffff027224 */ /* 0x001fe200078e0005 */
[----:B------:R-:W-:Y:S01]  /*3080*/  IABS R13, R13 ;  /* 0x0000000d000d7213 */ /* 0x000fe20000000000 */
[----:B------:R-:W-:Y:S01]  /*3090*/  @!P0 IMAD.IADD R3, R3, 0x1, -R0 ;  /* 0x0000000103038824 */ /* 0x000fe200078e0a00 */
[C---:B------:R-:W-:Y:S01]  /*30a0*/  ISETP.GT.U32.AND P0, PT, R0.reuse, R11, PT ;  /* 0x0000000b0000720c */ /* 0x040fe20003f04070 */
[----:B------:R-:W-:Y:S01]  /*30b0*/  @!P5 IMAD.MOV R2, RZ, RZ, -R2 ;  /* 0x000000ffff02d224 */ /* 0x000fe200078e0a02 */
[----:B------:R-:W-:Y:S01]  /*30c0*/  ISETP.GT.U32.AND P5, PT, R0, R15, PT ;  /* 0x0000000f0000720c */ /* 0x000fe20003fa4070 */
[----:B------:R-:W-:Y:S01]  /*30d0*/  IMAD.HI.U32 R9, R24, R13, RZ ;  /* 0x0000000d18097227 */ /* 0x000fe200078e00ff */
[----:B------:R-:W-:-:S02]  /*30e0*/  LOP3.LUT R5, R10, 0xc0, RZ, 0xfc, !PT ;  /* 0x000000c00a057812 */ /* 0x000fc400078efcff */
[----:B------:R0:W-:Y:S01]  /*30f0*/  STL [R1+0x140], R2 ;  /* 0x0001400201007387 */ /* 0x0001e20000100800 */
[----:B------:R-:W-:Y:S01]  /*3100*/  IMAD.MOV R9, RZ, RZ, -R9 ;  /* 0x000000ffff097224 */ /* 0x000fe200078e0a09 */
[----:B------:R-:W-:Y:S02]  /*3110*/  IABS R7, R5 ;  /* 0x0000000500077213 */ /* 0x000fe40000000000 */
[----:B------:R-:W-:Y:S01]  /*3120*/  IABS R16, R12 ;  /* 0x0000000c00107213 */ /* 0x000fe20000000000 */
[C---:B------:R-:W-:Y:S02]  /*3130*/  IMAD R13, R0.reuse, R9, R13 ;  /* 0x00000009000d7224 */ /* 0x040fe400078e020d */
[--C-:B------:R-:W-:Y:S02]  /*3140*/  @!P0 IMAD.IADD R11, R11, 0x1, -R0.reuse ;  /* 0x000000010b0b8824 */ /* 0x100fe400078e0a00 */
[----:B------:R-:W-:Y:S02]  /*3150*/  @!P5 IMAD.IADD R15, R15, 0x1, -R0 ;  /* 0x000000010f0fd824 */ /* 0x000fe400078e0a00 */
[----:B0-----:R-:W-:Y:S01]  /*3160*/  IMAD.MOV.U32 R2, RZ, RZ, R4 ;  /* 0x000000ffff027224 */ /* 0x001fe200078e0004 */
[----:B------:R-:W-:Y:S01]  /*3170*/  ISETP.GT.U32.AND P0, PT, R0, R11, PT ;  /* 0x0000000b0000720c */ /* 0x000fe20003f04070 */
[----:B------:R-:W-:Y:S01]  /*3180*/  IMAD.HI.U32 R4, R24, R7, RZ ;  /* 0x0000000718047227 */ /* 0x000fe200078e00ff */
[----:B------:R-:W-:-:S03]  /*3190*/  ISETP.GT.U32.AND P5, PT, R0, R15, PT ;  /* 0x0000000f0000720c */ /* 0x000fc60003fa4070 */
[----:B------:R-:W-:Y:S01]  /*31a0*/  @!P3 IMAD.MOV R2, RZ, RZ, -R2 ;  /* 0x000000ffff02b224 */ /* 0x000fe200078e0a02 */
[----:B------:R-:W-:Y:S01]  /*31b0*/  ISETP.GE.AND P3, PT, R6, RZ, PT ;  /* 0x000000ff0600720c */ /* 0x000fe20003f66270 */
[----:B------:R-:W-:-:S03]  /*31c0*/  IMAD.HI.U32 R6, R24, R8, RZ ;  /* 0x0000000818067227 */ /* 0x000fc600078e00ff */
[----:B------:R0:W-:Y:S01]  /*31d0*/  STL [R1+0x14c], R2 ;  /* 0x00014c0201007387 */ /* 0x0001e20000100800 */
[----:B------:R-:W-:Y:S02]  /*31e0*/  IMAD.MOV R4, RZ, RZ, -R4 ;  /* 0x000000ffff047224 */ /* 0x000fe400078e0a04 */
[----:B------:R-:W-:Y:S02]  /*31f0*/  IMAD.MOV R6, RZ, RZ, -R6 ;  /* 0x000000ffff067224 */ /* 0x000fe400078e0a06 */
[----:B------:R-:W-:Y:S01]  /*3200*/  @!P5 IMAD.IADD R15, R15, 0x1, -R0 ;  /* 0x000000010f0fd824 */ /* 0x000fe200078e0a00 */
[C---:B------:R-:W-:Y:S01]  /*3210*/  ISETP.GT.U32.AND P5, PT, R0.reuse, R13, PT ;  /* 0x0000000d0000720c */ /* 0x040fe20003fa4070 */
[----:B------:R-:W-:Y:S01]  /*3220*/  IMAD R7, R0, R4, R7 ;  /* 0x0000000400077224 */ /* 0x000fe200078e0207 */
[----:B------:R-:W-:Y:S01]  /*3230*/  LOP3.LUT R4, R10, 0xb8, RZ, 0xfc, !PT ;  /* 0x000000b80a047812 */ /* 0x000fe200078efcff */
[----:B------:R-:W-:Y:S02]  /*3240*/  IMAD R8, R0, R6, R8 ;  /* 0x0000000600087224 */ /* 0x000fe400078e0208 */
[----:B0-----:R-:W-:Y:S01]  /*3250*/  IMAD.MOV.U32 R2, RZ, RZ, R3 ;  /* 0x000000ffff027224 */ /* 0x001fe200078e0003 */
[----:B------:R-:W-:Y:S01]  /*3260*/  LOP3.LUT R3, R10, 0xbe, RZ, 0xfc, !PT ;  /* 0x000000be0a037812 */ /* 0x000fe200078efcff */
[----:B------:R-:W-:Y:S01]  /*3270*/  @!P0 IMAD.IADD R11, R11, 0x1, -R0 ;  /* 0x000000010b0b8824 */ /* 0x000fe200078e0a00 */
[----:B------:R-:W-:Y:S01]  /*3280*/  ISETP.GT.U32.AND P0, PT, R0, R8, PT ;  /* 0x000000080000720c */ /* 0x000fe20003f04070 */
[----:B------:R-:W-:Y:S01]  /*3290*/  @!P6 IMAD.MOV R2, RZ, RZ, -R2 ;  /* 0x000000ffff02e224 */ /* 0x000fe200078e0a02 */
[----:B------:R-:W-:-:S02]  /*32a0*/  IABS R6, R3 ;  /* 0x0000000300067213 */ /* 0x000fc40000000000 */
[----:B------:R-:W-:Y:S01]  /*32b0*/  ISETP.GE.AND P6, PT, R5, RZ, PT ;  /* 0x000000ff0500720c */ /* 0x000fe20003fc6270 */
[--C-:B------:R-:W-:Y:S01]  /*32c0*/  @!P5 IMAD.IADD R13, R13, 0x1, -R0.reuse ;  /* 0x000000010d0dd824 */ /* 0x100fe200078e0a00 */
[----:B------:R-:W-:Y:S01]  /*32d0*/  ISETP.GT.U32.AND P5, PT, R0, R7, PT ;  /* 0x000000070000720c */ /* 0x000fe20003fa4070 */
[----:B------:R0:W-:Y:S01]  /*32e0*/  STL [R1+0x150], R2 ;  /* 0x0001500201007387 */ /* 0x0001e20000100800 */
[----:B------:R-:W-:Y:S02]  /*32f0*/  LOP3.LUT R5, R10, 0xba, RZ, 0xfc, !PT ;  /* 0x000000ba0a057812 */ /* 0x000fe400078efcff */
[----:B------:R-:W-:Y:S02]  /*3300*/  IABS R9, R4 ;  /* 0x0000000400097213 */ /* 0x000fe40000000000 */
[----:B------:R-:W-:Y:S01]  /*3310*/  IABS R14, R5 ;  /* 0x00000005000e7213 */ /* 0x000fe20000000000 */
[----:B------:R-:W-:Y:S02]  /*3320*/  @!P0 IMAD.IADD R8, R8, 0x1, -R0 ;  /* 0x0000000108088824 */ /* 0x000fe400078e0a00 */
[----:B0-----:R-:W-:-:S03]  /*3330*/  IMAD.MOV.U32 R2, RZ, RZ, R15 ;  /* 0x000000ffff027224 */ /* 0x001fc600078e000f */
[C---:B------:R-:W-:Y:S01]  /*3340*/  ISETP.GT.U32.AND P0, PT, R0.reuse, R8, PT ;  /* 0x000000080000720c */ /* 0x040fe20003f04070 */
[----:B------:R-:W-:Y:S02]  /*3350*/  IMAD.MOV.U32 R15, RZ, RZ, R16 ;  /* 0x000000ffff0f7224 */ /* 0x000fe400078e0010 */
[----:B------:R-:W-:Y:S01]  /*3360*/  @!P4 IMAD.MOV R2, RZ, RZ, -R2 ;  /* 0x000000ffff02c224 */ /* 0x000fe200078e0a02 */
[----:B------:R-:W-:Y:S01]  /*3370*/  ISETP.GT.U32.AND P4, PT, R0, R13, PT ;  /* 0x0000000d0000720c */ /* 0x000fe20003f84070 */
[----:B------:R-:W-:-:S03]  /*3380*/  IMAD.HI.U32 R16, R24, R6, RZ ;  /* 0x0000000618107227 */ /* 0x000fc600078e00ff */
[----:B------:R0:W-:Y:S01]  /*3390*/  STL [R1+0x148], R2 ;  /* 0x0001480201007387 */ /* 0x0001e20000100800 */
[----:B------:R-:W-:Y:S02]  /*33a0*/  @!P5 IMAD.IADD R7, R7, 0x1, -R0 ;  /* 0x000000010707d824 */ /* 0x000fe400078e0a00 */
[----:B------:R-:W-:Y:S02]  /*33b0*/  IMAD.MOV R16, RZ, RZ, -R16 ;  /* 0x000000ffff107224 */ /* 0x000fe400078e0a10 */
[--C-:B------:R-:W-:Y:S01]  /*33c0*/  @!P0 IMAD.IADD R8, R8, 0x1, -R0.reuse ;  /* 0x0000000108088824 */ /* 0x100fe200078e0a00 */
[----:B------:R-:W-:Y:S02]  /*33d0*/  ISETP.GT.U32.AND P5, PT, R0, R7, PT ;  /* 0x000000070000720c */ /* 0x000fe40003fa4070 */
[----:B------:R-:W-:Y:S01]  /*33e0*/  ISETP.GE.AND P0, PT, R12, RZ, PT ;  /* 0x000000ff0c00720c */ /* 0x000fe20003f06270 */
[----:B------:R-:W-:Y:S02]  /*33f0*/  @!P4 IMAD.IADD R13, R13, 0x1, -R0 ;  /* 0x000000010d0dc824 */ /* 0x000fe400078e0a00 */
[----:B0-----:R-:W-:-:S02]  /*3400*/  IMAD.MOV.U32 R2, RZ, RZ, R11 ;  /* 0x000000ffff027224 */ /* 0x001fc400078e000b */
[----:B------:R-:W-:-:S04]  /*3410*/  IMAD.HI.U32 R11, R24, R9, RZ ;  /* 0x00000009180b7227 */ /* 0x000fc800078e00ff */
[----:B------:R-:W-:Y:S01]  /*3420*/  @!P1 IMAD.MOV R2, RZ, RZ, -R2 ;  /* 0x000000ffff029224 */ /* 0x000fe200078e0a02 */
[----:B------:R-:W-:Y:S01]  /*3430*/  ISETP.GE.AND P1, PT, R3, RZ, PT ;  /* 0x000000ff0300720c */ /* 0x000fe20003f26270 */
[----:B------:R-:W-:Y:S02]  /*3440*/  IMAD R3, R0, R16, R6 ;  /* 0x0000001000037224 */ /* 0x000fe400078e0206 */
[----:B------:R-:W-:Y:S01]  /*3450*/  IMAD.HI.U32 R6, R24, R14, RZ ;  /* 0x0000000e18067227 */ /* 0x000fe200078e00ff */
[----:B------:R0:W-:Y:S02]  /*3460*/  STL [R1+0x144], R2 ;  /* 0x0001440201007387 */ /* 0x0001e40000100800 */
[----:B------:R-:W-:Y:S01]  /*3470*/  ISETP.GT.U32.AND P4, PT, R0, R3, PT ;  /* 0x000000030000720c */ /* 0x000fe20003f84070 */
[----:B------:R-:W-:-:S04]  /*3480*/  IMAD.HI.U32 R16, R24, R15, RZ ;  /* 0x0000000f18107227 */ /* 0x000fc800078e00ff */
[----:B------:R-:W-:Y:S02]  /*3490*/  IMAD.MOV R6, RZ, RZ, -R6 ;  /* 0x000000ffff067224 */ /* 0x000fe400078e0a06 */
[----:B------:R-:W-:Y:S02]  /*34a0*/  IMAD.MOV R16, RZ, RZ, -R16 ;  /* 0x000000ffff107224 */ /* 0x000fe400078e0a10 */
[----:B0-----:R-:W-:Y:S02]  /*34b0*/  IMAD.MOV.U32 R2, RZ, RZ, R13 ;  /* 0x000000ffff027224 */ /* 0x001fe400078e000d */
[----:B------:R-:W-:Y:S02]  /*34c0*/  IMAD.MOV R11, RZ, RZ, -R11 ;  /* 0x000000ffff0b7224 */ /* 0x000fe400078e0a0b */
[----:B------:R-:W-:Y:S02]  /*34d0*/  @!P2 IMAD.MOV R2, RZ, RZ, -R2 ;  /* 0x000000ffff02a224 */ /* 0x000fe400078e0a02 */
[----:B------:R-:W-:Y:S01]  /*34e0*/  IMAD R14, R0, R6, R14 ;  /* 0x00000006000e7224 */ /* 0x000fe200078e020e */
[----:B------:R-:W-:Y:S01]  /*34f0*/  LOP3.LUT R6, R10, 0xb6, RZ, 0xfc, !PT ;  /* 0x000000b60a067812 */ /* 0x000fe200078efcff */
[--C-:B------:R-:W-:Y:S01]  /*3500*/  @!P5 IMAD.IADD R7, R7, 0x1, -R0.reuse ;  /* 0x000000010707d824 */ /* 0x100fe200078e0a00 */
[----:B------:R0:W-:Y:S01]  /*3510*/  STL [R1+0x12c], R2 ;  /* 0x00012c0201007387 */ /* 0x0001e20000100800 */
[C---:B------:R-:W-:Y:S01]  /*3520*/  IMAD R12, R0.reuse, R16, R15 ;  /* 0x00000010000c7224 */ /* 0x040fe200078e020f */
[C---:B------:R-:W-:Y:S01]  /*3530*/  ISETP.GT.U32.AND P5, PT, R0.reuse, R14, PT ;  /* 0x0000000e0000720c */ /* 0x040fe20003fa4070 */
[C---:B------:R-:W-:Y:S01]  /*3540*/  IMAD R9, R0.reuse, R11, R9 ;  /* 0x0000000b00097224 */ /* 0x040fe200078e0209 */
[----:B------:R-:W-:Y:S01]  /*3550*/  IABS R13, R6 ;  /* 0x00000006000d7213 */ /* 0x000fe20000000000 */
[----:B------:R-:W-:Y:S01]  /*3560*/  @!P4 IMAD.IADD R3, R3, 0x1, -R0 ;  /* 0x000000010303c824 */ /* 0x000fe200078e0a00 */
[C---:B------:R-:W-:Y:S01]  /*3570*/  ISETP.GT.U32.AND P4, PT, R0.reuse, R12, PT ;  /* 0x0000000c0000720c */ /* 0x040fe20003f84070 */
[----:B------:R-:W-:Y:S01]  /*3580*/  @!P3 IMAD.MOV R8, RZ, RZ, -R8 ;  /* 0x000000ffff08b224 */ /* 0x000fe200078e0a08 */
[----:B------:R-:W-:Y:S01]  /*3590*/  ISETP.GE.AND P3, PT, R5, RZ, PT ;  /* 0x000000ff0500720c */ /* 0x000fe20003f66270 */
[----:B0-----:R-:W-:Y:S01]  /*35a0*/  IMAD.MOV.U32 R2, RZ, RZ, R7 ;  /* 0x000000ffff027224 */ /* 0x001fe200078e0007 */
[----:B------:R-:W-:-:S02]  /*35b0*/  ISETP.GT.U32.AND P2, PT, R0, R3, PT ;  /* 0x000000030000720c */ /* 0x000fc40003f44070 */
[----:B------:R0:W-:Y:S01]  /*35c0*/  STL [R1+0x134], R8 ;  /* 0x0001340801007387 */ /* 0x0001e20000100800 */
[----:B------:R-:W-:Y:S01]  /*35d0*/  LOP3.LUT R5, R10, 0xb4, RZ, 0xfc, !PT ;  /* 0x000000b40a057812 */ /* 0x000fe200078efcff */
[----:B------:R-:W-:Y:S01]  /*35e0*/  @!P6 IMAD.MOV R2, RZ, RZ, -R2 ;  /* 0x000000ffff02e224 */ /* 0x000fe200078e0a02 */
[----:B------:R-:W-:Y:S01]  /*35f0*/  ISETP.GT.U32.AND P6, PT, R0, R9, PT ;  /* 0x000000090000720c */ /* 0x000fe20003fc4070 */
[--C-:B------:R-:W-:Y:S01]  /*3600*/  @!P5 IMAD.IADD R14, R14, 0x1, -R0.reuse ;  /* 0x000000010e0ed824 */ /* 0x100fe200078e0a00 */
[----:B------:R-:W-:Y:S01]  /*3610*/  LOP3.LUT R11, R10, 0xae, RZ, 0xfc, !PT ;  /* 0x000000ae0a0b7812 */ /* 0x000fe200078efcff */
[----:B------:R-:W-:Y:S01]  /*3620*/  IMAD.HI.U32 R7, R24, R13, RZ ;  /* 0x0000000d18077227 */ /* 0x000fe200078e00ff */
[----:B------:R1:W-:Y:S02]  /*3630*/  STL [R1+0x138], R2 ;  /* 0x0001380201007387 */ /* 0x0003e40000100800 */
[----:B------:R-:W-:Y:S01]  /*3640*/  IABS R15, R11 ;  /* 0x0000000b000f7213 */ /* 0x000fe20000000000 */
[--C-:B------:R-:W-:Y:S01]  /*3650*/  @!P4 IMAD.IADD R12, R12, 0x1, -R0.reuse ;  /* 0x000000010c0cc824 */ /* 0x100fe200078e0a00 */
[----:B0-----:R-:W-:Y:S01]  /*3660*/  IABS R8, R5 ;  /* 0x0000000500087213 */ /* 0x001fe20000000000 */
[--C-:B------:R-:W-:Y:S01]  /*3670*/  @!P2 IMAD.IADD R3, R3, 0x1, -R0.reuse ;  /* 0x000000010303a824 */ /* 0x100fe200078e0a00 */
[----:B------:R-:W-:Y:S01]  /*3680*/  ISETP.GE.AND P4, PT, R6, RZ, PT ;  /* 0x000000ff0600720c */ /* 0x000fe20003f86270 */
[----:B------:R-:W-:Y:S01]  /*3690*/  IMAD.MOV R7, RZ, RZ, -R7 ;  /* 0x000000ffff077224 */ /* 0x000fe200078e0a07 */
[C---:B------:R-:W-:Y:S01]  /*36a0*/  ISETP.GT.U32.AND P5, PT, R0.reuse, R12, PT ;  /* 0x0000000c0000720c */ /* 0x040fe20003fa4070 */
[----:B------:R-:W-:Y:S01]  /*36b0*/  @!P6 IMAD.IADD R9, R9, 0x1, -R0 ;  /* 0x000000010909e824 */ /* 0x000fe200078e0a00 */
[----:B------:R-:W-:Y:S01]  /*36c0*/  ISETP.GT.U32.AND P6, PT, R0, R14, PT ;  /* 0x0000000e0000720c */ /* 0x000fe20003fc4070 */
[----:B------:R-:W-:Y:S01]  /*36d0*/  IMAD.HI.U32 R6, R24, R8, RZ ;  /* 0x0000000818067227 */ /* 0x000fe200078e00ff */
[----:B------:R-:W-:-:S02]  /*36e0*/  ISETP.GE.AND P2, PT, R4, RZ, PT ;  /* 0x000000ff0400720c */ /* 0x000fc40003f46270 */
[C---:B------:R-:W-:Y:S01]  /*36f0*/  LOP3.LUT R4, R10.reuse, 0xb2, RZ, 0xfc, !PT ;  /* 0x000000b20a047812 */ /* 0x040fe200078efcff */
[----:B------:R-:W-:Y:S02]  /*3700*/  IMAD.MOV R6, RZ, RZ, -R6 ;  /* 0x000000ffff067224 */ /* 0x000fe400078e0a06 */
[----:B-1----:R-:W-:Y:S01]  /*3710*/  IMAD.MOV.U32 R2, RZ, RZ, R3 ;  /* 0x000000ffff027224 */ /* 0x002fe200078e0003 */
[----:B------:R-:W-:Y:S01]  /*3720*/  LOP3.LUT R3, R10, 0xb0, RZ, 0xfc, !PT ;  /* 0x000000b00a037812 */ /* 0x000fe200078efcff */
[C---:B------:R-:W-:Y:S02]  /*3730*/  IMAD R8, R0.reuse, R6, R8 ;  /* 0x0000000600087224 */ /* 0x040fe400078e0208 */
[C---:B------:R-:W-:Y:S01]  /*3740*/  IMAD R13, R0.reuse, R7, R13 ;  /* 0x00000007000d7224 */ /* 0x040fe200078e020d */
[----:B------:R-:W-:Y:S01]  /*3750*/  IABS R6, R3 ;  /* 0x0000000300067213 */ /* 0x000fe20000000000 */
[----:B------:R-:W-:Y:S01]  /*3760*/  @!P1 IMAD.MOV R2, RZ, RZ, -R2 ;  /* 0x000000ffff029224 */ /* 0x000fe200078e0a02 */
[----:B------:R-:W-:Y:S01]  /*3770*/  ISETP.GT.U32.AND P1, PT, R0, R9, PT ;  /* 0x000000090000720c */ /* 0x000fe20003f24070 */
[--C-:B------:R-:W-:Y:S01]  /*3780*/  @!P6 IMAD.IADD R14, R14, 0x1, -R0.reuse ;  /* 0x000000010e0ee824 */ /* 0x100fe200078e0a00 */
[----:B------:R-:W-:Y:S01]  /*3790*/  ISETP.GT.U32.AND P6, PT, R0, R8, PT ;  /* 0x000000080000720c */ /* 0x000fe20003fc4070 */
[----:B------:R-:W-:Y:S01]  /*37a0*/  @!P5 IMAD.IADD R12, R12, 0x1, -R0 ;  /* 0x000000010c0cd824 */ /* 0x000fe200078e0a00 */
[----:B------:R-:W-:Y:S01]  /*37b0*/  ISETP.GT.U32.AND P5, PT, R0, R13, PT ;  /* 0x0000000d0000720c */ /* 0x000fe20003fa4070 */
[----:B------:R0:W-:Y:S01]  /*37c0*/  STL [R1+0x13c], R2 ;  /* 0x00013c0201007387 */ /* 0x0001e20000100800 */
[----:B------:R-:W-:Y:S01]  /*37d0*/  IMAD.HI.U32 R16, R24, R6, RZ ;  /* 0x0000000618107227 */ /* 0x000fe200078e00ff */
[----:B------:R-:W-:-:S03]  /*37e0*/  IABS R7, R4 ;  /* 0x0000000400077213 */ /* 0x000fc60000000000 */
[----:B------:R-:W-:-:S03]  /*37f0*/  @!P3 IMAD.MOV R14, RZ, RZ, -R14 ;  /* 0x000000ffff0eb224 */ /* 0x000fc600078e0a0e */
[----:B------:R-:W-:Y:S01]  /*3800*/  @!P1 IMAD.IADD R9, R9, 0x1, -R0 ;  /* 0x0000000109099824 */ /* 0x000fe200078e0a00 */
[----:B------:R-:W-:Y:S01]  /*3810*/  ISETP.GE.AND P1, PT, R5, RZ, PT ;  /* 0x000000ff0500720c */ /* 0x000fe20003f26270 */
[----:B0-----:R-:W-:Y:S02]  /*3820*/  IMAD.MOV.U32 R2, RZ, RZ, R12 ;  /* 0x000000ffff027224 */ /* 0x001fe400078e000c */
[--C-:B------:R-:W-:Y:S02]  /*3830*/  @!P6 IMAD.IADD R8, R8, 0x1, -R0.reuse ;  /* 0x000000010808e824 */ /* 0x100fe400078e0a00 */
[----:B------:R-:W-:Y:S02]  /*3840*/  IMAD.MOV.U32 R5, RZ, RZ, R15 ;  /* 0x000000ffff057224 */ /* 0x000fe400078e000f */
[----:B------:R-:W-:Y:S01]  /*3850*/  @!P5 IMAD.IADD R13, R13, 0x1, -R0 ;  /* 0x000000010d0dd824 */ /* 0x000fe200078e0a00 */
[----:B------:R-:W-:Y:S01]  /*3860*/  ISETP.GE.AND P5, PT, R4, RZ, PT ;  /* 0x000000ff0400720c */ /* 0x000fe20003fa6270 */
[----:B------:R-:W-:Y:S01]  /*3870*/  @!P0 IMAD.MOV R2, RZ, RZ, -R2 ;  /* 0x000000ffff028224 */ /* 0x000fe200078e0a02 */
[----:B------:R-:W-:Y:S01]  /*3880*/  ISETP.GT.U32.AND P6, PT, R0, R8, PT ;  /* 0x000000080000720c */ /* 0x000fe20003fc4070 */
[----:B------:R-:W-:Y:S01]  /*3890*/  IMAD.HI.U32 R4, R24, R5, RZ ;  /* 0x0000000518047227 */ /* 0x000fe200078e00ff */
[----:B------:R-:W-:-:S02]  /*38a0*/  ISETP.GT.U32.AND P0, PT, R0, R13, PT ;  /* 0x0000000d0000720c */ /* 0x000fc40003f04070 */
[----:B------:R0:W-:Y:S01]  /*38b0*/  STL [R1+0x130], R2 ;  /* 0x0001300201007387 */ /* 0x0001e20000100800 */
[----:B------:R-:W-:Y:S01]  /*38c0*/  IMAD.MOV R12, RZ, RZ, -R16 ;  /* 0x000000ffff0c7224 */ /* 0x000fe200078e0a10 */
[----:B------:R-:W-:Y:S01]  /*38d0*/  LOP3.LUT R16, R10, 0xac, RZ, 0xfc, !PT ;  /* 0x000000ac0a107812 */ /* 0x000fe200078efcff */
[----:B------:R-:W-:Y:S01]  /*38e0*/  IMAD.MOV R4, RZ, RZ, -R4 ;  /* 0x000000ffff047224 */ /* 0x000fe200078e0a04 */
[----:B------:R1:W-:Y:S01]  /*38f0*/  STL [R1+0x120], R14 ;  /* 0x0001200e01007387 */ /* 0x0003e20000100800 */
[C---:B------:R-:W-:Y:S02]  /*3900*/  IMAD R6, R0.reuse, R12, R6 ;  /* 0x0000000c00067224 */ /* 0x040fe400078e0206 */
[----:B------:R-:W-:Y:S01]  /*3910*/  IMAD R5, R0, R4, R5 ;  /* 0x0000000400057224 */ /* 0x000fe200078e0205 */
[----:B------:R-:W-:Y:S01]  /*3920*/  IABS R4, R16 ;  /* 0x0000001000047213 */ /* 0x000fe20000000000 */
[----:B------:R-:W-:Y:S02]  /*3930*/  @!P6 IMAD.IADD R8, R8, 0x1, -R0 ;  /* 0x000000010808e824 */ /* 0x000fe400078e0a00 */
[----:B0-----:R-:W-:Y:S01]  /*3940*/  IMAD.MOV.U32 R2, RZ, RZ, R9 ;  /* 0x000000ffff027224 */ /* 0x001fe200078e0009 */
[----:B------:R-:W-:Y:S01]  /*3950*/  ISETP.GT.U32.AND P6, PT, R0, R5, PT ;  /* 0x000000050000720c */ /* 0x000fe20003fc4070 */
[----:B------:R-:W-:Y:S01]  /*3960*/  IMAD.HI.U32 R15, R24, R7, RZ ;  /* 0x00000007180f7227 */ /* 0x000fe200078e00ff */
[----:B------:R-:W-:-:S03]  /*3970*/  LOP3.LUT R9, R10, 0xaa, RZ, 0xfc, !PT ;  /* 0x000000aa0a097812 */ /* 0x000fc600078efcff */
[----:B------:R-:W-:Y:S01]  /*3980*/  @!P2 IMAD.MOV R2, RZ, RZ, -R2 ;  /* 0x000000ffff02a224 */ /* 0x000fe200078e0a02 */
[C---:B------:R-:W-:Y:S01]  /*3990*/  ISETP.GT.U32.AND P2, PT, R0.reuse, R6, PT ;  /* 0x000000060000720c */ /* 0x040fe20003f44070 */
[----:B------:R-:W-:Y:S02]  /*39a0*/  IMAD.MOV R15, RZ, RZ, -R15 ;  /* 0x000000ffff0f7224 */ /* 0x000fe400078e0a0f */
[--C-:B------:R-:W-:Y:S01]  /*39b0*/  @!P0 IMAD.IADD R13, R13, 0x1, -R0.reuse ;  /* 0x000000010d0d8824 */ /* 0x100fe200078e0a00 */
[----:B------:R-:W-:Y:S01]  /*39c0*/  ISETP.GE.AND P0, PT, R3, RZ, PT ;  /* 0x000000ff0300720c */ /* 0x000fe20003f06270 */
[----:B------:R-:W-:Y:S01]  /*39d0*/  IMAD R7, R0, R15, R7 ;  /* 0x0000000f00077224 */ /* 0x000fe200078e0207 */
[----:B------:R-:W-:Y:S01]  /*39e0*/  IABS R3, R9 ;  /* 0x0000000900037213 */ /* 0x000fe20000000000 */
[----:B------:R-:W-:Y:S01]  /*39f0*/  @!P6 IMAD.IADD R5, R5, 0x1, -R0 ;  /* 0x000000010505e824 */ /* 0x000fe200078e0a00 */
[----:B------:R0:W-:Y:S01]  /*3a00*/  STL [R1+0x124], R2 ;  /* 0x0001240201007387 */ /* 0x0001e20000100800 */
[----:B------:R-:W-:Y:S01]  /*3a10*/  IMAD.HI.U32 R12, R24, R4, RZ ;  /* 0x00000004180c7227 */ /* 0x000fe200078e00ff */
[----:B------:R-:W-:-:S03]  /*3a20*/  ISETP.GT.U32.AND P3, PT, R0, R7, PT ;  /* 0x000000070000720c */ /* 0x000fc60003f64070 */
[----:B------:R-:W-:Y:S02]  /*3a30*/  @!P2 IMAD.IADD R6, R6, 0x1, -R0 ;  /* 0x000000010606a824 */ /* 0x000fe400078e0a00 */
[----:B-1----:R-:W-:-:S03]  /*3a40*/  IMAD.HI.U32 R14, R24, R3, RZ ;  /* 0x00000003180e7227 */ /* 0x002fc600078e00ff */
[C---:B------:R-:W-:Y:S01]  /*3a50*/  ISETP.GT.U32.AND P6, PT, R0.reuse, R6, PT ;  /* 0x000000060000720c */ /* 0x040fe20003fc4070 */
[----:B------:R-:W-:Y:S02]  /*3a60*/  IMAD.MOV R14, RZ, RZ, -R14 ;  /* 0x000000ffff0e7224 */ /* 0x000fe400078e0a0e */
[----:B0-----:R-:W-:Y:S02]  /*3a70*/  IMAD.MOV.U32 R2, RZ, RZ, R13 ;  /* 0x000000ffff027224 */ /* 0x001fe400078e000d */
[----:B------:R-:W-:Y:S01]  /*3a80*/  IMAD R3, R0, R14, R3 ;  /* 0x0000000e00037224 */ /* 0x000fe200078e0203 */
[C---:B------:R-:W-:Y:S01]  /*3a90*/  LOP3.LUT R14, R10.reuse, 0xa4, RZ, 0xfc, !PT ;  /* 0x000000a40a0e7812 */ /* 0x040fe200078efcff */
[----:B------:R-:W-:Y:S01]  /*3aa0*/  @!P3 IMAD.IADD R7, R7, 0x1, -R0 ;  /* 0x000000010707b824 */ /* 0x000fe200078e0a00 */
[----:B------:R-:W-:Y:S01]  /*3ab0*/  ISETP.GE.AND P3, PT, R11, RZ, PT ;  /* 0x000000ff0b00720c */ /* 0x000fe20003f66270 */
[----:B------:R-:W-:Y:S01]  /*3ac0*/  IMAD.MOV R12, RZ, RZ, -R12 ;  /* 0x000000ffff0c7224 */ /* 0x000fe200078e0a0c */
[----:B------:R-:W-:Y:S01]  /*3ad0*/  LOP3.LUT R11, R10, 0xa8, RZ, 0xfc, !PT ;  /* 0x000000a80a0b7812 */ /* 0x000fe200078efcff */
[----:B------:R-:W-:Y:S01]  /*3ae0*/  @!P4 IMAD.MOV R2, RZ, RZ, -R2 ;  /* 0x000000ffff02c224 */ /* 0x000fe200078e0a02 */
[----:B------:R-:W-:Y:S01]  /*3af0*/  ISETP.GT.U32.AND P2, PT, R0, R7, PT ;  /* 0x000000070000720c */ /* 0x000fe20003f44070 */
[----:B------:R-:W-:Y:S01]  /*3b00*/  @!P6 IMAD.IADD R6, R6, 0x1, -R0 ;  /* 0x000000010606e824 */ /* 0x000fe200078e0a00 */
[C---:B------:R-:W-:Y:S01]  /*3b10*/  ISETP.GT.U32.AND P6, PT, R0.reuse, R3, PT ;  /* 0x000000030000720c */ /* 0x040fe20003fc4070 */
[C---:B------:R-:W-:Y:S01]  /*3b20*/  IMAD R4, R0.reuse, R12, R4 ;  /* 0x0000000c00047224 */ /* 0x040fe200078e0204 */
[----:B------:R-:W-:Y:S01]  /*3b30*/  ISETP.GT.U32.AND P4, PT, R0, R5, PT ;  /* 0x000000050000720c */ /* 0x000fe20003f84070 */
[----:B------:R0:W-:Y:S01]  /*3b40*/  STL [R1+0x128], R2 ;  /* 0x0001280201007387 */ /* 0x0001e20000100800 */
[----:B------:R-:W-:Y:S01]  /*3b50*/  LOP3.LUT R12, R10, 0xa6, RZ, 0xfc, !PT ;  /* 0x000000a60a0c7812 */ /* 0x000fe200078efcff */
[----:B------:R-:W-:Y:S01]  /*3b60*/  @!P0 IMAD.MOV R6, RZ, RZ, -R6 ;  /* 0x000000ffff068224 */ /* 0x000fe200078e0a06 */
[----:B------:R-:W-:-:S02]  /*3b70*/  IABS R13, R11 ;  /* 0x0000000b000d7213 */ /* 0x000fc40000000000 */
[----:B------:R-:W-:Y:S02]  /*3b80*/  IABS R15, R12 ;  /* 0x0000000c000f7213 */ /* 0x000fe40000000000 */
[----:B------:R-:W-:Y:S01]  /*3b90*/  ISETP.GE.AND P0, PT, R11, RZ, PT ;  /* 0x000000ff0b00720c */ /* 0x000fe20003f06270 */
[----:B------:R-:W-:Y:S01]  /*3ba0*/  IMAD.HI.U32 R17, R24, R13, RZ ;  /* 0x0000000d18117227 */ /* 0x000fe200078e00ff */
[----:B------:R-:W-:-:S03]  /*3bb0*/  LOP3.LUT R11, R10, 0x9e, RZ, 0xfc, !PT ;  /* 0x0000009e0a0b7812 */ /* 0x000fc600078efcff */
[--C-:B------:R-:W-:Y:S02]  /*3bc0*/  @!P6 IMAD.IADD R3, R3, 0x1, -R0.reuse ;  /* 0x000000010303e824 */ /* 0x100fe400078e0a00 */
[----:B------:R-:W-:Y:S01]  /*3bd0*/  @!P2 IMAD.IADD R7, R7, 0x1, -R0 ;  /* 0x000000010707a824 */ /* 0x000fe200078e0a00 */
[----:B------:R-:W-:Y:S01]  /*3be0*/  ISETP.GT.U32.AND P2, PT, R0, R4, PT ;  /* 0x000000040000720c */ /* 0x000fe20003f44070 */
[----:B------:R-:W-:Y:S01]  /*3bf0*/  IMAD.HI.U32 R18, R24, R15, RZ ;  /* 0x0000000f18127227 */ /* 0x000fe200078e00ff */
[----:B------:R-:W-:-:S03]  /*3c00*/  ISETP.GT.U32.AND P6, PT, R0, R3, PT ;  /* 0x000000030000720c */ /* 0x000fc60003fc4070 */
[----:B------:R-:W-:Y:S01]  /*3c10*/  @!P4 IMAD.IADD R5, R5, 0x1, -R0 ;  /* 0x000000010505c824 */ /* 0x000fe200078e0a00 */
[----:B------:R-:W-:Y:S01]  /*3c20*/  ISETP.GE.AND P4, PT, R16, RZ, PT ;  /* 0x000000ff1000720c */ /* 0x000fe20003f86270 */
[----:B------:R-:W-:Y:S01]  /*3c30*/  IMAD.MOV R16, RZ, RZ, -R17 ;  /* 0x000000ffff107224 */ /* 0x000fe200078e0a11 */
[----:B------:R-:W-:Y:S01]  /*3c40*/  IABS R17, R14 ;  /* 0x0000000e00117213 */ /* 0x000fe20000000000 */
[----:B------:R-:W-:Y:S02]  /*3c50*/  IMAD.MOV R18, RZ, RZ, -R18 ;  /* 0x000000ffff127224 */ /* 0x000fe400078e0a12 */
[----:B------:R-:W-:Y:S01]  /*3c60*/  IMAD R13, R0, R16, R13 ;  /* 0x00000010000d7224 */ /* 0x000fe200078e020d */
[----:B------:R-:W-:Y:S01]  /*3c70*/  LOP3.LUT R16, R10, 0x82, RZ, 0xfc, !PT ;  /* 0x000000820a107812 */ /* 0x000fe200078efcff */
[----:B0-----:R-:W-:Y:S02]  /*3c80*/  IMAD.MOV.U32 R2, RZ, RZ, R8 ;  /* 0x000000ffff027224 */ /* 0x001fe400078e0008 */
[----:B------:R-:W-:Y:S01]  /*3c90*/  IMAD R15, R0, R18, R15 ;  /* 0x00000012000f7224 */ /* 0x000fe200078e020f */
[----:B------:R-:W-:Y:S01]  /*3ca0*/  LOP3.LUT R18, R10, 0x7e, RZ, 0xfc, !PT ;  /* 0x0000007e0a127812 */ /* 0x000fe200078efcff */
[----:B------:R-:W-:-:S02]  /*3cb0*/  @!P1 IMAD.MOV R2, RZ, RZ, -R2 ;  /* 0x000000ffff029224 */ /* 0x000fc400078e0a02 */
[----:B------:R-:W-:Y:S01]  /*3cc0*/  @!P5 IMAD.MOV R7, RZ, RZ, -R7 ;  /* 0x000000ffff07d224 */ /* 0x000fe200078e0a07 */
[C---:B------:R-:W-:Y:S01]  /*3cd0*/  ISETP.GT.U32.AND P5, PT, R0.reuse, R13, PT ;  /* 0x0000000d0000720c */ /* 0x040fe20003fa4070 */
[--C-:B------:R-:W-:Y:S01]  /*3ce0*/  @!P6 IMAD.IADD R3, R3, 0x1, -R0.reuse ;  /* 0x000000010303e824 */ /* 0x100fe200078e0a00 */
[----:B------:R-:W-:Y:S01]  /*3cf0*/  ISETP.GT.U32.AND P6, PT, R0, R15, PT ;  /* 0x0000000f0000720c */ /* 0x000fe20003fc4070 */
[----:B------:R-:W-:Y:S01]  /*3d00*/  @!P2 IMAD.IADD R4, R4, 0x1, -R0 ;  /* 0x000000010404a824 */ /* 0x000fe200078e0a00 */
[----:B------:R0:W-:Y:S01]  /*3d10*/  STL [R1+0x11c], R2 ;  /* 0x00011c0201007387 */ /* 0x0001e20000100800 */
[----:B------:R-:W-:-:S03]  /*3d20*/  ISETP.GE.AND P2, PT, R9, RZ, PT ;  /* 0x000000ff0900720c */ /* 0x000fc60003f46270 */
[----:B------:R-:W-:Y:S01]  /*3d30*/  STL [R1+0x118], R7 ;  /* 0x0001180701007387 */ /* 0x000fe20000100800 */
[----:B------:R-:W-:-:S03]  /*3d40*/  ISETP.GT.U32.AND P1, PT, R0, R4, PT ;  /* 0x000000040000720c */ /* 0x000fc60003f24070 */
[----:B------:R1:W-:Y:S01]  /*3d50*/  STL [R1+0x114], R6 ;  /* 0x0001140601007387 */ /* 0x0003e20000100800 */
[--C-:B------:R-:W-:Y:S02]  /*3d60*/  @!P5 IMAD.IADD R13, R13, 0x1, -R0.reuse ;  /* 0x000000010d0dd824 */ /* 0x100fe400078e0a00 */
[----:B0-----:R-:W-:Y:S01]  /*3d70*/  IMAD.MOV.U32 R2, RZ, RZ, R5 ;  /* 0x000000ffff027224 */ /* 0x001fe200078e0005 */
[----:B------:R-:W-:Y:S01]  /*3d80*/  LOP3.LUT R5, R10, 0xa2, RZ, 0xfc, !PT ;  /* 0x000000a20a057812 */ /* 0x000fe200078efcff */
[----:B------:R-:W-:Y:S01]  /*3d90*/  @!P6 IMAD.IADD R15, R15, 0x1, -R0 ;  /* 0x000000010f0fe824 */ /* 0x000fe200078e0a00 */
[----:B------:R-:W-:Y:S01]  /*3da0*/  ISETP.GT.U32.AND P5, PT, R0, R13, PT ;  /* 0x0000000d0000720c */ /* 0x000fe20003fa4070 */
[----:B------:R-:W-:Y:S01]  /*3db0*/  @!P3 IMAD.MOV R2, RZ, RZ, -R2 ;  /* 0x000000ffff02b224 */ /* 0x000fe200078e0a02 */
[----:B------:R-:W-:Y:S01]  /*3dc0*/  IABS R8, R5 ;  /* 0x0000000500087213 */ /* 0x000fe20000000000 */
[----:B-1----:R-:W-:Y:S01]  /*3dd0*/  IMAD.HI.U32 R6, R24, R17, RZ ;  /* 0x0000001118067227 */ /* 0x002fe200078e00ff */
[----:B------:R-:W-:-:S02]  /*3de0*/  ISETP.GT.U32.AND P6, PT, R0, R15, PT ;  /* 0x0000000f0000720c */ /* 0x000fc40003fc4070 */
[----:B------:R0:W-:Y:S01]  /*3df0*/  STL [R1+0x10c], R2 ;  /* 0x00010c0201007387 */ /* 0x0001e20000100800 */
[----:B------:R-:W-:Y:S01]  /*3e00*/  ISETP.GE.AND P3, PT, R12, RZ, PT ;  /* 0x000000ff0c00720c */ /* 0x000fe20003f66270 */
[----:B------:R-:W-:Y:S02]  /*3e10*/  IMAD.MOV R6, RZ, RZ, -R6 ;  /* 0x000000ffff067224 */ /* 0x000fe400078e0a06 */
[----:B------:R-:W-:Y:S01]  /*3e20*/  @!P1 IMAD.IADD R4, R4, 0x1, -R0 ;  /* 0x0000000104049824 */ /* 0x000fe200078e0a00 */
[----:B------:R-:W-:Y:S01]  /*3e30*/  ISETP.GE.AND P1, PT, R14, RZ, PT ;  /* 0x000000ff0e00720c */ /* 0x000fe20003f26270 */
[----:B------:R-:W-:Y:S01]  /*3e40*/  IMAD R6, R0, R6, R17 ;  /* 0x0000000600067224 */ /* 0x000fe200078e0211 */
[----:B------:R-:W-:Y:S01]  /*3e50*/  IABS R17, R18 ;  /* 0x0000001200117213 */ /* 0x000fe20000000000 */
[----:B------:R-:W-:Y:S01]  /*3e60*/  IMAD.MOV.U32 R7, RZ, RZ, R4 ;  /* 0x000000ffff077224 */ /* 0x000fe200078e0004 */
[----:B------:R-:W-:Y:S01]  /*3e70*/  LOP3.LUT R4, R10, 0xa0, RZ, 0xfc, !PT ;  /* 0x000000a00a047812 */ /* 0x000fe200078efcff */
[----:B0-----:R-:W-:-:S02]  /*3e80*/  IMAD.MOV.U32 R2, RZ, RZ, R3 ;  /* 0x000000ffff027224 */ /* 0x001fc400078e0003 */
[----:B------:R-:W-:-:S04]  /*3e90*/  IMAD.HI.U32 R3, R24, R8, RZ ;  /* 0x0000000818037227 */ /* 0x000fc800078e00ff */
[----:B------:R-:W-:Y:S01]  /*3ea0*/  @!P2 IMAD.MOV R2, RZ, RZ, -R2 ;  /* 0x000000ffff02a224 */ /* 0x000fe200078e0a02 */
[C---:B------:R-:W-:Y:S01]  /*3eb0*/  ISETP.GT.U32.AND P2, PT, R0.reuse, R6, PT ;  /* 0x000000060000720c */ /* 0x040fe20003f44070 */
[----:B------:R-:W-:Y:S02]  /*3ec0*/  IMAD.MOV R3, RZ, RZ, -R3 ;  /* 0x000000ffff037224 */ /* 0x000fe400078e0a03 */
[----:B------:R-:W-:Y:S01]  /*3ed0*/  @!P4 IMAD.MOV R7, RZ, RZ, -R7 ;  /* 0x000000ffff07c224 */ /* 0x000fe200078e0a07 */
[----:B------:R-:W-:Y:S01]  /*3ee0*/  ISETP.GE.AND P4, PT, R5, RZ, PT ;  /* 0x000000ff0500720c */ /* 0x000fe20003f86270 */
[C---:B------:R-:W-:Y:S01]  /*3ef0*/  IMAD R8, R0.reuse, R3, R8 ;  /* 0x0000000300087224 */ /* 0x040fe200078e0208 */
[----:B------:R-:W-:Y:S01]  /*3f00*/  IABS R5, R4 ;  /* 0x0000000400057213 */ /* 0x000fe20000000000 */
[--C-:B------:R-:W-:Y:S01]  /*3f10*/  @!P5 IMAD.IADD R13, R13, 0x1, -R0.reuse ;  /* 0x000000010d0dd824 */ /* 0x100fe200078e0a00 */
[----:B------:R0:W-:Y:S01]  /*3f20*/  STL [R1+0x104], R7 ;  /* 0x0001040701007387 */ /* 0x0001e20000100800 */
[----:B------:R-:W-:Y:S01]  /*3f30*/  @!P6 IMAD.IADD R15, R15, 0x1, -R0 ;  /* 0x000000010f0fe824 */ /* 0x000fe200078e0a00 */
[----:B------:R-:W-:Y:S01]  /*3f40*/  ISETP.GT.U32.AND P6, PT, R0, R8, PT ;  /* 0x000000080000720c */ /* 0x000fe20003fc4070 */
[----:B------:R-:W-:Y:S01]  /*3f50*/  IMAD.HI.U32 R9, R24, R5, RZ ;  /* 0x0000000518097227 */ /* 0x000fe200078e00ff */
[----:B------:R1:W-:Y:S01]  /*3f60*/  STL [R1+0xe0], R2 ;  /* 0x0000e00201007387 */ /* 0x0003e20000100800 */
[----:B------:R-:W-:-:S02]  /*3f70*/  ISETP.GE.AND P5, PT, R4, RZ, PT ;  /* 0x000000ff0400720c */ /* 0x000fc40003fa6270 */
[----:B------:R-:W-:Y:S01]  /*3f80*/  @!P2 IMAD.IADD R6, R6, 0x1, -R0 ;  /* 0x000000010606a824 */ /* 0x000fe200078e0a00 */
[----:B------:R-:W-:Y:S01]  /*3f90*/  LOP3.LUT R4, R10, 0x9c, RZ, 0xfc, !PT ;  /* 0x0000009c0a047812 */ /* 0x000fe200078efcff */
[----:B------:R-:W-:Y:S01]  /*3fa0*/  IMAD.MOV R9, RZ, RZ, -R9 ;  /* 0x000000ffff097224 */ /* 0x000fe200078e0a09 */
[----:B0-----:R-:W-:Y:S01]  /*3fb0*/  IABS R7, R11 ;  /* 0x0000000b00077213 */ /* 0x001fe20000000000 */
[----:B------:R-:W-:Y:S01]  /*3fc0*/  IMAD.HI.U32 R19, R24, R17, RZ ;  /* 0x0000001118137227 */ /* 0x000fe200078e00ff */
[----:B------:R-:W-:Y:S02]  /*3fd0*/  ISETP.GT.U32.AND P2, PT, R0, R6, PT ;  /* 0x000000060000720c */ /* 0x000fe40003f44070 */
[----:B------:R-:W-:Y:S01]  /*3fe0*/  IABS R3, R4 ;  /* 0x0000000400037213 */ /* 0x000fe20000000000 */
[----:B-1----:R-:W-:Y:S02]  /*3ff0*/  IMAD.MOV.U32 R2, RZ, RZ, R13 ;  /* 0x000000ffff027224 */ /* 0x002fe400078e000d */
[----:B------:R-:W-:-:S04]  /*4000*/  IMAD.HI.U32 R12, R24, R7, RZ ;  /* 0x00000007180c7227 */ /* 0x000fc800078e00ff */
[----:B------:R-:W-:Y:S01]  /*4010*/  @!P0 IMAD.MOV R2, RZ, RZ, -R2 ;  /* 0x000000ffff028224 */ /* 0x000fe200078e0a02 */
[----:B------:R-:W-:Y:S01]  /*4020*/  ISETP.GE.AND P0, PT, R11, RZ, PT ;  /* 0x000000ff0b00720c */ /* 0x000fe20003f06270 */
[----:B------:R-:W-:Y:S02]  /*4030*/  @!P6 IMAD.IADD R8, R8, 0x1, -R0 ;  /* 0x000000010808e824 */ /* 0x000fe400078e0a00 */
[----:B------:R-:W-:Y:S01]  /*4040*/  IMAD.MOV R12, RZ, RZ, -R12 ;  /* 0x000000ffff0c7224 */ /* 0x000fe200078e0a0c */
[----:B------:R0:W-:Y:S01]  /*4050*/  STL [R1+0xd0], R2 ;  /* 0x0000d00201007387 */ /* 0x0001e20000100800 */
[C---:B------:R-:W-:Y:S01]  /*4060*/  IMAD R5, R0.reuse, R9, R5 ;  /* 0x0000000900057224 */ /* 0x040fe200078e0205 */
[----:B------:R-:W-:Y:S01]  /*4070*/  ISETP.GT.U32.AND P6, PT, R0, R8, PT ;  /* 0x000000080000720c */ /* 0x000fe20003fc4070 */
[----:B------:R-:W-:Y:S02]  /*4080*/  @!P2 IMAD.IADD R6, R6, 0x1, -R0 ;  /* 0x000000010606a824 */ /* 0x000fe400078e0a00 */
[----:B------:R-:W-:Y:S01]  /*4090*/  IMAD.MOV R19, RZ, RZ, -R19 ;  /* 0x000000ffff137224 */ /* 0x000fe200078e0a13 */
[----:B------:R-:W-:-:S03]  /*40a0*/  ISETP.GT.U32.AND P2, PT, R0, R5, PT ;  /* 0x000000050000720c */ /* 0x000fc60003f44070 */
[----:B------:R-:W-:Y:S02]  /*40b0*/  IMAD R17, R0, R19, R17 ;  /* 0x0000001300117224 */ /* 0x000fe400078e0211 */
[----:B0-----:R-:W-:-:S04]  /*40c0*/  IMAD.MOV.U32 R2, RZ, RZ, R15 ;  /* 0x000000ffff027224 */ /* 0x001fc800078e000f */
[----:B------:R-:W-:Y:S01]  /*40d0*/  @!P3 IMAD.MOV R2, RZ, RZ, -R2 ;  /* 0x000000ffff02b224 */ /* 0x000fe200078e0a02 */
[----:B------:R-:W-:Y:S01]  /*40e0*/  ISETP.GE.AND P3, PT, R4, RZ, PT ;  /* 0x000000ff0400720c */ /* 0x000fe20003f66270 */
[----:B------:R-:W-:Y:S01]  /*40f0*/  IMAD R4, R0, R12, R7 ;  /* 0x0000000c00047224 */ /* 0x000fe200078e0207 */
[----:B------:R-:W-:Y:S01]  /*4100*/  LOP3.LUT R12, R10, 0x9a, RZ, 0xfc, !PT ;  /* 0x0000009a0a0c7812 */ /* 0x000fe200078efcff */
[----:B------:R-:W-:Y:S01]  /*4110*/  IMAD.HI.U32 R7, R24, R3, RZ ;  /* 0x0000000318077227 */ /* 0x000fe200078e00ff */
[----:B------:R0:W-:Y:S02]  /*4120*/  STL [R1+0xf4], R2 ;  /* 0x0000f40201007387 */ /* 0x0001e40000100800 */
[----:B------:R-:W-:Y:S01]  /*4130*/  IABS R11, R12 ;  /* 0x0000000c000b7213 */ /* 0x000fe20000000000 */
[--C-:B------:R-:W-:Y:S02]  /*4140*/  @!P6 IMAD.IADD R8, R8, 0x1, -R0.reuse ;  /* 0x000000010808e824 */ /* 0x100fe400078e0a00 */
[----:B------:R-:W-:-:S02]  /*4150*/  @!P2 IMAD.IADD R5, R5, 0x1, -R0 ;  /* 0x000000010505a824 */ /* 0x000fc400078e0a00 */
[----:B------:R-:W-:-:S03]  /*4160*/  IMAD.HI.U32 R9, R24, R11, RZ ;  /* 0x0000000b18097227 */ /* 0x000fc600078e00ff */
[----:B------:R-:W-:Y:S01]  /*4170*/  ISETP.GT.U32.AND P2, PT, R0, R5, PT ;  /* 0x000000050000720c */ /* 0x000fe20003f44070 */
[----:B0-----:R-:W-:Y:S02]  /*4180*/  IMAD.MOV.U32 R2, RZ, RZ, R6 ;  /* 0x000000ffff027224 */ /* 0x001fe400078e0006 */
[----:B------:R-:W-:Y:S01]  /*4190*/  IMAD.MOV R6, RZ, RZ, -R7 ;  /* 0x000000ffff067224 */ /* 0x000fe200078e0a07 */
[----:B------:R-:W-:Y:S01]  /*41a0*/  LOP3.LUT R7, R10, 0x98, RZ, 0xfc, !PT ;  /* 0x000000980a077812 */ /* 0x000fe200078efcff */
[----:B------:R-:W-:Y:S01]  /*41b0*/  @!P1 IMAD.MOV R2, RZ, RZ, -R2 ;  /* 0x000000ffff029224 */ /* 0x000fe200078e0a02 */
[C---:B------:R-:W-:Y:S01]  /*41c0*/  ISETP.GT.U32.AND P1, PT, R0.reuse, R4, PT ;  /* 0x000000040000720c */ /* 0x040fe20003f24070 */
[----:B------:R-:W-:Y:S01]  /*41d0*/  IMAD R6, R0, R6, R3 ;  /* 0x0000000600067224 */ /* 0x000fe200078e0203 */
[----:B------:R-:W-:Y:S01]  /*41e0*/  LOP3.LUT R3, R10, 0x96, RZ, 0xfc, !PT ;  /* 0x000000960a037812 */ /* 0x000fe200078efcff */
[----:B------:R-:W-:Y:S01]  /*41f0*/  IMAD.MOV R9, RZ, RZ, -R9 ;  /* 0x000000ffff097224 */ /* 0x000fe200078e0a09 */
[----:B------:R-:W-:Y:S01]  /*4200*/  IABS R14, R7 ;  /* 0x00000007000e7213 */ /* 0x000fe20000000000 */
[----:B------:R0:W-:Y:S01]  /*4210*/  STL [R1+0x100], R2 ;  /* 0x0001000201007387 */ /* 0x0001e20000100800 */
[C---:B------:R-:W-:Y:S01]  /*4220*/  ISETP.GT.U32.AND P6, PT, R0.reuse, R6, PT ;  /* 0x000000060000720c */ /* 0x040fe20003fc4070 */
[--C-:B------:R-:W-:Y:S01]  /*4230*/  @!P2 IMAD.IADD R5, R5, 0x1, -R0.reuse ;  /* 0x000000010505a824 */ /* 0x100fe200078e0a00 */
[----:B------:R-:W-:Y:S01]  /*4240*/  IABS R13, R3 ;  /* 0x00000003000d7213 */ /* 0x000fe20000000000 */
[----:B------:R-:W-:Y:S01]  /*4250*/  IMAD R11, R0, R9, R11 ;  /* 0x00000009000b7224 */ /* 0x000fe200078e020b */
[----:B------:R-:W-:Y:S01]  /*4260*/  ISETP.GE.AND P2, PT, R7, RZ, PT ;  /* 0x000000ff0700720c */ /* 0x000fe20003f46270 */
[----:B------:R-:W-:Y:S01]  /*4270*/  IMAD.MOV.U32 R15, RZ, RZ, R5 ;  /* 0x000000ffff0f7224 */ /* 0x000fe200078e0005 */
[----:B------:R-:W-:Y:S01]  /*4280*/  LOP3.LUT R5, R10, 0x94, RZ, 0xfc, !PT ;  /* 0x000000940a057812 */ /* 0x000fe200078efcff */
[----:B------:R-:W-:-:S02]  /*4290*/  @!P1 IMAD.IADD R4, R4, 0x1, -R0 ;  /* 0x0000000104049824 */ /* 0x000fc400078e0a00 */
[----:B0-----:R-:W-:Y:S02]  /*42a0*/  IMAD.MOV.U32 R2, RZ, RZ, R8 ;  /* 0x000000ffff027224 */ /* 0x001fe400078e0008 */
[----:B------:R-:W-:Y:S01]  /*42b0*/  IMAD.HI.U32 R8, R24, R14, RZ ;  /* 0x0000000e18087227 */ /* 0x000fe200078e00ff */
[----:B------:R-:W-:-:S03]  /*42c0*/  ISETP.GT.U32.AND P1, PT, R0, R4, PT ;  /* 0x000000040000720c */ /* 0x000fc60003f24070 */
[----:B------:R-:W-:Y:S02]  /*42d0*/  @!P6 IMAD.IADD R6, R6, 0x1, -R0 ;  /* 0x000000010606e824 */ /* 0x000fe400078e0a00 */
[----:B------:R-:W-:Y:S01]  /*42e0*/  @!P4 IMAD.MOV R2, RZ, RZ, -R2 ;  /* 0x000000ffff02c224 */ /* 0x000fe200078e0a02 */
[----:B------:R-:W-:Y:S01]  /*42f0*/  ISETP.GE.AND P4, PT, R12, RZ, PT ;  /* 0x000000ff0c00720c */ /* 0x000fe20003f86270 */
[----:B------:R-:W-:Y:S01]  /*4300*/  IMAD.HI.U32 R12, R24, R13, RZ ;  /* 0x0000000d180c7227 */ /* 0x000fe200078e00ff */
[----:B------:R-:W-:Y:S02]  /*4310*/  ISETP.GT.U32.AND P6, PT, R0, R6, PT ;  /* 0x000000060000720c */ /* 0x000fe40003fc4070 */
[----:B------:R0:W-:Y:S01]  /*4320*/  STL [R1+0xfc], R2 ;  /* 0x0000fc0201007387 */ /* 0x0001e20000100800 */
[----:B------:R-:W-:Y:S02]  /*4330*/  IMAD.MOV R8, RZ, RZ, -R8 ;  /* 0x000000ffff087224 */ /* 0x000fe400078e0a08 */
[----:B------:R-:W-:Y:S01]  /*4340*/  IMAD.MOV R7, RZ, RZ, -R12 ;  /* 0x000000ffff077224 */ /* 0x000fe200078e0a0c */
[----:B------:R-:W-:Y:S01]  /*4350*/  LOP3.LUT R12, R10, 0x92, RZ, 0xfc, !PT ;  /* 0x000000920a0c7812 */ /* 0x000fe200078efcff */
[----:B------:R-:W-:Y:S01]  /*4360*/  IMAD R14, R0, R8, R14 ;  /* 0x00000008000e7224 */ /* 0x000fe200078e020e */
[----:B------:R-:W-:Y:S01]  /*4370*/  LOP3.LUT R8, R10, 0x90, RZ, 0xfc, !PT ;  /* 0x000000900a087812 */ /* 0x000fe200078efcff */
[----:B------:R-:W-:-:S02]  /*4380*/  IMAD R13, R0, R7, R13 ;  /* 0x00000007000d7224 */ /* 0x000fc400078e020d */
[----:B------:R-:W-:Y:S01]  /*4390*/  @!P5 IMAD.MOV R15, RZ, RZ, -R15 ;  /* 0x000000ffff0fd224 */ /* 0x000fe200078e0a0f */
[----:B------:R-:W-:Y:S01]  /*43a0*/  ISETP.GT.U32.AND P5, PT, R0, R14, PT ;  /* 0x0000000e0000720c */ /* 0x000fe20003fa4070 */
[--C-:B------:R-:W-:Y:S01]  /*43b0*/  @!P6 IMAD.IADD R6, R6, 0x1, -R0.reuse ;  /* 0x000000010606e824 */ /* 0x100fe200078e0a00 */
[----:B------:R-:W-:Y:S01]  /*43c0*/  ISETP.GT.U32.AND P6, PT, R0, R13, PT ;  /* 0x0000000d0000720c */ /* 0x000fe20003fc4070 */
[----:B------:R-:W-:Y:S01]  /*43d0*/  @!P1 IMAD.IADD R4, R4, 0x1, -R0 ;  /* 0x0000000104049824 */ /* 0x000fe200078e0a00 */
[----:B------:R-:W-:Y:S01]  /*43e0*/  ISETP.GT.U32.AND P1, PT, R0, R11, PT ;  /* 0x0000000b0000720c */ /* 0x000fe20003f24070 */
[----:B------:R-:W-:Y:S01]  /*43f0*/  STL [R1+0xe4], R15 ;  /* 0x0000e40f01007387 */ /* 0x000fe20000100800 */
[----:B------:R-:W-:Y:S01]  /*4400*/  IABS R7, R8 ;  /* 0x0000000800077213 */ /* 0x000fe20000000000 */
[----:B0-----:R-:W-:Y:S01]  /*4410*/  IMAD.MOV.U32 R2, RZ, RZ, R4 ;  /* 0x000000ffff027224 */ /* 0x001fe200078e0004 */
[----:B------:R-:W-:-:S03]  /*4420*/  IABS R4, R5 ;  /* 0x0000000500047213 */ /* 0x000fc60000000000 */
[----:B------:R-:W-:Y:S01]  /*4430*/  @!P0 IMAD.MOV R2, RZ, RZ, -R2 ;  /* 0x000000ffff028224 */ /* 0x000fe200078e0a02 */
[----:B------:R-:W-:Y:S01]  /*4440*/  ISETP.GE.AND P0, PT, R3, RZ, PT ;  /* 0x000000ff0300720c */ /* 0x000fe20003f06270 */
[--C-:B------:R-:W-:Y:S01]  /*4450*/  @!P5 IMAD.IADD R14, R14, 0x1, -R0.reuse ;  /* 0x000000010e0ed824 */ /* 0x100fe200078e0a00 */
[----:B------:R-:W-:Y:S01]  /*4460*/  IABS R3, R12 ;  /* 0x0000000c00037213 */ /* 0x000fe20000000000 */
[--C-:B------:R-:W-:Y:S01]  /*4470*/  @!P6 IMAD.IADD R13, R13, 0x1, -R0.reuse ;  /* 0x000000010d0de824 */ /* 0x100fe200078e0a00 */
[----:B------:R0:W-:Y:S01]  /*4480*/  STL [R1+0xec], R2 ;  /* 0x0000ec0201007387 */ /* 0x0001e20000100800 */
[----:B------:R-:W-:Y:S01]  /*4490*/  @!P1 IMAD.IADD R11, R11, 0x1, -R0 ;  /* 0x000000010b0b9824 */ /* 0x000fe200078e0a00 */
[----:B------:R-:W-:Y:S01]  /*44a0*/  ISETP.GT.U32.AND P6, PT, R0, R14, PT ;  /* 0x0000000e0000720c */ /* 0x000fe20003fc4070 */
[----:B------:R-:W-:Y:S01]  /*44b0*/  IMAD.HI.U32 R9, R24, R7, RZ ;  /* 0x0000000718097227 */ /* 0x000fe200078e00ff */
[----:B------:R-:W-:Y:S02]  /*44c0*/  ISETP.GE.AND P1, PT, R5, RZ, PT ;  /* 0x000000ff0500720c */ /* 0x000fe40003f26270 */
[----:B------:R-:W-:Y:S01]  /*44d0*/  ISETP.GT.U32.AND P5, PT, R0, R11, PT ;  /* 0x0000000b0000720c */ /* 0x000fe20003fa4070 */
[----:B------:R-:W-:-:S04]  /*44e0*/  IMAD.HI.U32 R5, R24, R4, RZ ;  /* 0x0000000418057227 */ /* 0x000fc800078e00ff */
[----:B0-----:R-:W-:Y:S02]  /*44f0*/  IMAD.MOV.U32 R2, RZ, RZ, R6 ;  /* 0x000000ffff027224 */ /* 0x001fe400078e0006 */
[----:B------:R-:W-:-:S04]  /*4500*/  IMAD.HI.U32 R6, R24, R3, RZ ;  /* 0x0000000318067227 */ /* 0x000fc800078e00ff */
[----:B------:R-:W-:Y:S02]  /*4510*/  IMAD.MOV R6, RZ, RZ, -R6 ;  /* 0x000000ffff067224 */ /* 0x000fe400078e0a06 */
[----:B------:R-:W-:Y:S01]  /*4520*/  @!P3 IMAD.MOV R2, RZ, RZ, -R2 ;  /* 0x000000ffff02b224 */ /* 0x000fe200078e0a02 */
[C---:B------:R-:W-:Y:S01]  /*4530*/  ISETP.GT.U32.AND P3, PT, R0.reuse, R13, PT ;  /* 0x0000000d0000720c */ /* 0x040fe20003f64070 */
[----:B------:R-:W-:Y:S01]  /*4540*/  IMAD R3, R0, R6, R3 ;  /* 0x0000000600037224 */ /* 0x000fe200078e0203 */
[----:B------:R-:W-:Y:S01]  /*4550*/  LOP3.LUT R6, R10, 0x8c, RZ, 0xfc, !PT ;  /* 0x0000008c0a067812 */ /* 0x000fe200078efcff */
[--C-:B------:R-:W-:Y:S01]  /*4560*/  @!P6 IMAD.IADD R14, R14, 0x1, -R0.reuse ;  /* 0x000000010e0ee824 */ /* 0x100fe200078e0a00 */
[----:B------:R0:W-:Y:S01]  /*4570*/  STL [R1+0xf0], R2 ;  /* 0x0000f00201007387 */ /* 0x0001e20000100800 */
[----:B------:R-:W-:Y:S01]  /*4580*/  IMAD.MOV R5, RZ, RZ, -R5 ;  /* 0x000000ffff057224 */ /* 0x000fe200078e0a05 */
[----:B------:R-:W-:Y:S01]  /*4590*/  ISETP.GT.U32.AND P6, PT, R0, R3, PT ;  /* 0x000000030000720c */ /* 0x000fe20003fc4070 */
[----:B------:R-:W-:-:S02]  /*45a0*/  @!P5 IMAD.IADD R11, R11, 0x1, -R0 ;  /* 0x000000010b0bd824 */ /* 0x000fc400078e0a00 */
[----:B------:R-:W-:Y:S01]  /*45b0*/  IMAD R4, R0, R5, R4 ;  /* 0x0000000500047224 */ /* 0x000fe200078e0204 */
[----:B------:R-:W-:Y:S01]  /*45c0*/  LOP3.LUT R5, R10, 0x8e, RZ, 0xfc, !PT ;  /* 0x0000008e0a057812 */ /* 0x000fe200078efcff */
[----:B------:R-:W-:Y:S02]  /*45d0*/  IMAD.MOV R9, RZ, RZ, -R9 ;  /* 0x000000ffff097224 */ /* 0x000fe400078e0a09 */
[--C-:B------:R-:W-:Y:S01]  /*45e0*/  @!P3 IMAD.IADD R13, R13, 0x1, -R0.reuse ;  /* 0x000000010d0db824 */ /* 0x100fe200078e0a00 */
[----:B------:R-:W-:Y:S01]  /*45f0*/  IABS R15, R5 ;  /* 0x00000005000f7213 */ /* 0x000fe20000000000 */
[----:B0-----:R-:W-:Y:S01]  /*4600*/  IMAD.MOV.U32 R2, RZ, RZ, R11 ;  /* 0x000000ffff027224 */ /* 0x001fe200078e000b */
[----:B------:R-:W-:Y:S01]  /*4610*/  ISETP.GE.AND P3, PT, R12, RZ, PT ;  /* 0x000000ff0c00720c */ /* 0x000fe20003f66270 */
[C---:B------:R-:W-:Y:S01]  /*4620*/  IMAD R7, R0.reuse, R9, R7 ;  /* 0x0000000900077224 */ /* 0x040fe200078e0207 */
[----:B------:R-:W-:Y:S01]  /*4630*/  IABS R12, R6 ;  /* 0x00000006000c7213 */ /* 0x000fe20000000000 */
[----:B------:R-:W-:Y:S01]  /*4640*/  @!P6 IMAD.IADD R3, R3, 0x1, -R0 ;  /* 0x000000010303e824 */ /* 0x000fe200078e0a00 */
[----:B------:R-:W-:Y:S01]  /*4650*/  ISETP.GT.U32.AND P5, PT, R0, R4, PT ;  /* 0x000000040000720c */ /* 0x000fe20003fa4070 */
[----:B------:R-:W-:-:S02]  /*4660*/  IMAD.MOV.U32 R11, RZ, RZ, R15 ;  /* 0x000000ffff0b7224 */ /* 0x000fc400078e000f */
[----:B------:R-:W-:Y:S01]  /*4670*/  @!P4 IMAD.MOV R2, RZ, RZ, -R2 ;  /* 0x000000ffff02c224 */ /* 0x000fe200078e0a02 */
[----:B------:R-:W-:Y:S01]  /*4680*/  ISETP.GE.AND P4, PT, R8, RZ, PT ;  /* 0x000000ff0800720c */ /* 0x000fe20003f86270 */
[----:B------:R-:W-:Y:S01]  /*4690*/  IMAD.MOV.U32 R8, RZ, RZ, R12 ;  /* 0x000000ffff087224 */ /* 0x000fe200078e000c */
[----:B------:R-:W-:Y:S01]  /*46a0*/  ISETP.GT.U32.AND P6, PT, R0, R3, PT ;  /* 0x000000030000720c */ /* 0x000fe20003fc4070 */
[----:B------:R-:W-:Y:S01]  /*46b0*/  IMAD.HI.U32 R12, R24, R11, RZ ;  /* 0x0000000b180c7227 */ /* 0x000fe200078e00ff */
[----:B------:R0:W-:Y:S03]  /*46c0*/  STL [R1+0xe8], R2 ;  /* 0x0000e80201007387 */ /* 0x0001e60000100800 */
[----:B------:R-:W-:Y:S02]  /*46d0*/  IMAD.MOV R12, RZ, RZ, -R12 ;  /* 0x000000ffff0c7224 */ /* 0x000fe400078e0a0c */
[----:B------:R-:W-:-:S02]  /*46e0*/  @!P5 IMAD.IADD R4, R4, 0x1, -R0 ;  /* 0x000000010404d824 */ /* 0x000fc400078e0a00 */
[----:B------:R-:W-:Y:S01]  /*46f0*/  IMAD R11, R0, R12, R11 ;  /* 0x0000000c000b7224 */ /* 0x000fe200078e020b */
[----:B------:R-:W-:Y:S01]  /*4700*/  LOP3.LUT R12, R10, 0x88, RZ, 0xfc, !PT ;  /* 0x000000880a0c7812 */ /* 0x000fe200078efcff */
[----:B------:R-:W-:Y:S01]  /*4710*/  @!P2 IMAD.MOV R14, RZ, RZ, -R14 ;  /* 0x000000ffff0ea224 */ /* 0x000fe200078e0a0e */
[C---:B------:R-:W-:Y:S01]  /*4720*/  ISETP.GT.U32.AND P5, PT, R0.reuse, R4, PT ;  /* 0x000000040000720c */ /* 0x040fe20003fa4070 */
[----:B------:R-:W-:Y:S01]  /*4730*/  @!P6 IMAD.IADD R3, R3, 0x1, -R0 ;  /* 0x000000010303e824 */ /* 0x000fe200078e0a00 */
[----:B------:R-:W-:Y:S01]  /*4740*/  ISETP.GT.U32.AND P6, PT, R0, R11, PT ;  /* 0x0000000b0000720c */ /* 0x000fe20003fc4070 */
[----:B------:R-:W-:Y:S01]  /*4750*/  IMAD.HI.U32 R9, R24, R8, RZ ;  /* 0x0000000818097227 */ /* 0x000fe200078e00ff */
[----:B------:R-:W-:Y:S01]  /*4760*/  ISETP.GT.U32.AND P2, PT, R0, R7, PT ;  /* 0x000000070000720c */ /* 0x000fe20003f44070 */
[----:B------:R-:W-:Y:S02]  /*4770*/  STL [R1+0xd4], R14 ;  /* 0x0000d40e01007387 */ /* 0x000fe40000100800 */
[----:B0-----:R-:W-:Y:S01]  /*4780*/  IMAD.MOV.U32 R2, RZ, RZ, R13 ;  /* 0x000000ffff027224 */ /* 0x001fe200078e000d */
[----:B------:R-:W-:Y:S01]  /*4790*/  LOP3.LUT R13, R10, 0x8a, RZ, 0xfc, !PT ;  /* 0x0000008a0a0d7812 */ /* 0x000fe200078efcff */
[----:B------:R-:W-:-:S02]  /*47a0*/  IMAD.MOV R9, RZ, RZ, -R9 ;  /* 0x000000ffff097224 */ /* 0x000fc400078e0a09 */
[----:B------:R-:W-:Y:S01]  /*47b0*/  @!P0 IMAD.MOV R2, RZ, RZ, -R2 ;  /* 0x000000ffff028224 */ /* 0x000fe200078e0a02 */
[----:B------:R-:W-:Y:S01]  /*47c0*/  ISETP.GE.AND P0, PT, R5, RZ, PT ;  /* 0x000000ff0500720c */ /* 0x000fe20003f06270 */
[----:B------:R-:W-:Y:S01]  /*47d0*/  IMAD R8, R0, R9, R8 ;  /* 0x0000000900087224 */ /* 0x000fe200078e0208 */
[----:B------:R-:W-:Y:S01]  /*47e0*/  IABS R9, R13 ;  /* 0x0000000d00097213 */ /* 0x000fe20000000000 */
[--C-:B------:R-:W-:Y:S01]  /*47f0*/  @!P6 IMAD.IADD R11, R11, 0x1, -R0.reuse ;  /* 0x000000010b0be824 */ /* 0x100fe200078e0a00 */
[----:B------:R0:W-:Y:S01]  /*4800*/  STL [R1+0xd8], R2 ;  /* 0x0000d80201007387 */ /* 0x0001e20000100800 */
[--C-:B------:R-:W-:Y:S01]  /*4810*/  @!P5 IMAD.IADD R4, R4, 0x1, -R0.reuse ;  /* 0x000000010404d824 */ /* 0x100fe200078e0a00 */
[----:B------:R-:W-:Y:S01]  /*4820*/  ISETP.GE.AND P5, PT, R6, RZ, PT ;  /* 0x000000ff0600720c */ /* 0x000fe20003fa6270 */
[----:B------:R-:W-:Y:S01]  /*4830*/  @!P2 IMAD.IADD R7, R7, 0x1, -R0 ;  /* 0x000000010707a824 */ /* 0x000fe200078e0a00 */
[----:B------:R-:W-:Y:S02]  /*4840*/  ISETP.GT.U32.AND P6, PT, R0, R11, PT ;  /* 0x0000000b0000720c */ /* 0x000fe40003fc4070 */
[----:B------:R-:W-:-:S02]  /*4850*/  IABS R6, R12 ;  /* 0x0000000c00067213 */ /* 0x000fc40000000000 */
[----:B------:R-:W-:Y:S01]  /*4860*/  ISETP.GT.U32.AND P2, PT, R0, R8, PT ;  /* 0x000000080000720c */ /* 0x000fe20003f44070 */
[----:B0-----:R-:W-:Y:S01]  /*4870*/  IMAD.MOV.U32 R2, RZ, RZ, R4 ;  /* 0x000000ffff027224 */ /* 0x001fe200078e0004 */
[----:B------:R-:W-:Y:S01]  /*4880*/  LOP3.LUT R5, R10, 0x86, RZ, 0xfc, !PT ;  /* 0x000000860a057812 */ /* 0x000fe200078efcff */
[----:B------:R-:W-:-:S04]  /*4890*/  IMAD.HI.U32 R4, R24, R9, RZ ;  /* 0x0000000918047227 */ /* 0x000fc800078e00ff */
[----:B------:R-:W-:Y:S01]  /*48a0*/  @!P1 IMAD.MOV R2, RZ, RZ, -R2 ;  /* 0x000000ffff029224 */ /* 0x000fe200078e0a02 */
[C---:B------:R-:W-:Y:S01]  /*48b0*/  ISETP.GT.U32.AND P1, PT, R0.reuse, R7, PT ;  /* 0x000000070000720c */ /* 0x040fe20003f24070 */
[----:B------:R-:W-:Y:S02]  /*48c0*/  IMAD.MOV R4, RZ, RZ, -R4 ;  /* 0x000000ffff047224 */ /* 0x000fe400078e0a04 */
[--C-:B------:R-:W-:Y:S01]  /*48d0*/  @!P6 IMAD.IADD R11, R11, 0x1, -R0.reuse ;  /* 0x000000010b0be824 */ /* 0x100fe200078e0a00 */
[----:B------:R0:W-:Y:S01]  /*48e0*/  STL [R1+0xdc], R2 ;  /* 0x0000dc0201007387 */ /* 0x0001e20000100800 */
[----:B------:R-:W-:Y:S02]  /*48f0*/  IMAD R9, R0, R4, R9 ;  /* 0x0000000400097224 */ /* 0x000fe400078e0209 */
[----:B------:R-:W-:-:S03]  /*4900*/  @!P2 IMAD.IADD R8, R8, 0x1, -R0 ;  /* 0x000000010808a824 */ /* 0x000fc600078e0a00 */
[C---:B------:R-:W-:Y:S02]  /*4910*/  ISETP.GT.U32.AND P6, PT, R0.reuse, R9, PT ;  /* 0x000000090000720c */ /* 0x040fe40003fc4070 */
[----:B------:R-:W-:Y:S01]  /*4920*/  ISETP.GT.U32.AND P2, PT, R0, R8, PT ;  /* 0x000000080000720c */ /* 0x000fe20003f44070 */
[----:B------:R-:W-:Y:S01]  /*4930*/  @!P1 IMAD.IADD R7, R7, 0x1, -R0 ;  /* 0x0000000107079824 */ /* 0x000fe200078e0a00 */
[----:B------:R-:W-:Y:S01]  /*4940*/  ISETP.GE.AND P1, PT, R12, RZ, PT ;  /* 0x000000ff0c00720c */ /* 0x000fe20003f26270 */
[----:B0-----:R-:W-:Y:S01]  /*4950*/  IMAD.MOV.U32 R2, RZ, RZ, R3 ;  /* 0x000000ffff027224 */ /* 0x001fe200078e0003 */
[----:B------:R-:W-:Y:S01]  /*4960*/  IABS R12, R16 ;  /* 0x00000010000c7213 */ /* 0x000fe20000000000 */
[----:B------:R-:W-:-:S04]  /*4970*/  IMAD.HI.U32 R3, R24, R6, RZ ;  /* 0x0000000618037227 */ /* 0x000fc800078e00ff */
[----:B------:R-:W-:Y:S02]  /*4980*/  IMAD.MOV R3, RZ, RZ, -R3 ;  /* 0x000000ffff037224 */ /* 0x000fe400078e0a03 */
[----:B------:R-:W-:Y:S02]  /*4990*/  IMAD.MOV.U32 R14, RZ, RZ, R7 ;  /* 0x000000ffff0e7224 */ /* 0x000fe400078e0007 */
[----:B------:R-:W-:Y:S01]  /*49a0*/  IMAD R6, R0, R3, R6 ;  /* 0x0000000300067224 */ /* 0x000fe200078e0206 */
[----:B------:R-:W-:Y:S01]  /*49b0*/  LOP3.LUT R3, R10, 0x84, RZ, 0xfc, !PT ;  /* 0x000000840a037812 */ /* 0x000fe200078efcff */
[----:B------:R-:W-:Y:S01]  /*49c0*/  @!P3 IMAD.MOV R2, RZ, RZ, -R2 ;  /* 0x000000ffff02b224 */ /* 0x000fe200078e0a02 */
[----:B------:R-:W-:Y:S01]  /*49d0*/  ISETP.GE.AND P3, PT, R13, RZ, PT ;  /* 0x000000ff0d00720c */ /* 0x000fe20003f66270 */
[----:B------:R-:W-:Y:S01]  /*49e0*/  @!P4 IMAD.MOV R14, RZ, RZ, -R14 ;  /* 0x000000ffff0ec224 */ /* 0x000fe200078e0a0e */
[----:B------:R-:W-:Y:S01]  /*49f0*/  ISETP.GT.U32.AND P4, PT, R0, R6, PT ;  /* 0x000000060000720c */ /* 0x000fe20003f84070 */
[--C-:B------:R-:W-:Y:S01]  /*4a00*/  @!P6 IMAD.IADD R9, R9, 0x1, -R0.reuse ;  /* 0x000000010909e824 */ /* 0x100fe200078e0a00 */
[----:B------:R-:W-:Y:S01]  /*4a10*/  IABS R13, R5 ;  /* 0x00000005000d7213 */ /* 0x000fe20000000000 */
[----:B------:R-:W-:Y:S01]  /*4a20*/  @!P2 IMAD.IADD R8, R8, 0x1, -R0 ;  /* 0x000000010808a824 */ /* 0x000fe200078e0a00 */
[----:B------:R-:W-:Y:S01]  /*4a30*/  IABS R7, R3 ;  /* 0x0000000300077213 */ /* 0x000fe20000000000 */
[----:B------:R0:W-:Y:S01]  /*4a40*/  STL [R1+0x200], R2 ;  /* 0x0002000201007387 */ /* 0x0001e20000100800 */
[----:B------:R-:W-:Y:S01]  /*4a50*/  ISETP.GT.U32.AND P6, PT, R0, R9, PT ;  /* 0x000000090000720c */ /* 0x000fe20003fc4070 */
[----:B------:R-:W-:Y:S01]  /*4a60*/  IMAD.HI.U32 R4, R24, R13, RZ ;  /* 0x0000000d18047227 */ /* 0x000fe200078e00ff */
[----:B------:R-:W-:Y:S01]  /*4a70*/  ISETP.GE.AND P2, PT, R3, RZ, PT ;  /* 0x000000ff0300720c */ /* 0x000fe20003f46270 */
[----:B------:R1:W-:Y:S02]  /*4a80*/  STL [R1+0x1f8], R14 ;  /* 0x0001f80e01007387 */ /* 0x0003e40000100800 */
[----:B------:R-:W-:-:S02]  /*4a90*/  IMAD.MOV R4, RZ, RZ, -R4 ;  /* 0x000000ffff047224 */ /* 0x000fc400078e0a04 */
[--C-:B------:R-:W-:Y:S02]  /*4aa0*/  @!P4 IMAD.IADD R6, R6, 0x1, -R0.reuse ;  /* 0x000000010606c824 */ /* 0x100fe400078e0a00 */
[C---:B------:R-:W-:Y:S02]  /*4ab0*/  IMAD R13, R0.reuse, R4, R13 ;  /* 0x00000004000d7224 */ /* 0x040fe400078e020d */
[----:B------:R-:W-:Y:S01]  /*4ac0*/  IMAD.MOV.U32 R3, RZ, RZ, R7 ;  /* 0x000000ffff037224 */ /* 0x000fe200078e0007 */
[C---:B------:R-:W-:Y:S01]  /*4ad0*/  ISETP.GT.U32.AND P4, PT, R0.reuse, R6, PT ;  /* 0x000000060000720c */ /* 0x040fe20003f84070 */
[----:B0-----:R-:W-:Y:S02]  /*4ae0*/  IMAD.MOV.U32 R2, RZ, RZ, R11 ;  /* 0x000000ffff027224 */ /* 0x001fe400078e000b */
[----:B------:R-:W-:Y:S01]  /*4af0*/  @!P6 IMAD.IADD R9, R9, 0x1, -R0 ;  /* 0x000000010909e824 */ /* 0x000fe200078e0a00 */
[----:B------:R-:W-:Y:S01]  /*4b00*/  ISETP.GT.U32.AND P6, PT, R0, R13, PT ;  /* 0x0000000d0000720c */ /* 0x000fe20003fc4070 */
[----:B------:R-:W-:-:S04]  /*4b10*/  IMAD.HI.U32 R4, R24, R3, RZ ;  /* 0x0000000318047227 */ /* 0x000fc800078e00ff */
[----:B-1----:R-:W-:-:S04]  /*4b20*/  IMAD.HI.U32 R14, R24, R12, RZ ;  /* 0x0000000c180e7227 */ /* 0x002fc800078e00ff */
[----:B------:R-:W-:Y:S01]  /*4b30*/  @!P0 IMAD.MOV R2, RZ, RZ, -R2 ;  /* 0x000000ffff028224 */ /* 0x000fe200078e0a02 */
[----:B------:R-:W-:Y:S01]  /*4b40*/  ISETP.GE.AND P0, PT, R5, RZ, PT ;  /* 0x000000ff0500720c */ /* 0x000fe20003f06270 */
[----:B------:R-:W-:Y:S01]  /*4b50*/  IMAD.MOV R4, RZ, RZ, -R4 ;  /* 0x000000ffff047224 */ /* 0x000fe200078e0a04 */
[----:B------:R-:W-:Y:S01]  /*4b60*/  LOP3.LUT R5, R10, 0x80, RZ, 0xfc, !PT ;  /* 0x000000800a057812 */ /* 0x000fe200078efcff */
[----:B------:R-:W-:Y:S01]  /*4b70*/  IMAD.MOV R14, RZ, RZ, -R14 ;  /* 0x000000ffff0e7224 */ /* 0x000fe200078e0a0e */
[----:B------:R0:W-:Y:S01]  /*4b80*/  STL [R1+0x1fc], R2 ;  /* 0x0001fc0201007387 */ /* 0x0001e20000100800 */
[C---:B------:R-:W-:Y:S01]  /*4b90*/  IMAD R3, R0.reuse, R4, R3 ;  /* 0x0000000400037224 */ /* 0x040fe200078e0203 */
[----:B------:R-:W-:Y:S01]  /*4ba0*/  IABS R11, R5 ;  /* 0x00000005000b7213 */ /* 0x000fe20000000000 */
[----:B------:R-:W-:Y:S01]  /*4bb0*/  IMAD R12, R0, R14, R12 ;  /* 0x0000000e000c7224 */ /* 0x000fe200078e020c */
[----:B------:R-:W-:Y:S01]  /*4bc0*/  LOP3.LUT R4, R10, 0x7c, RZ, 0xfc, !PT ;  /* 0x0000007c0a047812 */ /* 0x000fe200078efcff */
[--C-:B------:R-:W-:Y:S01]  /*4bd0*/  @!P4 IMAD.IADD R6, R6, 0x1, -R0.reuse ;  /* 0x000000010606c824 */ /* 0x100fe200078e0a00 */
[C---:B------:R-:W-:Y:S01]  /*4be0*/  ISETP.GT.U32.AND P4, PT, R0.reuse, R3, PT ;  /* 0x000000030000720c */ /* 0x040fe20003f84070 */
[----:B------:R-:W-:Y:S01]  /*4bf0*/  @!P6 IMAD.IADD R13, R13, 0x1, -R0 ;  /* 0x000000010d0de824 */ /* 0x000fe200078e0a00 */
[----:B------:R-:W-:Y:S01]  /*4c00*/  ISETP.GT.U32.AND P6, PT, R0, R12, PT ;  /* 0x0000000c0000720c */ /* 0x000fe20003fc4070 */
[----:B------:R-:W-:Y:S01]  /*4c10*/  IMAD.HI.U32 R7, R24, R11, RZ ;  /* 0x0000000b18077227 */ /* 0x000fe200078e00ff */
[----:B------:R-:W-:-:S02]  /*4c20*/  IABS R15, R4 ;  /* 0x00000004000f7213 */ /* 0x000fc40000000000 */
[----:B------:R-:W-:Y:S01]  /*4c30*/  LOP3.LUT R14, R10, 0x78, RZ, 0xfc, !PT ;  /* 0x000000780a0e7812 */ /* 0x000fe200078efcff */
[----:B0-----:R-:W-:Y:S02]  /*4c40*/  IMAD.MOV.U32 R2, RZ, RZ, R8 ;  /* 0x000000ffff027224 */ /* 0x001fe400078e0008 */
[----:B------:R-:W-:Y:S01]  /*4c50*/  IMAD.MOV R7, RZ, RZ, -R7 ;  /* 0x000000ffff077224 */ /* 0x000fe200078e0a07 */
[----:B------:R-:W-:Y:S01]  /*4c60*/  IABS R8, R14 ;  /* 0x0000000e00087213 */ /* 0x000fe20000000000 */
[----:B------:R-:W-:Y:S02]  /*4c70*/  @!P5 IMAD.MOV R2, RZ, RZ, -R2 ;  /* 0x000000ffff02d224 */ /* 0x000fe400078e0a02 */
[----:B------:R-:W-:Y:S01]  /*4c80*/  IMAD R11, R0, R7, R11 ;  /* 0x00000007000b7224 */ /* 0x000fe200078e020b */
[----:B------:R-:W-:Y:S01]  /*4c90*/  LOP3.LUT R7, R10, 0x7a, RZ, 0xfc, !PT ;  /* 0x0000007a0a077812 */ /* 0x000fe200078efcff */
[--C-:B------:R-:W-:Y:S01]  /*4ca0*/  @!P4 IMAD.IADD R3, R3, 0x1, -R0.reuse ;  /* 0x000000010303c824 */ /* 0x100fe200078e0a00 */
[----:B------:R0:W-:Y:S01]  /*4cb0*/  STL [R1+0xc8], R2 ;  /* 0x0000c80201007387 */ /* 0x0001e20000100800 */
[----:B------:R-:W-:Y:S01]  /*4cc0*/  @!P6 IMAD.IADD R12, R12, 0x1, -R0 ;  /* 0x000000010c0ce824 */ /* 0x000fe200078e0a00 */
[----:B------:R-:W-:Y:S01]  /*4cd0*/  ISETP.GT.U32.AND P4, PT, R0, R11, PT ;  /* 0x0000000b0000720c */ /* 0x000fe20003f84070 */
[----:B------:R-:W-:Y:S01]  /*4ce0*/  IMAD.HI.U32 R21, R24, R15, RZ ;  /* 0x0000000f18157227 */ /* 0x000fe200078e00ff */
[----:B------:R-:W-:-:S02]  /*4cf0*/  IABS R20, R7 ;  /* 0x0000000700147213 */ /* 0x000fc40000000000 */
[C---:B------:R-:W-:Y:S01]  /*4d00*/  ISETP.GT.U32.AND P6, PT, R0.reuse, R13, PT ;  /* 0x0000000d0000720c */ /* 0x040fe20003fc4070 */
[----:B------:R-:W-:Y:S01]  /*4d10*/  IMAD.MOV R21, RZ, RZ, -R21 ;  /* 0x000000ffff157224 */ /* 0x000fe200078e0a15 */
[----:B------:R-:W-:Y:S01]  /*4d20*/  ISETP.GT.U32.AND P5, PT, R0, R3, PT ;  /* 0x000000030000720c */ /* 0x000fe20003fa4070 */
[----:B------:R-:W-:-:S04]  /*4d30*/  IMAD.HI.U32 R19, R24, R20, RZ ;  /* 0x0000001418137227 */ /* 0x000fc800078e00ff */
[----:B0-----:R-:W-:Y:S02]  /*4d40*/  IMAD.MOV.U32 R2, RZ, RZ, R9 ;  /* 0x000000ffff027224 */ /* 0x001fe400078e0009 */
[----:B------:R-:W-:Y:S02]  /*4d50*/  IMAD.MOV R19, RZ, RZ, -R19 ;  /* 0x000000ffff137224 */ /* 0x000fe400078e0a13 */
[----:B------:R-:W-:Y:S01]  /*4d60*/  @!P3 IMAD.MOV R2, RZ, RZ, -R2 ;  /* 0x000000ffff02b224 */ /* 0x000fe200078e0a02 */
[C---:B------:R-:W-:Y:S01]  /*4d70*/  ISETP.GT.U32.AND P3, PT, R0.reuse, R12, PT ;  /* 0x0000000c0000720c */ /* 0x040fe20003f64070 */
[----:B------:R-:W-:Y:S02]  /*4d80*/  @!P4 IMAD.IADD R11, R11, 0x1, -R0 ;  /* 0x000000010b0bc824 */ /* 0x000fe400078e0a00 */
[C---:B------:R-:W-:Y:S01]  /*4d90*/  IMAD R20, R0.reuse, R19, R20 ;  /* 0x0000001300147224 */ /* 0x040fe200078e0214 */
[----:B------:R0:W-:Y:S01]  /*4da0*/  STL [R1+0xc4], R2 ;  /* 0x0000c40201007387 */ /* 0x0001e20000100800 */
[C---:B------:R-:W-:Y:S01]  /*4db0*/  IMAD R15, R0.reuse, R21, R15 ;  /* 0x00000015000f7224 */ /* 0x040fe200078e020f */
[C---:B------:R-:W-:Y:S01]  /*4dc0*/  ISETP.GT.U32.AND P4, PT, R0.reuse, R11, PT ;  /* 0x0000000b0000720c */ /* 0x040fe20003f84070 */
[--C-:B------:R-:W-:Y:S01]  /*4dd0*/  @!P6 IMAD.IADD R13, R13, 0x1, -R0.reuse ;  /* 0x000000010d0de824 */ /* 0x100fe200078e0a00 */
[----:B------:R-:W-:Y:S01]  /*4de0*/  IABS R21, R27 ;  /* 0x0000001b00157213 */ /* 0x000fe20000000000 */
[----:B------:R-:W-:Y:S01]  /*4df0*/  @!P5 IMAD.IADD R3, R3, 0x1, -R0 ;  /* 0x000000010303d824 */ /* 0x000fe200078e0a00 */
[----:B------:R-:W-:Y:S01]  /*4e00*/  ISETP.GT.U32.AND P6, PT, R0, R15, PT ;  /* 0x0000000f0000720c */ /* 0x000fe20003fc4070 */
[----:B------:R-:W-:Y:S01]  /*4e10*/  IMAD.HI.U32 R9, R24, R8, RZ ;  /* 0x0000000818097227 */ /* 0x000fe200078e00ff */
[----:B------:R-:W-:-:S03]  /*4e20*/  ISETP.GE.AND P5, PT, R16, RZ, PT ;  /* 0x000000ff1000720c */ /* 0x000fc60003fa6270 */
[----:B------:R-:W-:Y:S01]  /*4e30*/  @!P3 IMAD.IADD R12, R12, 0x1, -R0 ;  /* 0x000000010c0cb824 */ /* 0x000fe200078e0a00 */
[----:B------:R-:W-:Y:S01]  /*4e40*/  ISETP.GT.U32.AND P3, PT, R0, R20, PT ;  /* 0x000000140000720c */ /* 0x000fe20003f64070 */
[----:B0-----:R-:W-:Y:S01]  /*4e50*/  IMAD.MOV.U32 R2, RZ, RZ, R6 ;  /* 0x000000ffff027224 */ /* 0x001fe200078e0006 */
[----:B------:R-:W-:Y:S01]  /*4e60*/  LOP3.LUT R6, R10, 0x76, RZ, 0xfc, !PT ;  /* 0x000000760a067812 */ /* 0x000fe200078efcff */
[----:B------:R-:W-:Y:S01]  /*4e70*/  @!P4 IMAD.IADD R11, R11, 0x1, -R0 ;  /* 0x000000010b0bc824 */ /* 0x000fe200078e0a00 */
[----:B------:R-:W-:Y:S01]  /*4e80*/  ISETP.GE.AND P4, PT, R5, RZ, PT ;  /* 0x000000ff0500720c */ /* 0x000fe20003f86270 */
[----:B------:R-:W-:Y:S01]  /*4e90*/  @!P1 IMAD.MOV R2, RZ, RZ, -R2 ;  /* 0x000000ffff029224 */ /* 0x000fe200078e0a02 */
[----:B------:R-:W-:Y:S01]  /*4ea0*/  ISETP.GT.U32.AND P1, PT, R0, R17, PT ;  /* 0x000000110000720c */ /* 0x000fe20003f24070 */
[----:B------:R-:W-:Y:S01]  /*4eb0*/  IMAD.MOV.U32 R19, RZ, RZ, R13 ;  /* 0x000000ffff137224 */ /* 0x000fe200078e000d */
[----:B------:R-:W-:Y:S01]  /*4ec0*/  IABS R5, R6 ;  /* 0x0000000600057213 */ /* 0x000fe20000000000 */
[----:B------:R-:W-:Y:S01]  /*4ed0*/  IMAD.MOV R9, RZ, RZ, -R9 ;  /* 0x000000ffff097224 */ /* 0x000fe200078e0a09 */
[----:B------:R0:W-:Y:S01]  /*4ee0*/  STL [R1+0xc0], R2 ;  /* 0x0000c00201007387 */ /* 0x0001e20000100800 */
[--C-:B------:R-:W-:Y:S01]  /*4ef0*/  @!P6 IMAD.IADD R15, R15, 0x1, -R0.reuse ;  /* 0x000000010f0fe824 */ /* 0x100fe200078e0a00 */
[----:B------:R-:W-:Y:S01]  /*4f00*/  ISETP.GE.AND P6, PT, R4, RZ, PT ;  /* 0x000000ff0400720c */ /* 0x000fe20003fc6270 */
[----:B------:R-:W-:Y:S01]  /*4f10*/  @!P3 IMAD.IADD R20, R20, 0x1, -R0 ;  /* 0x000000011414b824 */ /* 0x000fe200078e0a00 */
[----:B------:R-:W-:Y:S01]  /*4f20*/  LOP3.LUT R13, R10, 0x6e, RZ, 0xfc, !PT ;  /* 0x0000006e0a0d7812 */ /* 0x000fe200078efcff */
[----:B------:R-:W-:-:S02]  /*4f30*/  @!P0 IMAD.MOV R19, RZ, RZ, -R19 ;  /* 0x000000ffff138224 */ /* 0x000fc400078e0a13 */
[C---:B------:R-:W-:Y:S01]  /*4f40*/  IMAD R4, R0.reuse, R9, R8 ;  /* 0x0000000900047224 */ /* 0x040fe200078e0208 */
[----:B------:R-:W-:Y:S01]  /*4f50*/  ISETP.GT.U32.AND P3, PT, R0, R20, PT ;  /* 0x000000140000720c */ /* 0x000fe20003f64070 */
[----:B------:R-:W-:Y:S01]  /*4f60*/  @!P1 IMAD.IADD R17, R17, 0x1, -R0 ;  /* 0x0000000111119824 */ /* 0x000fe200078e0a00 */
[----:B------:R-:W-:Y:S01]  /*4f70*/  STL [R1+0xb8], R19 ;  /* 0x0000b81301007387 */ /* 0x000fe20000100800 */
[----:B0-----:R-:W-:Y:S01]  /*4f80*/  IMAD.MOV.U32 R2, RZ, RZ, R3 ;  /* 0x000000ffff027224 */ /* 0x001fe200078e0003 */
[----:B------:R-:W-:Y:S01]  /*4f90*/  ISETP.GE.AND P1, PT, R18, RZ, PT ;  /* 0x000000ff1200720c */ /* 0x000fe20003f26270 */
[----:B------:R-:W-:Y:S01]  /*4fa0*/  IMAD.MOV.U32 R3, RZ, RZ, R12 ;  /* 0x000000ffff037224 */ /* 0x000fe200078e000c */
[----:B------:R-:W-:Y:S01]  /*4fb0*/  ISETP.GT.U32.AND P0, PT, R0, R17, PT ;  /* 0x000000110000720c */ /* 0x000fe20003f04070 */
[----:B------:R-:W-:Y:S01]  /*4fc0*/  @!P2 IMAD.MOV R2, RZ, RZ, -R2 ;  /* 0x000000ffff02a224 */ /* 0x000fe200078e0a02 */
[----:B------:R-:W-:Y:S01]  /*4fd0*/  LOP3.LUT R8, R10, 0x74, RZ, 0xfc, !PT ;  /* 0x000000740a087812 */ /* 0x000fe200078efcff */
[----:B------:R-:W-:Y:S01]  /*4fe0*/  IMAD.HI.U32 R9, R24, R5, RZ ;  /* 0x0000000518097227 */ /* 0x000fe200078e00ff */
[----:B------:R-:W-:-:S02]  /*4ff0*/  ISETP.GT.U32.AND P2, PT, R0, R15, PT ;  /* 0x0000000f0000720c */ /* 0x000fc40003f44070 */
[----:B------:R0:W-:Y:S01]  /*5000*/  STL [R1+0xb4], R2 ;  /* 0x0000b40201007387 */ /* 0x0001e20000100800 */
[----:B------:R-:W-:Y:S01]  /*5010*/  @!P5 IMAD.MOV R3, RZ, RZ, -R3 ;  /* 0x000000ffff03d224 */ /* 0x000fe200078e0a03 */
[----:B------:R-:W-:Y:S01]  /*5020*/  ISETP.GE.AND P5, PT, R7, RZ, PT ;  /* 0x000000ff0700720c */ /* 0x000fe20003fa6270 */
[----:B------:R-:W-:Y:S01]  /*5030*/  IMAD.MOV R9, RZ, RZ, -R9 ;  /* 0x000000ffff097224 */ /* 0x000fe200078e0a09 */
[----:B------:R-:W-:Y:S01]  /*5040*/  IABS R7, R8 ;  /* 0x0000000800077213 */ /* 0x000fe20000000000 */
[--C-:B------:R-:W-:Y:S01]  /*5050*/  @!P3 IMAD.IADD R20, R20, 0x1, -R0.reuse ;  /* 0x000000011414b824 */ /* 0x100fe200078e0a00 */
[----:B------:R1:W-:Y:S01]  /*5060*/  STL [R1+0xb0], R3 ;  /* 0x0000b00301007387 */ /* 0x0003e20000100800 */
[--C-:B------:R-:W-:Y:S01]  /*5070*/  @!P0 IMAD.IADD R17, R17, 0x1, -R0.reuse ;  /* 0x0000000111118824 */ /* 0x100fe200078e0a00 */
[----:B------:R-:W-:Y:S01]  /*5080*/  ISETP.GE.AND P0, PT, R14, RZ, PT ;  /* 0x000000ff0e00720c */ /* 0x000fe20003f06270 */
[----:B0-----:R-:W-:Y:S01]  /*5090*/  IMAD.MOV.U32 R2, RZ, RZ, R11 ;  /* 0x000000ffff027224 */ /* 0x001fe200078e000b */
[C---:B------:R-:W-:Y:S01]  /*50a0*/  LOP3.LUT R14, R10.reuse, 0x72, RZ, 0xfc, !PT ;  /* 0x000000720a0e7812 */ /* 0x040fe200078efcff */
[----:B------:R-:W-:Y:S01]  /*50b0*/  @!P2 IMAD.IADD R15, R15, 0x1, -R0 ;  /* 0x000000010f0fa824 */ /* 0x000fe200078e0a00 */
[----:B------:R-:W-:Y:S01]  /*50c0*/  LOP3.LUT R12, R10, 0x6c, RZ, 0xfc, !PT ;  /* 0x0000006c0a0c7812 */ /* 0x000fe200078efcff */
[----:B------:R-:W-:Y:S01]  /*50d0*/  @!P4 IMAD.MOV R2, RZ, RZ, -R2 ;  /* 0x000000ffff02c224 */ /* 0x000fe200078e0a02 */
[C---:B------:R-:W-:Y:S01]  /*50e0*/  ISETP.GT.U32.AND P4, PT, R0.reuse, R4, PT ;  /* 0x000000040000720c */ /* 0x040fe20003f84070 */
[----:B-1----:R-:W-:Y:S01]  /*50f0*/  IMAD R3, R0, R9, R5 ;  /* 0x0000000900037224 */ /* 0x002fe200078e0205 */
[----:B------:R-:W-:Y:S01]  /*5100*/  LOP3.LUT R9, R10, 0x70, RZ, 0xfc, !PT ;  /* 0x000000700a097812 */ /* 0x000fe200078efcff */
[----:B------:R-:W-:Y:S01]  /*5110*/  IMAD.HI.U32 R5, R24, R7, RZ ;  /* 0x0000000718057227 */ /* 0x000fe200078e00ff */
[----:B------:R0:W-:Y:S01]  /*5120*/  STL [R1+0xac], R2 ;  /* 0x0000ac0201007387 */ /* 0x0001e20000100800 */
[----:B------:R-:W-:-:S02]  /*5130*/  ISETP.GE.AND P2, PT, R6, RZ, PT ;  /* 0x000000ff0600720c */ /* 0x000fc40003f46270 */
[C---:B------:R-:W-:Y:S01]  /*5140*/  ISETP.GT.U32.AND P3, PT, R0.reuse, R3, PT ;  /* 0x000000030000720c */ /* 0x040fe20003f64070 */
[----:B------:R-:W-:Y:S01]  /*5150*/  IMAD.MOV R5, RZ, RZ, -R5 ;  /* 0x000000ffff057224 */ /* 0x000fe200078e0a05 */
[----:B------:R-:W-:Y:S01]  /*5160*/  IABS R6, R13 ;  /* 0x0000000d00067213 */ /* 0x000fe20000000000 */
[----:B------:R-:W-:Y:S02]  /*5170*/  @!P6 IMAD.MOV R15, RZ, RZ, -R15 ;  /* 0x000000ffff0fe224 */ /* 0x000fe400078e0a0f */
[----:B------:R-:W-:Y:S01]  /*5180*/  IMAD R5, R0, R5, R7 ;  /* 0x0000000500057224 */ /* 0x000fe200078e0207 */
[----:B------:R-:W-:Y:S01]  /*5190*/  IABS R7, R12 ;  /* 0x0000000c00077213 */ /* 0x000fe20000000000 */
[----:B0-----:R-:W-:Y:S01]  /*51a0*/  IMAD.MOV.U32 R2, RZ, RZ, R17 ;  /* 0x000000ffff027224 */ /* 0x001fe200078e0011 */
[----:B------:R-:W-:Y:S01]  /*51b0*/  IABS R17, R9 ;  /* 0x0000000900117213 */ /* 0x000fe20000000000 */
[----:B------:R-:W-:Y:S02]  /*51c0*/  @!P4 IMAD.IADD R4, R4, 0x1, -R0 ;  /* 0x000000010404c824 */ /* 0x000fe400078e0a00 */
[----:B------:R-:W-:Y:S01]  /*51d0*/  @!P1 IMAD.MOV R2, RZ, RZ, -R2 ;  /* 0x000000ffff029224 */ /* 0x000fe200078e0a02 */
[----:B------:R-:W-:Y:S01]  /*51e0*/  ISETP.GE.AND P1, PT, R8, RZ, PT ;  /* 0x000000ff0800720c */ /* 0x000fe20003f26270 */
[----:B------:R-:W-:Y:S01]  /*51f0*/  @!P3 IMAD.IADD R3, R3, 0x1, -R0 ;  /* 0x000000010303b824 */ /* 0x000fe200078e0a00 */
[----:B------:R-:W-:Y:S01]  /*5200*/  IABS R8, R14 ;  /* 0x0000000e00087213 */ /* 0x000fe20000000000 */
[----:B------:R-:W-:Y:S01]  /*5210*/  IMAD.HI.U32 R16, R24, R17, RZ ;  /* 0x0000001118107227 */ /* 0x000fe200078e00ff */
[C---:B------:R-:W-:Y:S01]  /*5220*/  ISETP.GT.U32.AND P4, PT, R0.reuse, R4, PT ;  /* 0x000000040000720c */ /* 0x040fe20003f84070 */
[----:B------:R0:W-:Y:S01]  /*5230*/  STL [R1+0xa8], R2 ;  /* 0x0000a80201007387 */ /* 0x0001e20000100800 */
[----:B------:R-:W-:Y:S01]  /*5240*/  ISETP.GT.U32.AND P3, PT, R0, R3, PT ;  /* 0x000000030000720c */ /* 0x000fe20003f64070 */
[----:B------:R-:W-:-:S02]  /*5250*/  IMAD.HI.U32 R11, R24, R8, RZ ;  /* 0x00000008180b7227 */ /* 0x000fc400078e00ff */
[----:B------:R1:W-:Y:S02]  /*5260*/  STL [R1+0xa4], R15 ;  /* 0x0000a40f01007387 */ /* 0x0003e40000100800 */
[----:B------:R-:W-:Y:S02]  /*5270*/  IMAD.MOV R11, RZ, RZ, -R11 ;  /* 0x000000ffff0b7224 */ /* 0x000fe400078e0a0b */
[----:B------:R-:W-:-:S04]  /*5280*/  IMAD.HI.U32 R19, R24, R6, RZ ;  /* 0x0000000618137227 */ /* 0x000fc800078e00ff */
[----:B------:R-:W-:Y:S01]  /*5290*/  @!P4 IMAD.IADD R4, R4, 0x1, -R0 ;  /* 0x000000010404c824 */ /* 0x000fe200078e0a00 */
[C---:B------:R-:W-:Y:S01]  /*52a0*/  ISETP.GT.U32.AND P4, PT, R0.reuse, R5, PT ;  /* 0x000000050000720c */ /* 0x040fe20003f84070 */
[----:B------:R-:W-:Y:S01]  /*52b0*/  IMAD R8, R0, R11, R8 ;  /* 0x0000000b00087224 */ /* 0x000fe200078e0208 */
[----:B------:R-:W-:Y:S01]  /*52c0*/  LOP3.LUT R11, R10, 0x6a, RZ, 0xfc, !PT ;  /* 0x0000006a0a0b7812 */ /* 0x000fe200078efcff */
[----:B------:R-:W-:Y:S02]  /*52d0*/  @!P3 IMAD.IADD R3, R3, 0x1, -R0 ;  /* 0x000000010303b824 */ /* 0x000fe400078e0a00 */
[----:B0-----:R-:W-:Y:S01]  /*52e0*/  IMAD.MOV.U32 R2, RZ, RZ, R20 ;  /* 0x000000ffff027224 */ /* 0x001fe200078e0014 */
[----:B------:R-:W-:Y:S01]  /*52f0*/  ISETP.GT.U32.AND P3, PT, R0, R8, PT ;  /* 0x000000080000720c */ /* 0x000fe20003f64070 */
[----:B------:R-:W-:Y:S02]  /*5300*/  IMAD.MOV R16, RZ, RZ, -R16 ;  /* 0x000000ffff107224 */ /* 0x000fe400078e0a10 */
[----:B------:R-:W-:-:S02]  /*5310*/  @!P5 IMAD.MOV R2, RZ, RZ, -R2 ;  /* 0x000000ffff02d224 */ /* 0x000fc400078e0a02 */
[----:B------:R-:W-:-:S03]  /*5320*/  IMAD.HI.U32 R18, R24, R7, RZ ;  /* 0x0000000718127227 */ /* 0x000fc600078e00ff */
[----:B------:R0:W-:Y:S01]  /*5330*/  STL [R1+0xa0], R2 ;  /* 0x0000a00201007387 */ /* 0x0001e20000100800 */
[--C-:B------:R-:W-:Y:S01]  /*5340*/  @!P4 IMAD.IADD R5, R5, 0x1, -R0.reuse ;  /* 0x000000010505c824 */ /* 0x100fe200078e0a00 */
[----:B------:R-:W-:Y:S01]  /*5350*/  ISETP.GE.AND P4, PT, R14, RZ, PT ;  /* 0x000000ff0e00720c */ /* 0x000fe20003f86270 */
[----:B------:R-:W-:Y:S01]  /*5360*/  IMAD.MOV R19, RZ, RZ, -R19 ;  /* 0x000000ffff137224 */ /* 0x000fe200078e0a13 */
[----:B------:R-:W-:Y:S01]  /*5370*/  IABS R14, R11 ;  /* 0x0000000b000e7213 */ /* 0x000fe20000000000 */
[----:B------:R-:W-:Y:S01]  /*5380*/  @!P3 IMAD.IADD R8, R8, 0x1, -R0 ;  /* 0x000000010808b824 */ /* 0x000fe200078e0a00 */
[C---:B------:R-:W-:Y:S01]  /*5390*/  ISETP.GT.U32.AND P3, PT, R0.reuse, R5, PT ;  /* 0x000000050000720c */ /* 0x040fe20003f64070 */
[C---:B------:R-:W-:Y:S02]  /*53a0*/  IMAD R16, R0.reuse, R16, R17 ;  /* 0x0000001000107224 */ /* 0x040fe400078e0211 */
[----:B-1----:R-:W-:Y:S01]  /*53b0*/  IMAD.MOV.U32 R15, RZ, RZ, R4 ;  /* 0x000000ffff0f7224 */ /* 0x002fe200078e0004 */
[C---:B------:R-:W-:Y:S01]  /*53c0*/  ISETP.GT.U32.AND P6, PT, R0.reuse, R8, PT ;  /* 0x000000080000720c */ /* 0x040fe20003fc4070 */
[----:B------:R-:W-:Y:S01]  /*53d0*/  IMAD.MOV R18, RZ, RZ, -R18 ;  /* 0x000000ffff127224 */ /* 0x000fe200078e0a12 */
[----:B------:R-:W-:Y:S01]  /*53e0*/  ISETP.GT.U32.AND P5, PT, R0, R16, PT ;  /* 0x000000100000720c */ /* 0x000fe20003fa4070 */
[----:B0-----:R-:W-:Y:S01]  /*53f0*/  IMAD.MOV.U32 R2, RZ, RZ, R3 ;  /* 0x000000ffff027224 */ /* 0x001fe200078e0003 */
[----:B------:R-:W-:Y:S01]  /*5400*/  LOP3.LUT R3, R10, 0x68, RZ, 0xfc, !PT ;  /* 0x000000680a037812 */ /* 0x000fe200078efcff */
[----:B------:R-:W-:-:S02]  /*5410*/  IMAD R6, R0, R19, R6 ;  /* 0x0000001300067224 */ /* 0x000fc400078e0206 */
[----:B------:R-:W-:Y:S02]  /*5420*/  @!P0 IMAD.MOV R15, RZ, RZ, -R15 ;  /* 0x000000ffff0f8224 */ /* 0x000fe400078e0a0f */
[C---:B------:R-:W-:Y:S01]  /*5430*/  IMAD R7, R0.reuse, R18, R7 ;  /* 0x0000001200077224 */ /* 0x040fe200078e0207 */
[C---:B------:R-:W-:Y:S01]  /*5440*/  ISETP.GT.U32.AND P0, PT, R0.reuse, R6, PT ;  /* 0x000000060000720c */ /* 0x040fe20003f04070 */
[----:B------:R-:W-:Y:S01]  /*5450*/  @!P2 IMAD.MOV R2, RZ, RZ, -R2 ;  /* 0x000000ffff02a224 */ /* 0x000fe200078e0a02 */
[----:B------:R-:W-:Y:S01]  /*5460*/  STL [R1+0x9c], R15 ;  /* 0x00009c0f01007387 */ /* 0x000fe20000100800 */
[----:B------:R-:W-:Y:S01]  /*5470*/  @!P3 IMAD.IADD R5, R5, 0x1, -R0 ;  /* 0x000000010505b824 */ /* 0x000fe200078e0a00 */
[----:B------:R-:W-:Y:S01]  /*5480*/  ISETP.GT.U32.AND P3, PT, R0, R7, PT ;  /* 0x000000070000720c */ /* 0x000fe20003f64070 */
[----:B------:R-:W-:Y:S01]  /*5490*/  IMAD.HI.U32 R4, R24, R14, RZ ;  /* 0x0000000e18047227 */ /* 0x000fe200078e00ff */
[----:B------:R0:W-:Y:S01]  /*54a0*/  STL [R1+0x98], R2 ;  /* 0x0000980201007387 */ /* 0x0001e20000100800 */
[----:B------:R-:W-:-:S02]  /*54b0*/  ISETP.GE.AND P2, PT, R9, RZ, PT ;  /* 0x000000ff0900720c */ /* 0x000fc40003f46270 */
[----:B------:R-:W-:Y:S01]  /*54c0*/  IMAD.MOV R4, RZ, RZ, -R4 ;  /* 0x000000ffff047224 */ /* 0x000fe200078e0a04 */
[----:B------:R-:W-:Y:S01]  /*54d0*/  LOP3.LUT R9, R10, 0x66, RZ, 0xfc, !PT ;  /* 0x000000660a097812 */ /* 0x000fe200078efcff */
[--C-:B------:R-:W-:Y:S01]  /*54e0*/  @!P6 IMAD.IADD R8, R8, 0x1, -R0.reuse ;  /* 0x000000010808e824 */ /* 0x100fe200078e0a00 */
[----:B------:R-:W-:Y:S01]  /*54f0*/  ISETP.GE.AND P6, PT, R13, RZ, PT ;  /* 0x000000ff0d00720c */ /* 0x000fe20003fc6270 */
[----:B------:R-:W-:Y:S01]  /*5500*/  @!P5 IMAD.IADD R16, R16, 0x1, -R0 ;  /* 0x000000011010d824 */ /* 0x000fe200078e0a00 */
[----:B------:R-:W-:Y:S01]  /*5510*/  IABS R13, R3 ;  /* 0x00000003000d7213 */ /* 0x000fe20000000000 */
[----:B------:R-:W-:Y:S01]  /*5520*/  IMAD R4, R0, R4, R14 ;  /* 0x0000000400047224 */ /* 0x000fe200078e020e */
[----:B------:R-:W-:Y:S01]  /*5530*/  ISETP.GE.AND P5, PT, R12, RZ, PT ;  /* 0x000000ff0c00720c */ /* 0x000fe20003fa6270 */
[----:B0-----:R-:W-:Y:S01]  /*5540*/  IMAD.MOV.U32 R2, RZ, RZ, R5 ;  /* 0x000000ffff027224 */ /* 0x001fe200078e0005 */
[----:B------:R-:W-:Y:S01]  /*5550*/  IABS R12, R9 ;  /* 0x00000009000c7213 */ /* 0x000fe20000000000 */
[----:B------:R-:W-:Y:S01]  /*5560*/  @!P0 IMAD.IADD R6, R6, 0x1, -R0 ;  /* 0x0000000106068824 */ /* 0x000fe200078e0a00 */
[----:B------:R-:W-:Y:S01]  /*5570*/  ISETP.GT.U32.AND P0, PT, R0, R16, PT ;  /* 0x000000100000720c */ /* 0x000fe20003f04070 */
[----:B------:R-:W-:-:S02]  /*5580*/  @!P1 IMAD.MOV R2, RZ, RZ, -R2 ;  /* 0x000000ffff029224 */ /* 0x000fc400078e0a02 */
[----:B------:R-:W-:Y:S01]  /*5590*/  @!P3 IMAD.IADD R7, R7, 0x1, -R0 ;  /* 0x000000010707b824 */ /* 0x000fe200078e0a00 */
[----:B------:R-:W-:Y:S01]  /*55a0*/  ISETP.GT.U32.AND P1, PT, R0, R6, PT ;  /* 0x000000060000720c */ /* 0x000fe20003f24070 */
[----:B------:R-:W-:Y:S01]  /*55b0*/  IMAD.HI.U32 R5, R24, R13, RZ ;  /* 0x0000000d18057227 */ /* 0x000fe200078e00ff */
[----:B------:R0:W-:Y:S02]  /*55c0*/  STL [R1+0x94], R2 ;  /* 0x0000940201007387 */ /* 0x0001e40000100800 */
[----:B------:R-:W-:Y:S01]  /*55d0*/  ISETP.GT.U32.AND P3, PT, R0, R7, PT ;  /* 0x000000070000720c */ /* 0x000fe20003f64070 */
[----:B------:R-:W-:-:S04]  /*55e0*/  IMAD.MOV R5, RZ, RZ, -R5 ;  /* 0x000000ffff057224 */ /* 0x000fc800078e0a05 */
[----:B------:R-:W-:Y:S01]  /*55f0*/  @!P0 IMAD.IADD R16, R16, 0x1, -R0 ;  /* 0x0000000110108824 */ /* 0x000fe200078e0a00 */
[----:B------:R-:W-:Y:S01]  /*5600*/  ISETP.GE.AND P0, PT, R11, RZ, PT ;  /* 0x000000ff0b00720c */ /* 0x000fe20003f06270 */
[----:B------:R-:W-:Y:S02]  /*5610*/  IMAD R5, R0, R5, R13 ;  /* 0x0000000500057224 */ /* 0x000fe400078e020d */
[----:B0-----:R-:W-:Y:S01]  /*5620*/  IMAD.MOV.U32 R2, RZ, RZ, R8 ;  /* 0x000000ffff027224 */ /* 0x001fe200078e0008 */
[----:B------:R-:W-:Y:S01]  /*5630*/  LOP3.LUT R8, R10, 0x64, RZ, 0xfc, !PT ;  /* 0x000000640a087812 */ /* 0x000fe200078efcff */
[----:B------:R-:W-:Y:S02]  /*5640*/  IMAD.MOV.U32 R17, RZ, RZ, R16 ;  /* 0x000000ffff117224 */ /* 0x000fe400078e0010 */
[----:B------:R-:W-:Y:S01]  /*5650*/  @!P4 IMAD.MOV R2, RZ, RZ, -R2 ;  /* 0x000000ffff02c224 */ /* 0x000fe200078e0a02 */
[----:B------:R-:W-:Y:S01]  /*5660*/  ISETP.GT.U32.AND P4, PT, R0, R4, PT ;  /* 0x000000040000720c */ /* 0x000fe20003f84070 */
[----:B------:R-:W-:Y:S01]  /*5670*/  IMAD.HI.U32 R11, R24, R12, RZ ;  /* 0x0000000c180b7227 */ /* 0x000fe200078e00ff */
[----:B------:R-:W-:-:S02]  /*5680*/  IABS R15, R8 ;  /* 0x00000008000f7213 */ /* 0x000fc40000000000 */
[----:B------:R0:W-:Y:S01]  /*5690*/  STL [R1+0x90], R2 ;  /* 0x0000900201007387 */ /* 0x0001e20000100800 */
[--C-:B------:R-:W-:Y:S01]  /*56a0*/  @!P3 IMAD.IADD R7, R7, 0x1, -R0.reuse ;  /* 0x000000010707b824 */ /* 0x100fe200078e0a00 */
[----:B------:R-:W-:Y:S01]  /*56b0*/  ISETP.GT.U32.AND P3, PT, R0, R5, PT ;  /* 0x000000050000720c */ /* 0x000fe20003f64070 */
[--C-:B------:R-:W-:Y:S01]  /*56c0*/  @!P1 IMAD.IADD R6, R6, 0x1, -R0.reuse ;  /* 0x0000000106069824 */ /* 0x100fe200078e0a00 */
[----:B------:R-:W-:Y:S01]  /*56d0*/  ISETP.GE.AND P1, PT, R3, RZ, PT ;  /* 0x000000ff0300720c */ /* 0x000fe20003f26270 */
[----:B------:R-:W-:Y:S02]  /*56e0*/  @!P2 IMAD.MOV R17, RZ, RZ, -R17 ;  /* 0x000000ffff11a224 */ /* 0x000fe400078e0a11 */
[----:B------:R-:W-:Y:S01]  /*56f0*/  IMAD.MOV R3, RZ, RZ, -R11 ;  /* 0x000000ffff037224 */ /* 0x000fe200078e0a0b */
[----:B------:R-:W-:Y:S01]  /*5700*/  LOP3.LUT R11, R10, 0x62, RZ, 0xfc, !PT ;  /* 0x000000620a0b7812 */ /* 0x000fe200078efcff */
[----:B------:R-:W-:Y:S01]  /*5710*/  @!P4 IMAD.IADD R4, R4, 0x1, -R0 ;  /* 0x000000010404c824 */ /* 0x000fe200078e0a00 */
[----:B------:R-:W-:Y:S01]  /*5720*/  STL [R1+0x8c], R17 ;  /* 0x00008c1101007387 */ /* 0x000fe20000100800 */
[----:B------:R-:W-:Y:S01]  /*5730*/  IMAD.HI.U32 R13, R24, R15, RZ ;  /* 0x0000000f180d7227 */ /* 0x000fe200078e00ff */
[----:B------:R-:W-:-:S02]  /*5740*/  ISETP.GE.AND P4, PT, R9, RZ, PT ;  /* 0x000000ff0900720c */ /* 0x000fc40003f86270 */
[----:B------:R-:W-:Y:S01]  /*5750*/  ISETP.GT.U32.AND P2, PT, R0, R4, PT ;  /* 0x000000040000720c */ /* 0x000fe20003f44070 */
[----:B0-----:R-:W-:Y:S01]  /*5760*/  IMAD.MOV.U32 R2, RZ, RZ, R6 ;  /* 0x000000ffff027224 */ /* 0x001fe200078e0006 */
[----:B------:R-:W-:Y:S01]  /*5770*/  LOP3.LUT R9, R10, 0x60, RZ, 0xfc, !PT ;  /* 0x000000600a097812 */ /* 0x000fe200078efcff */
[C---:B------:R-:W-:Y:S01]  /*5780*/  IMAD R3, R0.reuse, R3, R12 ;  /* 0x0000000300037224 */ /* 0x040fe200078e020c */
[----:B------:R-:W-:Y:S01]  /*5790*/  IABS R14, R11 ;  /* 0x0000000b000e7213 */ /* 0x000fe20000000000 */
[----:B------:R-:W-:Y:S01]  /*57a0*/  IMAD.MOV R13, RZ, RZ, -R13 ;  /* 0x000000ffff0d7224 */ /* 0x000fe200078e0a0d */
[----:B------:R-:W-:Y:S01]  /*57b0*/  IABS R12, R9 ;  /* 0x00000009000c7213 */ /* 0x000fe20000000000 */
[----:B------:R-:W-:Y:S01]  /*57c0*/  @!P6 IMAD.MOV R2, RZ, RZ, -R2 ;  /* 0x000000ffff02e224 */ /* 0x000fe200078e0a02 */
[C---:B------:R-:W-:Y:S01]  /*57d0*/  ISETP.GT.U32.AND P6, PT, R0.reuse, R3, PT ;  /* 0x000000030000720c */ /* 0x040fe20003fc4070 */
[----:B------:R-:W-:Y:S02]  /*57e0*/  IMAD R15, R0, R13, R15 ;  /* 0x0000000d000f7224 */ /* 0x000fe400078e020f */
[--C-:B------:R-:W-:Y:S01]  /*57f0*/  @!P3 IMAD.IADD R5, R5, 0x1, -R0.reuse ;  /* 0x000000010505b824 */ /* 0x100fe200078e0a00 */
[----:B------:R0:W-:Y:S01]  /*5800*/  STL [R1+0x78], R2 ;  /* 0x0000780201007387 */ /* 0x0001e20000100800 */
[----:B------:R-:W-:Y:S01]  /*5810*/  @!P2 IMAD.IADD R4, R4, 0x1, -R0 ;  /* 0x000000010404a824 */ /* 0x000fe200078e0a00 */
[C---:B------:R-:W-:Y:S01]  /*5820*/  ISETP.GT.U32.AND P2, PT, R0.reuse, R15, PT ;  /* 0x0000000f0000720c */ /* 0x040fe20003f44070 */
[----:B------:R-:W-:Y:S01]  /*5830*/  IMAD.MOV.U32 R6, RZ, RZ, R14 ;  /* 0x000000ffff067224 */ /* 0x000fe200078e000e */
[----:B------:R-:W-:-:S05]  /*5840*/  ISETP.GT.U32.AND P3, PT, R0, R5, PT ;  /* 0x000000050000720c */ /* 0x000fca0003f64070 */
[----:B------:R-:W-:Y:S01]  /*5850*/  @!P6 IMAD.IADD R3, R3, 0x1, -R0 ;  /* 0x000000010303e824 */ /* 0x000fe200078e0a00 */
[----:B------:R-:W-:Y:S01]  /*5860*/  ISETP.GE.AND P6, PT, R9, RZ, PT ;  /* 0x000000ff0900720c */ /* 0x000fe20003fc6270 */
[----:B0-----:R-:W-:Y:S02]  /*5870*/  IMAD.MOV.U32 R2, RZ, RZ, R7 ;  /* 0x000000ffff027224 */ /* 0x001fe400078e0007 */
[----:B------:R-:W-:-:S04]  /*5880*/  IMAD.HI.U32 R7, R24, R6, RZ ;  /* 0x0000000618077227 */ /* 0x000fc800078e00ff */
[----:B------:R-:W-:Y:S01]  /*5890*/  @!P5 IMAD.MOV R2, RZ, RZ, -R2 ;  /* 0x000000ffff02d224 */ /* 0x000fe200078e0a02 */
[----:B------:R-:W-:Y:S01]  /*58a0*/  ISETP.GE.AND P5, PT, R8, RZ, PT ;  /* 0x000000ff0800720c */ /* 0x000fe20003fa6270 */
[----:B------:R-:W-:-:S03]  /*58b0*/  IMAD.HI.U32 R8, R24, R12, RZ ;  /* 0x0000000c18087227 */ /* 0x000fc600078e00ff */
[----:B------:R0:W-:Y:S01]  /*58c0*/  STL [R1+0x64], R2 ;  /* 0x0000640201007387 */ /* 0x0001e20000100800 */
[--C-:B------:R-:W-:Y:S01]  /*58d0*/  @!P2 IMAD.IADD R15, R15, 0x1, -R0.reuse ;  /* 0x000000010f0fa824 */ /* 0x100fe200078e0a00 */
[----:B------:R-:W-:Y:S01]  /*58e0*/  ISETP.GT.U32.AND P2, PT, R0, R3, PT ;  /* 0x000000030000720c */ /* 0x000fe20003f44070 */
[----:B------:R-:W-:Y:S02]  /*58f0*/  IMAD.MOV R7, RZ, RZ, -R7 ;  /* 0x000000ffff077224 */ /* 0x000fe400078e0a07 */
[----:B------:R-:W-:Y:S01]  /*5900*/  @!P3 IMAD.IADD R5, R5, 0x1, -R0 ;  /* 0x000000010505b824 */ /* 0x000fe200078e0a00 */
[----:B------:R-:W-:Y:S01]  /*5910*/  ISETP.GE.AND P3, PT, R11, RZ, PT ;  /* 0x000000ff0b00720c */ /* 0x000fe20003f66270 */
[----:B------:R-:W-:Y:S01]  /*5920*/  IMAD.MOV R13, RZ, RZ, -R8 ;  /* 0x000000ffff0d7224 */ /* 0x000fe200078e0a08 */
[----:B------:R-:W-:Y:S01]  /*5930*/  LOP3.LUT R8, R10, 0x5e, RZ, 0xfc, !PT ;  /* 0x0000005e0a087812 */ /* 0x000fe200078efcff */
[----:B------:R-:W-:Y:S01]  /*5940*/  IMAD R11, R0, R7, R6 ;  /* 0x00000007000b7224 */ /* 0x000fe200078e0206 */
[----:B------:R-:W-:Y:S01]  /*5950*/  LOP3.LUT R6, R10, 0x58, RZ, 0xfc, !PT ;  /* 0x000000580a067812 */ /* 0x000fe200078efcff */
[----:B0-----:R-:W-:Y:S01]  /*5960*/  IMAD.MOV.U32 R2, RZ, RZ, R4 ;  /* 0x000000ffff027224 */ /* 0x001fe200078e0004 */
[----:B------:R-:W-:Y:S01]  /*5970*/  IABS R14, R8 ;  /* 0x00000008000e7213 */ /* 0x000fe20000000000 */
[----:B------:R-:W-:Y:S01]  /*5980*/  IMAD R7, R0, R13, R12 ;  /* 0x0000000d00077224 */ /* 0x000fe200078e020c */
[----:B------:R-:W-:Y:S01]  /*5990*/  LOP3.LUT R12, R10, 0x5c, RZ, 0xfc, !PT ;  /* 0x0000005c0a0c7812 */ /* 0x000fe200078efcff */
[----:B------:R-:W-:Y:S01]  /*59a0*/  @!P0 IMAD.MOV R2, RZ, RZ, -R2 ;  /* 0x000000ffff028224 */ /* 0x000fe200078e0a02 */
[----:B------:R-:W-:Y:S01]  /*59b0*/  ISETP.GT.U32.AND P0, PT, R0, R15, PT ;  /* 0x0000000f0000720c */ /* 0x000fe20003f04070 */
[----:B------:R-:W-:Y:S01]  /*59c0*/  IMAD.HI.U32 R16, R24, R14, RZ ;  /* 0x0000000e18107227 */ /* 0x000fe200078e00ff */
[----:B------:R-:W-:-:S02]  /*59d0*/  LOP3.LUT R4, R10, 0x5a, RZ, 0xfc, !PT ;  /* 0x0000005a0a047812 */ /* 0x000fc400078efcff */
[----:B------:R0:W-:Y:S01]  /*59e0*/  STL [R1+0x88], R2 ;  /* 0x0000880201007387 */ /* 0x0001e20000100800 */
[----:B------:R-:W-:Y:S01]  /*59f0*/  @!P2 IMAD.IADD R3, R3, 0x1, -R0 ;  /* 0x000000010303a824 */ /* 0x000fe200078e0a00 */
[----:B------:R-:W-:Y:S01]  /*5a00*/  ISETP.GT.U32.AND P2, PT, R0, R7, PT ;  /* 0x000000070000720c */ /* 0x000fe20003f44070 */
[----:B------:R-:W-:Y:S01]  /*5a10*/  IMAD.MOV R16, RZ, RZ, -R16 ;  /* 0x000000ffff107224 */ /* 0x000fe200078e0a10 */
[----:B------:R-:W-:Y:S02]  /*5a20*/  IABS R13, R12 ;  /* 0x0000000c000d7213 */ /* 0x000fe40000000000 */
[----:B------:R-:W-:-:S03]  /*5a30*/  IABS R9, R6 ;  /* 0x0000000600097213 */ /* 0x000fc60000000000 */
[----:B------:R-:W-:Y:S01]  /*5a40*/  @!P0 IMAD.IADD R15, R15, 0x1, -R0 ;  /* 0x000000010f0f8824 */ /* 0x000fe200078e0a00 */
[----:B------:R-:W-:Y:S01]  /*5a50*/  ISETP.GE.AND P0, PT, R8, RZ, PT ;  /* 0x000000ff0800720c */ /* 0x000fe20003f06270 */
[----:B0-----:R-:W-:Y:S01]  /*5a60*/  IMAD.MOV.U32 R2, RZ, RZ, R5 ;  /* 0x000000ffff027224 */ /* 0x001fe200078e0005 */
[----:B------:R-:W-:Y:S01]  /*5a70*/  IABS R5, R4 ;  /* 0x0000000400057213 */ /* 0x000fe20000000000 */
[C---:B------:R-:W-:Y:S02]  /*5a80*/  IMAD R8, R0.reuse, R16, R14 ;  /* 0x0000001000087224 */ /* 0x040fe400078e020e */
[----:B------:R-:W-:Y:S01]  /*5a90*/  @!P1 IMAD.MOV R2, RZ, RZ, -R2 ;  /* 0x000000ffff029224 */ /* 0x000fe200078e0a02 */
[----:B------:R-:W-:Y:S01]  /*5aa0*/  ISETP.GT.U32.AND P1, PT, R0, R11, PT ;  /* 0x0000000b0000720c */ /* 0x000fe20003f24070 */
[----:B------:R-:W-:Y:S02]  /*5ab0*/  @!P2 IMAD.IADD R7, R7, 0x1, -R0 ;  /* 0x000000010707a824 */ /* 0x000fe400078e0a00 */
[----:B------:R-:W-:Y:S01]  /*5ac0*/  IMAD.HI.U32 R16, R24, R13, RZ ;  /* 0x0000000d18107227 */ /* 0x000fe200078e00ff */
[----:B------:R0:W-:Y:S02]  /*5ad0*/  STL [R1+0x84], R2 ;  /* 0x0000840201007387 */ /* 0x0001e40000100800 */
[----:B------:R-:W-:Y:S01]  /*5ae0*/  ISETP.GT.U32.AND P2, PT, R0, R7, PT ;  /* 0x000000070000720c */ /* 0x000fe20003f44070 */
[----:B------:R-:W-:-:S04]  /*5af0*/  IMAD.HI.U32 R14, R24, R5, RZ ;  /* 0x00000005180e7227 */ /* 0x000fc800078e00ff */
[----:B------:R-:W-:Y:S02]  /*5b00*/  IMAD.MOV R16, RZ, RZ, -R16 ;  /* 0x000000ffff107224 */ /* 0x000fe400078e0a10 */
[----:B------:R-:W-:Y:S01]  /*5b10*/  @!P1 IMAD.IADD R11, R11, 0x1, -R0 ;  /* 0x000000010b0b9824 */ /* 0x000fe200078e0a00 */
[----:B------:R-:W-:Y:S01]  /*5b20*/  ISETP.GT.U32.AND P1, PT, R0, R8, PT ;  /* 0x000000080000720c */ /* 0x000fe20003f24070 */
[----:B0-----:R-:W-:Y:S02]  /*5b30*/  IMAD.MOV.U32 R2, RZ, RZ, R3 ;  /* 0x000000ffff027224 */ /* 0x001fe400078e0003 */
[----:B------:R-:W-:-:S04]  /*5b40*/  IMAD.HI.U32 R3, R24, R9, RZ ;  /* 0x0000000918037227 */ /* 0x000fc800078e00ff */
[----:B------:R-:W-:Y:S01]  /*5b50*/  @!P4 IMAD.MOV R2, RZ, RZ, -R2 ;  /* 0x000000ffff02c224 */ /* 0x000fe200078e0a02 */
[C---:B------:R-:W-:Y:S01]  /*5b60*/  ISETP.GT.U32.AND P4, PT, R0.reuse, R11, PT ;  /* 0x0000000b0000720c */ /* 0x040fe20003f84070 */
[----:B------:R-:W-:Y:S02]  /*5b70*/  IMAD.MOV R14, RZ, RZ, -R14 ;  /* 0x000000ffff0e7224 */ /* 0x000fe400078e0a0e */
[----:B------:R-:W-:Y:S01]  /*5b80*/  IMAD R13, R0, R16, R13 ;  /* 0x00000010000d7224 */ /* 0x000fe200078e020d */
[----:B------:R0:W-:Y:S01]  /*5b90*/  STL [R1+0x80], R2 ;  /* 0x0000800201007387 */ /* 0x0001e20000100800 */
[--C-:B------:R-:W-:Y:S01]  /*5ba0*/  @!P1 IMAD.IADD R8, R8, 0x1, -R0.reuse ;  /* 0x0000000108089824 */ /* 0x100fe200078e0a00 */
[----:B------:R-:W-:Y:S01]  /*5bb0*/  LOP3.LUT R16, R10, 0x44, RZ, 0xfc, !PT ;  /* 0x000000440a107812 */ /* 0x000fe200078efcff */
[C---:B------:R-:W-:Y:S02]  /*5bc0*/  IMAD R5, R0.reuse, R14, R5 ;  /* 0x0000000e00057224 */ /* 0x040fe400078e0205 */
[----:B------:R-:W-:Y:S01]  /*5bd0*/  @!P2 IMAD.IADD R7, R7, 0x1, -R0 ;  /* 0x000000010707a824 */ /* 0x000fe200078e0a00 */
[----:B------:R-:W-:-:S02]  /*5be0*/  ISETP.GT.U32.AND P1, PT, R0, R8, PT ;  /* 0x000000080000720c */ /* 0x000fc40003f24070 */
[C---:B------:R-:W-:Y:S01]  /*5bf0*/  ISETP.GT.U32.AND P2, PT, R0.reuse, R5, PT ;  /* 0x000000050000720c */ /* 0x040fe20003f44070 */
[----:B------:R-:W-:Y:S01]  /*5c00*/  @!P4 IMAD.IADD R11, R11, 0x1, -R0 ;  /* 0x000000010b0bc824 */ /* 0x000fe200078e0a00 */
[----:B------:R-:W-:Y:S01]  /*5c10*/  ISETP.GT.U32.AND P4, PT, R0, R13, PT ;  /* 0x0000000d0000720c */ /* 0x000fe20003f84070 */
[----:B0-----:R-:W-:Y:S02]  /*5c20*/  IMAD.MOV.U32 R2, RZ, RZ, R15 ;  /* 0x000000ffff027224 */ /* 0x001fe400078e000f */
[----:B------:R-:W-:Y:S02]  /*5c30*/  IMAD.MOV.U32 R15, RZ, RZ, R11 ;  /* 0x000000ffff0f7224 */ /* 0x000fe400078e000b */
[----:B------:R-:W-:Y:S01]  /*5c40*/  @!P5 IMAD.MOV R2, RZ, RZ, -R2 ;  /* 0x000000ffff02d224 */ /* 0x000fe200078e0a02 */
[----:B------:R-:W-:Y:S01]  /*5c50*/  ISETP.GE.AND P5, PT, R12, RZ, PT ;  /* 0x000000ff0c00720c */ /* 0x000fe20003fa6270 */
[----:B------:R-:W-:Y:S01]  /*5c60*/  IMAD.MOV R12, RZ, RZ, -R3 ;  /* 0x000000ffff0c7224 */ /* 0x000fe200078e0a03 */
[----:B------:R-:W-:Y:S01]  /*5c70*/  LOP3.LUT R3, R10, 0x56, RZ, 0xfc, !PT ;  /* 0x000000560a037812 */ /* 0x000fe200078efcff */
[----:B------:R-:W-:Y:S01]  /*5c80*/  @!P3 IMAD.MOV R15, RZ, RZ, -R15 ;  /* 0x000000ffff0fb224 */ /* 0x000fe200078e0a0f */
[----:B------:R0:W-:Y:S01]  /*5c90*/  STL [R1+0x7c], R2 ;  /* 0x00007c0201007387 */ /* 0x0001e20000100800 */
[----:B------:R-:W-:Y:S01]  /*5ca0*/  IMAD R9, R0, R12, R9 ;  /* 0x0000000c00097224 */ /* 0x000fe200078e0209 */
[----:B------:R-:W-:Y:S01]  /*5cb0*/  IABS R12, R3 ;  /* 0x00000003000c7213 */ /* 0x000fe20000000000 */
[--C-:B------:R-:W-:Y:S01]  /*5cc0*/  @!P1 IMAD.IADD R8, R8, 0x1, -R0.reuse ;  /* 0x0000000108089824 */ /* 0x100fe200078e0a00 */
[----:B------:R-:W-:Y:S01]  /*5cd0*/  ISETP.GE.AND P1, PT, R6, RZ, PT ;  /* 0x000000ff0600720c */ /* 0x000fe20003f26270 */
[----:B------:R-:W-:Y:S01]  /*5ce0*/  @!P4 IMAD.IADD R13, R13, 0x1, -R0 ;  /* 0x000000010d0dc824 */ /* 0x000fe200078e0a00 */
[----:B------:R-:W-:Y:S01]  /*5cf0*/  ISETP.GE.AND P3, PT, R4, RZ, PT ;  /* 0x000000ff0400720c */ /* 0x000fe20003f66270 */
[----:B------:R-:W-:Y:S01]  /*5d00*/  IMAD.MOV.U32 R11, RZ, RZ, R12 ;  /* 0x000000ffff0b7224 */ /* 0x000fe200078e000c */
[----:B------:R-:W-:Y:S01]  /*5d10*/  STL [R1+0x68], R15 ;  /* 0x0000680f01007387 */ /* 0x000fe20000100800 */
[----:B------:R-:W-:Y:S01]  /*5d20*/  LOP3.LUT R4, R10, 0x54, RZ, 0xfc, !PT ;  /* 0x000000540a047812 */ /* 0x000fe200078efcff */
[----:B0-----:R-:W-:Y:S01]  /*5d30*/  IMAD.MOV.U32 R2, RZ, RZ, R7 ;  /* 0x000000ffff027224 */ /* 0x001fe200078e0007 */
[----:B------:R-:W-:Y:S01]  /*5d40*/  ISETP.GT.U32.AND P4, PT, R0, R13, PT ;  /* 0x0000000d0000720c */ /* 0x000fe20003f84070 */
[----:B------:R-:W-:Y:S01]  /*5d50*/  IMAD.HI.U32 R7, R24, R11, RZ ;  /* 0x0000000b18077227 */ /* 0x000fe200078e00ff */
[----:B------:R-:W-:-:S03]  /*5d60*/  IABS R14, R4 ;  /* 0x00000004000e7213 */ /* 0x000fc60000000000 */
[----:B------:R-:W-:Y:S01]  /*5d70*/  @!P6 IMAD.MOV R2, RZ, RZ, -R2 ;  /* 0x000000ffff02e224 */ /* 0x000fe200078e0a02 */
[----:B------:R-:W-:Y:S01]  /*5d80*/  ISETP.GT.U32.AND P6, PT, R0, R9, PT ;  /* 0x000000090000720c */ /* 0x000fe20003fc4070 */
[----:B------:R-:W-:Y:S01]  /*5d90*/  IMAD.MOV R6, RZ, RZ, -R7 ;  /* 0x000000ffff067224 */ /* 0x000fe200078e0a07 */
[----:B------:R-:W-:Y:S01]  /*5da0*/  LOP3.LUT R7, R10, 0x52, RZ, 0xfc, !PT ;  /* 0x000000520a077812 */ /* 0x000fe200078efcff */
[----:B------:R-:W-:Y:S01]  /*5db0*/  @!P2 IMAD.IADD R5, R5, 0x1, -R0 ;  /* 0x000000010505a824 */ /* 0x000fe200078e0a00 */
[----:B------:R0:W-:Y:S01]  /*5dc0*/  STL [R1+0x6c], R2 ;  /* 0x00006c0201007387 */ /* 0x0001e20000100800 */
[C---:B------:R-:W-:Y:S01]  /*5dd0*/  IMAD R6, R0.reuse, R6, R11 ;  /* 0x0000000600067224 */ /* 0x040fe200078e020b */
[----:B------:R-:W-:Y:S01]  /*5de0*/  IABS R12, R7 ;  /* 0x00000007000c7213 */ /* 0x000fe20000000000 */
[----:B------:R-:W-:Y:S01]  /*5df0*/  IMAD.MOV.U32 R11, RZ, RZ, R14 ;  /* 0x000000ffff0b7224 */ /* 0x000fe200078e000e */
[----:B------:R-:W-:Y:S01]  /*5e00*/  ISETP.GT.U32.AND P2, PT, R0, R5, PT ;  /* 0x000000050000720c */ /* 0x000fe20003f44070 */
[----:B------:R-:W-:Y:S01]  /*5e10*/  @!P4 IMAD.IADD R13, R13, 0x1, -R0 ;  /* 0x000000010d0dc824 */ /* 0x000fe200078e0a00 */
[----:B------:R-:W-:Y:S01]  /*5e20*/  ISETP.GE.AND P4, PT, R3, RZ, PT ;  /* 0x000000ff0300720c */ /* 0x000fe20003f86270 */
[----:B------:R-:W-:Y:S01]  /*5e30*/  IMAD.HI.U32 R14, R24, R11, RZ ;  /* 0x0000000b180e7227 */ /* 0x000fe200078e00ff */
[----:B------:R-:W-:-:S03]  /*5e40*/  LOP3.LUT R3, R10, 0x50, RZ, 0xfc, !PT ;  /* 0x000000500a037812 */ /* 0x000fc600078efcff */
[----:B0-----:R-:W-:Y:S02]  /*5e50*/  IMAD.MOV.U32 R2, RZ, RZ, R8 ;  /* 0x000000ffff027224 */ /* 0x001fe400078e0008 */
[----:B------:R-:W-:Y:S02]  /*5e60*/  @!P6 IMAD.IADD R9, R9, 0x1, -R0 ;  /* 0x000000010909e824 */ /* 0x000fe400078e0a00 */
[----:B------:R-:W-:Y:S01]  /*5e70*/  @!P0 IMAD.MOV R2, RZ, RZ, -R2 ;  /* 0x000000ffff028224 */ /* 0x000fe200078e0a02 */
[C---:B------:R-:W-:Y:S01]  /*5e80*/  ISETP.GT.U32.AND P0, PT, R0.reuse, R6, PT ;  /* 0x000000060000720c */ /* 0x040fe20003f04070 */
[----:B------:R-:W-:Y:S01]  /*5e90*/  IMAD.MOV R14, RZ, RZ, -R14 ;  /* 0x000000ffff0e7224 */ /* 0x000fe200078e0a0e */
[----:B------:R-:W-:Y:S01]  /*5ea0*/  ISETP.GT.U32.AND P6, PT, R0, R9, PT ;  /* 0x000000090000720c */ /* 0x000fe20003fc4070 */
[----:B------:R-:W-:Y:S01]  /*5eb0*/  @!P2 IMAD.IADD R5, R5, 0x1, -R0 ;  /* 0x000000010505a824 */ /* 0x000fe200078e0a00 */
[----:B------:R0:W-:Y:S01]  /*5ec0*/  STL [R1+0x74], R2 ;  /* 0x0000740201007387 */ /* 0x0001e20000100800 */
[----:B------:R-:W-:Y:S01]  /*5ed0*/  ISETP.GE.AND P2, PT, R4, RZ, PT ;  /* 0x000000ff0400720c */ /* 0x000fe20003f46270 */
[----:B------:R-:W-:-:S04]  /*5ee0*/  IMAD.HI.U32 R8, R24, R12, RZ ;  /* 0x0000000c18087227 */ /* 0x000fc800078e00ff */
[----:B------:R-:W-:Y:S01]  /*5ef0*/  IMAD R4, R0, R14, R11 ;  /* 0x0000000e00047224 */ /* 0x000fe200078e020b */
[----:B------:R-:W-:Y:S01]  /*5f00*/  IABS R11, R3 ;  /* 0x00000003000b7213 */ /* 0x000fe20000000000 */
[----:B------:R-:W-:Y:S02]  /*5f10*/  IMAD.MOV R8, RZ, RZ, -R8 ;  /* 0x000000ffff087224 */ /* 0x000fe400078e0a08 */
[----:B0-----:R-:W-:Y:S02]  /*5f20*/  IMAD.MOV.U32 R2, RZ, RZ, R13 ;  /* 0x000000ffff027224 */ /* 0x001fe400078e000d */
[----:B------:R-:W-:Y:S01]  /*5f30*/  @!P0 IMAD.IADD R6, R6, 0x1, -R0 ;  /* 0x0000000106068824 */ /* 0x000fe200078e0a00 */
[----:B------:R-:W-:Y:S01]  /*5f40*/  ISETP.GE.AND P0, PT, R7, RZ, PT ;  /* 0x000000ff0700720c */ /* 0x000fe20003f06270 */
[----:B------:R-:W-:Y:S02]  /*5f50*/  @!P5 IMAD.MOV R2, RZ, RZ, -R2 ;  /* 0x000000ffff02d224 */ /* 0x000fe400078e0a02 */
[----:B------:R-:W-:Y:S01]  /*5f60*/  @!P6 IMAD.IADD R9, R9, 0x1, -R0 ;  /* 0x000000010909e824 */ /* 0x000fe200078e0a00 */
[C---:B------:R-:W-:Y:S01]  /*5f70*/  ISETP.GT.U32.AND P5, PT, R0.reuse, R6, PT ;  /* 0x000000060000720c */ /* 0x040fe20003fa4070 */
[----:B------:R-:W-:Y:S01]  /*5f80*/  IMAD.MOV.U32 R7, RZ, RZ, R11 ;  /* 0x000000ffff077224 */ /* 0x000fe200078e000b */
[C---:B------:R-:W-:Y:S01]  /*5f90*/  ISETP.GT.U32.AND P6, PT, R0.reuse, R4, PT ;  /* 0x000000040000720c */ /* 0x040fe20003fc4070 */
[----:B------:R-:W-:Y:S01]  /*5fa0*/  IMAD R12, R0, R8, R12 ;  /* 0x00000008000c7224 */ /* 0x000fe200078e020c */
[----:B------:R0:W-:Y:S01]  /*5fb0*/  STL [R1+0x1d8], R2 ;  /* 0x0001d80201007387 */ /* 0x0001e20000100800 */
[----:B------:R-:W-:Y:S01]  /*5fc0*/  IMAD.MOV.U32 R13, RZ, RZ, R5 ;  /* 0x000000ffff0d7224 */ /* 0x000fe200078e0005 */
[----:B------:R-:W-:Y:S01]  /*5fd0*/  LOP3.LUT R5, R10, 0x4e, RZ, 0xfc, !PT ;  /* 0x0000004e0a057812 */ /* 0x000fe200078efcff */
[----:B------:R-:W-:Y:S01]  /*5fe0*/  IMAD.HI.U32 R8, R24, R7, RZ ;  /* 0x0000000718087227 */ /* 0x000fe200078e00ff */
[----:B------:R-:W-:-:S03]  /*5ff0*/  LOP3.LUT R11, R10, 0x4c, RZ, 0xfc, !PT ;  /* 0x0000004c0a0b7812 */ /* 0x000fc600078efcff */
[----:B------:R-:W-:Y:S01]  /*6000*/  @!P3 IMAD.MOV R13, RZ, RZ, -R13 ;  /* 0x000000ffff0db224 */ /* 0x000fe200078e0a0d */
[----:B------:R-:W-:Y:S01]  /*6010*/  ISETP.GT.U32.AND P3, PT, R0, R12, PT ;  /* 0x0000000c0000720c */ /* 0x000fe20003f64070 */
[----:B------:R-:W-:Y:S02]  /*6020*/  IMAD.MOV R8, RZ, RZ, -R8 ;  /* 0x000000ffff087224 */ /* 0x000fe400078e0a08 */
[----:B0-----:R-:W-:Y:S01]  /*6030*/  IMAD.MOV.U32 R2, RZ, RZ, R9 ;  /* 0x000000ffff027224 */ /* 0x001fe200078e0009 */
[----:B------:R0:W-:Y:S01]  /*6040*/  STL [R1+0x1ec], R13 ;  /* 0x0001ec0d01007387 */ /* 0x0001e20000100800 */
[----:B------:R-:W-:Y:S01]  /*6050*/  @!P5 IMAD.IADD R6, R6, 0x1, -R0 ;  /* 0x000000010606d824 */ /* 0x000fe200078e0a00 */
[----:B------:R-:W-:Y:S01]  /*6060*/  IABS R9, R5 ;  /* 0x0000000500097213 */ /* 0x000fe20000000000 */
[----:B------:R-:W-:Y:S01]  /*6070*/  @!P1 IMAD.MOV R2, RZ, RZ, -R2 ;  /* 0x000000ffff029224 */ /* 0x000fe200078e0a02 */
[----:B------:R-:W-:Y:S01]  /*6080*/  ISETP.GE.AND P5, PT, R5, RZ, PT ;  /* 0x000000ff0500720c */ /* 0x000fe20003fa6270 */
[--C-:B------:R-:W-:Y:S01]  /*6090*/  @!P6 IMAD.IADD R4, R4, 0x1, -R0.reuse ;  /* 0x000000010404e824 */ /* 0x100fe200078e0a00 */
[----:B------:R-:W-:Y:S01]  /*60a0*/  ISETP.GE.AND P6, PT, R3, RZ, PT ;  /* 0x000000ff0300720c */ /* 0x000fe20003fc6270 */
[----:B------:R-:W-:Y:S01]  /*60b0*/  IMAD R5, R0, R8, R7 ;  /* 0x0000000800057224 */ /* 0x000fe200078e0207 */
[----:B------:R1:W-:Y:S01]  /*60c0*/  STL [R1+0x1f0], R2 ;  /* 0x0001f00201007387 */ /* 0x0003e20000100800 */
[----:B------:R-:W-:Y:S01]  /*60d0*/  @!P3 IMAD.IADD R12, R12, 0x1, -R0 ;  /* 0x000000010c0cb824 */ /* 0x000fe200078e0a00 */
[----:B------:R-:W-:Y:S01]  /*60e0*/  ISETP.GT.U32.AND P1, PT, R0, R4, PT ;  /* 0x000000040000720c */ /* 0x000fe20003f24070 */
[----:B------:R-:W-:Y:S01]  /*60f0*/  IMAD.MOV.U32 R3, RZ, RZ, R9 ;  /* 0x000000ffff037224 */ /* 0x000fe200078e0009 */
[----:B0-----:R-:W-:-:S02]  /*6100*/  LOP3.LUT R13, R10, 0x4a, RZ, 0xfc, !PT ;  /* 0x0000004a0a0d7812 */ /* 0x001fc400078efcff */
[----:B------:R-:W-:Y:S01]  /*6110*/  ISETP.GT.U32.AND P3, PT, R0, R12, PT ;  /* 0x0000000c0000720c */ /* 0x000fe20003f64070 */
[----:B------:R-:W-:Y:S01]  /*6120*/  IMAD.HI.U32 R8, R24, R3, RZ ;  /* 0x0000000318087227 */ /* 0x000fe200078e00ff */
[----:B------:R-:W-:-:S03]  /*6130*/  LOP3.LUT R7, R10, 0x48, RZ, 0xfc, !PT ;  /* 0x000000480a077812 */ /* 0x000fc600078efcff */
[----:B-1----:R-:W-:Y:S01]  /*6140*/  IMAD.MOV.U32 R2, RZ, RZ, R6 ;  /* 0x000000ffff027224 */ /* 0x002fe200078e0006 */
[----:B------:R-:W-:Y:S01]  /*6150*/  IABS R6, R13 ;  /* 0x0000000d00067213 */ /* 0x000fe20000000000 */
[----:B------:R-:W-:Y:S01]  /*6160*/  IMAD.MOV R8, RZ, RZ, -R8 ;  /* 0x000000ffff087224 */ /* 0x000fe200078e0a08 */
[----:B------:R-:W-:Y:S01]  /*6170*/  IABS R9, R7 ;  /* 0x0000000700097213 */ /* 0x000fe20000000000 */
[----:B------:R-:W-:Y:S01]  /*6180*/  @!P4 IMAD.MOV R2, RZ, RZ, -R2 ;  /* 0x000000ffff02c224 */ /* 0x000fe200078e0a02 */
[----:B------:R-:W-:Y:S01]  /*6190*/  ISETP.GT.U32.AND P4, PT, R0, R5, PT ;  /* 0x000000050000720c */ /* 0x000fe20003f84070 */
[--C-:B------:R-:W-:Y:S01]  /*61a0*/  @!P1 IMAD.IADD R4, R4, 0x1, -R0.reuse ;  /* 0x0000000104049824 */ /* 0x100fe200078e0a00 */
[----:B------:R-:W-:Y:S01]  /*61b0*/  ISETP.GE.AND P1, PT, R11, RZ, PT ;  /* 0x000000ff0b00720c */ /* 0x000fe20003f26270 */
[----:B------:R-:W-:Y:S01]  /*61c0*/  IMAD R3, R0, R8, R3 ;  /* 0x0000000800037224 */ /* 0x000fe200078e0203 */
[----:B------:R0:W-:Y:S01]  /*61d0*/  STL [R1+0x1f4], R2 ;  /* 0x0001f40201007387 */ /* 0x0001e20000100800 */
[----:B------:R-:W-:Y:S01]  /*61e0*/  IABS R11, R11 ;  /* 0x0000000b000b7213 */ /* 0x000fe20000000000 */
[----:B------:R-:W-:-:S02]  /*61f0*/  @!P3 IMAD.IADD R12, R12, 0x1, -R0 ;  /* 0x000000010c0cb824 */ /* 0x000fc400078e0a00 */
[----:B------:R-:W-:Y:S01]  /*6200*/  ISETP.GT.U32.AND P3, PT, R0, R3, PT ;  /* 0x000000030000720c */ /* 0x000fe20003f64070 */
[----:B------:R-:W-:-:S04]  /*6210*/  IMAD.HI.U32 R8, R24, R9, RZ ;  /* 0x0000000918087227 */ /* 0x000fc800078e00ff */
[----:B------:R-:W-:Y:S02]  /*6220*/  @!P4 IMAD.IADD R5, R5, 0x1, -R0 ;  /* 0x000000010505c824 */ /* 0x000fe400078e0a00 */
[----:B0-----:R-:W-:Y:S02]  /*6230*/  IMAD.MOV.U32 R2, RZ, RZ, R4 ;  /* 0x000000ffff027224 */ /* 0x001fe400078e0004 */
[----:B------:R-:W-:Y:S01]  /*6240*/  IMAD.HI.U32 R14, R24, R11, RZ ;  /* 0x0000000b180e7227 */ /* 0x000fe200078e00ff */
[----:B------:R-:W-:-:S03]  /*6250*/  ISETP.GT.U32.AND P4, PT, R0, R5, PT ;  /* 0x000000050000720c */ /* 0x000fc60003f84070 */
[----:B------:R-:W-:Y:S01]  /*6260*/  @!P2 IMAD.MOV R2, RZ, RZ, -R2 ;  /* 0x000000ffff02a224 */ /* 0x000fe200078e0a02 */
[----:B------:R-:W-:Y:S01]  /*6270*/  ISETP.GE.AND P2, PT, R13, RZ, PT ;  /* 0x000000ff0d00720c */ /* 0x000fe20003f46270 */
[----:B------:R-:W-:Y:S01]  /*6280*/  IMAD.HI.U32 R4, R24, R6, RZ ;  /* 0x0000000618047227 */ /* 0x000fe200078e00ff */
[C---:B------:R-:W-:Y:S02]  /*6290*/  LOP3.LUT R13, R10.reuse, 0x42, RZ, 0xfc, !PT ;  /* 0x000000420a0d7812 */ /* 0x040fe400078efcff */
[----:B------:R0:W-:Y:S01]  /*62a0*/  STL [R1+0x1e4], R2 ;  /* 0x0001e40201007387 */ /* 0x0001e20000100800 */
[----:B------:R-:W-:Y:S01]  /*62b0*/  IMAD.MOV R14, RZ, RZ, -R14 ;  /* 0x000000ffff0e7224 */ /* 0x000fe200078e0a0e */
[----:B------:R-:W-:Y:S01]  /*62c0*/  IABS R18, R13 ;  /* 0x0000000d00127213 */ /* 0x000fe20000000000 */
[--C-:B------:R-:W-:Y:S01]  /*62d0*/  @!P3 IMAD.IADD R3, R3, 0x1, -R0.reuse ;  /* 0x000000010303b824 */ /* 0x100fe200078e0a00 */
[----:B------:R-:W-:Y:S01]  /*62e0*/  ISETP.GE.AND P3, PT, R7, RZ, PT ;  /* 0x000000ff0700720c */ /* 0x000fe20003f66270 */
[----:B------:R-:W-:Y:S01]  /*62f0*/  @!P4 IMAD.IADD R5, R5, 0x1, -R0 ;  /* 0x000000010505c824 */ /* 0x000fe200078e0a00 */
[----:B------:R-:W-:Y:S01]  /*6300*/  LOP3.LUT R7, R10, 0x3e, RZ, 0xfc, !PT ;  /* 0x0000003e0a077812 */ /* 0x000fe200078efcff */
[----:B------:R-:W-:-:S02]  /*6310*/  IMAD.MOV R8, RZ, RZ, -R8 ;  /* 0x000000ffff087224 */ /* 0x000fc400078e0a08 */
[----:B0-----:R-:W-:Y:S02]  /*6320*/  IMAD.MOV.U32 R2, RZ, RZ, R12 ;  /* 0x000000ffff027224 */ /* 0x001fe400078e000c */
[----:B------:R-:W-:Y:S02]  /*6330*/  IMAD.MOV R12, RZ, RZ, -R4 ;  /* 0x000000ffff0c7224 */ /* 0x000fe400078e0a04 */
[C---:B------:R-:W-:Y:S01]  /*6340*/  IMAD R4, R0.reuse, R14, R11 ;  /* 0x0000000e00047224 */ /* 0x040fe200078e020b */
[----:B------:R-:W-:Y:S01]  /*6350*/  IABS R11, R7 ;  /* 0x00000007000b7213 */ /* 0x000fe20000000000 */
[----:B------:R-:W-:Y:S01]  /*6360*/  @!P0 IMAD.MOV R2, RZ, RZ, -R2 ;  /* 0x000000ffff028224 */ /* 0x000fe200078e0a02 */
[C---:B------:R-:W-:Y:S01]  /*6370*/  ISETP.GT.U32.AND P0, PT, R0.reuse, R3, PT ;  /* 0x000000030000720c */ /* 0x040fe20003f04070 */
[C---:B------:R-:W-:Y:S01]  /*6380*/  IMAD R9, R0.reuse, R8, R9 ;  /* 0x0000000800097224 */ /* 0x040fe200078e0209 */
[C---:B------:R-:W-:Y:S01]  /*6390*/  ISETP.GT.U32.AND P4, PT, R0.reuse, R4, PT ;  /* 0x000000040000720c */ /* 0x040fe20003f84070 */
[----:B------:R-:W-:Y:S01]  /*63a0*/  IMAD R6, R0, R12, R6 ;  /* 0x0000000c00067224 */ /* 0x000fe200078e0206 */
[----:B------:R0:W-:Y:S01]  /*63b0*/  STL [R1+0x1dc], R2 ;  /* 0x0001dc0201007387 */ /* 0x0001e20000100800 */
[----:B------:R-:W-:-:S02]  /*63c0*/  LOP3.LUT R8, R10, 0x46, RZ, 0xfc, !PT ;  /* 0x000000460a087812 */ /* 0x000fc400078efcff */
[----:B------:R-:W-:-:S04]  /*63d0*/  LOP3.LUT R12, R10, 0x40, RZ, 0xfc, !PT ;  /* 0x000000400a0c7812 */ /* 0x000fc800078efcff */
[----:B------:R-:W-:Y:S02]  /*63e0*/  IABS R20, R12 ;  /* 0x0000000c00147213 */ /* 0x000fe40000000000 */
[--C-:B------:R-:W-:Y:S01]  /*63f0*/  @!P0 IMAD.IADD R3, R3, 0x1, -R0.reuse ;  /* 0x0000000103038824 */ /* 0x100fe200078e0a00 */
[----:B------:R-:W-:Y:S01]  /*6400*/  ISETP.GE.AND P0, PT, R16, RZ, PT ;  /* 0x000000ff1000720c */ /* 0x000fe20003f06270 */
[----:B0-----:R-:W-:Y:S01]  /*6410*/  IMAD.MOV.U32 R2, RZ, RZ, R5 ;  /* 0x000000ffff027224 */ /* 0x001fe200078e0005 */
[----:B------:R-:W-:Y:S01]  /*6420*/  IABS R16, R16 ;  /* 0x0000001000107213 */ /* 0x000fe20000000000 */
[----:B------:R-:W-:Y:S02]  /*6430*/  @!P4 IMAD.IADD R4, R4, 0x1, -R0 ;  /* 0x000000010404c824 */ /* 0x000fe400078e0a00 */
[----:B------:R-:W-:Y:S01]  /*6440*/  @!P6 IMAD.MOV R2, RZ, RZ, -R2 ;  /* 0x000000ffff02e224 */ /* 0x000fe200078e0a02 */
[----:B------:R-:W-:Y:S01]  /*6450*/  ISETP.GE.AND P6, PT, R8, RZ, PT ;  /* 0x000000ff0800720c */ /* 0x000fe20003fc6270 */
[----:B------:R-:W-:Y:S01]  /*6460*/  IMAD.HI.U32 R15, R24, R20, RZ ;  /* 0x00000014180f7227 */ /* 0x000fe200078e00ff */
[----:B------:R-:W-:-:S02]  /*6470*/  ISETP.GT.U32.AND P4, PT, R0, R4, PT ;  /* 0x000000040000720c */ /* 0x000fc40003f84070 */
[----:B------:R0:W-:Y:S01]  /*6480*/  STL [R1+0x1c0], R2 ;  /* 0x0001c00201007387 */ /* 0x0001e20000100800 */
[----:B------:R-:W-:Y:S01]  /*6490*/  IABS R8, R8 ;  /* 0x0000000800087213 */ /* 0x000fe20000000000 */
[----:B------:R-:W-:-:S04]  /*64a0*/  IMAD.HI.U32 R5, R24, R16, RZ ;  /* 0x0000001018057227 */ /* 0x000fc800078e00ff */
[----:B------:R-:W-:-:S04]  /*64b0*/  IMAD.HI.U32 R14, R24, R8, RZ ;  /* 0x00000008180e7227 */ /* 0x000fc800078e00ff */
[----:B0-----:R-:W-:Y:S02]  /*64c0*/  IMAD.MOV.U32 R2, RZ, RZ, R3 ;  /* 0x000000ffff027224 */ /* 0x001fe400078e0003 */
[----:B------:R-:W-:Y:S01]  /*64d0*/  @!P4 IMAD.IADD R4, R4, 0x1, -R0 ;  /* 0x000000010404c824 */ /* 0x000fe200078e0a00 */
[C---:B------:R-:W-:Y:S01]  /*64e0*/  ISETP.GT.U32.AND P4, PT, R0.reuse, R9, PT ;  /* 0x000000090000720c */ /* 0x040fe20003f84070 */
[----:B------:R-:W-:Y:S01]  /*64f0*/  @!P5 IMAD.MOV R2, RZ, RZ, -R2 ;  /* 0x000000ffff02d224 */ /* 0x000fe200078e0a02 */
[----:B------:R-:W-:Y:S01]  /*6500*/  ISETP.GT.U32.AND P5, PT, R0, R6, PT ;  /* 0x000000060000720c */ /* 0x000fe20003fa4070 */
[----:B------:R-:W-:Y:S02]  /*6510*/  IMAD.MOV R14, RZ, RZ, -R14 ;  /* 0x000000ffff0e7224 */ /* 0x000fe400078e0a0e */
[----:B------:R-:W-:Y:S01]  /*6520*/  IMAD.HI.U32 R3, R24, R18, RZ ;  /* 0x0000001218037227 */ /* 0x000fe200078e00ff */
[----:B------:R0:W-:Y:S03]  /*6530*/  STL [R1+0x1b0], R2 ;  /* 0x0001b00201007387 */ /* 0x0001e60000100800 */
[----:B------:R-:W-:-:S02]  /*6540*/  IMAD R8, R0, R14, R8 ;  /* 0x0000000e00087224 */ /* 0x000fc400078e0208 */
[----:B------:R-:W-:Y:S02]  /*6550*/  IMAD.MOV R3, RZ, RZ, -R3 ;  /* 0x000000ffff037224 */ /* 0x000fe400078e0a03 */
[--C-:B------:R-:W-:Y:S02]  /*6560*/  @!P4 IMAD.IADD R9, R9, 0x1, -R0.reuse ;  /* 0x000000010909c824 */ /* 0x100fe400078e0a00 */
[----:B------:R-:W-:Y:S01]  /*6570*/  @!P5 IMAD.IADD R6, R6, 0x1, -R0 ;  /* 0x000000010606d824 */ /* 0x000fe200078e0a00 */
[----:B------:R-:W-:Y:S01]  /*6580*/  ISETP.GT.U32.AND P5, PT, R0, R8, PT ;  /* 0x000000080000720c */ /* 0x000fe20003fa4070 */
[----:B0-----:R-:W-:Y:S01]  /*6590*/  IMAD.MOV.U32 R2, RZ, RZ, R4 ;  /* 0x000000ffff027224 */ /* 0x001fe200078e0004 */
[----:B------:R-:W-:Y:S01]  /*65a0*/  LOP3.LUT R4, R10, 0x38, RZ, 0xfc, !PT ;  /* 0x000000380a047812 */ /* 0x000fe200078efcff */
[C---:B------:R-:W-:Y:S01]  /*65b0*/  IMAD R18, R0.reuse, R3, R18 ;  /* 0x0000000300127224 */ /* 0x040fe200078e0212 */
[----:B------:R-:W-:Y:S01]  /*65c0*/  ISETP.GT.U32.AND P4, PT, R0, R6, PT ;  /* 0x000000060000720c */ /* 0x000fe20003f84070 */
[----:B------:R-:W-:Y:S01]  /*65d0*/  @!P1 IMAD.MOV R2, RZ, RZ, -R2 ;  /* 0x000000ffff029224 */ /* 0x000fe200078e0a02 */
[----:B------:R-:W-:Y:S01]  /*65e0*/  LOP3.LUT R3, R10, 0x3a, RZ, 0xfc, !PT ;  /* 0x0000003a0a037812 */ /* 0x000fe200078efcff */
[----:B------:R-:W-:-:S02]  /*65f0*/  IMAD.MOV R15, RZ, RZ, -R15 ;  /* 0x000000ffff0f7224 */ /* 0x000fc400078e0a0f */
[----:B------:R-:W-:Y:S01]  /*6600*/  IMAD.MOV R5, RZ, RZ, -R5 ;  /* 0x000000ffff057224 */ /* 0x000fe200078e0a05 */
[----:B------:R0:W-:Y:S01]  /*6610*/  STL [R1+0x184], R2 ;  /* 0x0001840201007387 */ /* 0x0001e20000100800 */
[----:B------:R-:W-:Y:S01]  /*6620*/  IMAD R20, R0, R15, R20 ;  /* 0x0000000f00147224 */ /* 0x000fe200078e0214 */
[----:B------:R-:W-:Y:S01]  /*6630*/  IABS R23, R3 ;  /* 0x0000000300177213 */ /* 0x000fe20000000000 */
[----:B------:R-:W-:Y:S01]  /*6640*/  @!P5 IMAD.IADD R8, R8, 0x1, -R0 ;  /* 0x000000010808d824 */ /* 0x000fe200078e0a00 */
[C---:B------:R-:W-:Y:S01]  /*6650*/  ISETP.GT.U32.AND P5, PT, R0.reuse, R9, PT ;  /* 0x000000090000720c */ /* 0x040fe20003fa4070 */
[----:B------:R-:W-:Y:S01]  /*6660*/  IMAD R16, R0, R5, R16 ;  /* 0x0000000500107224 */ /* 0x000fe200078e0210 */
[----:B------:R-:W-:Y:S01]  /*6670*/  LOP3.LUT R5, R10, 0x3c, RZ, 0xfc, !PT ;  /* 0x0000003c0a057812 */ /* 0x000fe200078efcff */
[----:B------:R-:W-:Y:S01]  /*6680*/  @!P4 IMAD.IADD R6, R6, 0x1, -R0 ;  /* 0x000000010606c824 */ /* 0x000fe200078e0a00 */
[----:B------:R-:W-:Y:S01]  /*6690*/  ISETP.GT.U32.AND P1, PT, R0, R8, PT ;  /* 0x000000080000720c */ /* 0x000fe20003f24070 */
[----:B------:R-:W-:Y:S01]  /*66a0*/  IMAD.HI.U32 R14, R24, R11, RZ ;  /* 0x0000000b180e7227 */ /* 0x000fe200078e00ff */
[----:B------:R-:W-:-:S02]  /*66b0*/  ISETP.GT.U32.AND P4, PT, R0, R16, PT ;  /* 0x000000100000720c */ /* 0x000fc40003f84070 */
[----:B------:R-:W-:Y:S01]  /*66c0*/  IABS R15, R5 ;  /* 0x00000005000f7213 */ /* 0x000fe20000000000 */
[----:B0-----:R-:W-:Y:S02]  /*66d0*/  IMAD.MOV.U32 R2, RZ, RZ, R6 ;  /* 0x000000ffff027224 */ /* 0x001fe400078e0006 */
[----:B------:R-:W-:Y:S02]  /*66e0*/  IMAD.MOV R14, RZ, RZ, -R14 ;  /* 0x000000ffff0e7224 */ /* 0x000fe400078e0a0e */
[----:B------:R-:W-:Y:S01]  /*66f0*/  @!P2 IMAD.MOV R2, RZ, RZ, -R2 ;  /* 0x000000ffff02a224 */ /* 0x000fe200078e0a02 */
[C---:B------:R-:W-:Y:S01]  /*6700*/  ISETP.GT.U32.AND P2, PT, R0.reuse, R18, PT ;  /* 0x000000120000720c */ /* 0x040fe20003f44070 */
[----:B------:R-:W-:Y:S01]  /*6710*/  @!P5 IMAD.IADD R9, R9, 0x1, -R0 ;  /* 0x000000010909d824 */ /* 0x000fe200078e0a00 */
[C---:B------:R-:W-:Y:S01]  /*6720*/  ISETP.GT.U32.AND P5, PT, R0.reuse, R20, PT ;  /* 0x000000140000720c */ /* 0x040fe20003fa4070 */
[----:B------:R-:W-:Y:S01]  /*6730*/  IMAD R11, R0, R14, R11 ;  /* 0x0000000e000b7224 */ /* 0x000fe200078e020b */
[----:B------:R0:W-:Y:S01]  /*6740*/  STL [R1+0x180], R2 ;  /* 0x0001800201007387 */ /* 0x0001e20000100800 */
[----:B------:R-:W-:Y:S01]  /*6750*/  IMAD.HI.U32 R6, R24, R23, RZ ;  /* 0x0000001718067227 */ /* 0x000fe200078e00ff */
[----:B------:R-:W-:-:S03]  /*6760*/  IABS R14, R4 ;  /* 0x00000004000e7213 */ /* 0x000fc60000000000 */
[--C-:B------:R-:W-:Y:S01]  /*6770*/  @!P1 IMAD.IADD R8, R8, 0x1, -R0.reuse ;  /* 0x0000000108089824 */ /* 0x100fe200078e0a00 */
[----:B------:R-:W-:Y:S01]  /*6780*/  ISETP.GT.U32.AND P1, PT, R0, R11, PT ;  /* 0x0000000b0000720c */ /* 0x000fe20003f24070 */
[--C-:B------:R-:W-:Y:S01]  /*6790*/  @!P4 IMAD.IADD R16, R16, 0x1, -R0.reuse ;  /* 0x000000011010c824 */ /* 0x100fe200078e0a00 */
[----:B------:R-:W-:Y:S01]  /*67a0*/  ISETP.GE.AND P4, PT, R13, RZ, PT ;  /* 0x000000ff0d00720c */ /* 0x000fe20003f86270 */
[--C-:B------:R-:W-:Y:S02]  /*67b0*/  @!P2 IMAD.IADD R18, R18, 0x1, -R0.reuse ;  /* 0x000000011212a824 */ /* 0x100fe400078e0a00 */
[----:B------:R-:W-:Y:S01]  /*67c0*/  @!P5 IMAD.IADD R20, R20, 0x1, -R0 ;  /* 0x000000011414d824 */ /* 0x000fe200078e0a00 */
[C---:B------:R-:W-:Y:S01]  /*67d0*/  ISETP.GT.U32.AND P2, PT, R0.reuse, R16, PT ;  /* 0x000000100000720c */ /* 0x040fe20003f44070 */
[----:B0-----:R-:W-:Y:S01]  /*67e0*/  IMAD.MOV.U32 R2, RZ, RZ, R9 ;  /* 0x000000ffff027224 */ /* 0x001fe200078e0009 */
[----:B------:R-:W-:Y:S01]  /*67f0*/  ISETP.GT.U32.AND P5, PT, R0, R18, PT ;  /* 0x000000120000720c */ /* 0x000fe20003fa4070 */
[----:B------:R-:W-:-:S04]  /*6800*/  IMAD.HI.U32 R17, R24, R15, RZ ;  /* 0x0000000f18117227 */ /* 0x000fc800078e00ff */
[----:B------:R-:W-:Y:S02]  /*6810*/  IMAD.MOV R6, RZ, RZ, -R6 ;  /* 0x000000ffff067224 */ /* 0x000fe400078e0a06 */
[----:B------:R-:W-:Y:S01]  /*6820*/  @!P3 IMAD.MOV R2, RZ, RZ, -R2 ;  /* 0x000000ffff02b224 */ /* 0x000fe200078e0a02 */
[C---:B------:R-:W-:Y:S01]  /*6830*/  ISETP.GT.U32.AND P3, PT, R0.reuse, R20, PT ;  /* 0x000000140000720c */ /* 0x040fe20003f64070 */
[----:B------:R-:W-:Y:S02]  /*6840*/  IMAD.MOV R17, RZ, RZ, -R17 ;  /* 0x000000ffff117224 */ /* 0x000fe400078e0a11 */
[----:B------:R-:W-:Y:S01]  /*6850*/  IMAD R23, R0, R6, R23 ;  /* 0x0000000600177224 */ /* 0x000fe200078e0217 */
[----:B------:R-:W-:Y:S01]  /*6860*/  LOP3.LUT R6, R10, 0x36, RZ, 0xfc, !PT ;  /* 0x000000360a067812 */ /* 0x000fe200078efcff */
[----:B------:R-:W-:Y:S01]  /*6870*/  IMAD R13, R0, R17, R15 ;  /* 0x00000011000d7224 */ /* 0x000fe200078e020f */
[----:B------:R0:W-:Y:S01]  /*6880*/  STL [R1+0x174], R2 ;  /* 0x0001740201007387 */ /* 0x0001e20000100800 */
[----:B------:R-:W-:Y:S01]  /*6890*/  IMAD.HI.U32 R15, R24, R14, RZ ;  /* 0x0000000e180f7227 */ /* 0x000fe200078e00ff */
[----:B------:R-:W-:-:S03]  /*68a0*/  LOP3.LUT R17, R10, 0x30, RZ, 0xfc, !PT ;  /* 0x000000300a117812 */ /* 0x000fc600078efcff */
[--C-:B------:R-:W-:Y:S01]  /*68b0*/  @!P5 IMAD.IADD R18, R18, 0x1, -R0.reuse ;  /* 0x000000011212d824 */ /* 0x100fe200078e0a00 */
[----:B------:R-:W-:Y:S01]  /*68c0*/  ISETP.GT.U32.AND P5, PT, R0, R23, PT ;  /* 0x000000170000720c */ /* 0x000fe20003fa4070 */
[----:B------:R-:W-:Y:S02]  /*68d0*/  @!P1 IMAD.IADD R11, R11, 0x1, -R0 ;  /* 0x000000010b0b9824 */ /* 0x000fe400078e0a00 */
[----:B------:R-:W-:Y:S02]  /*68e0*/  IMAD.MOV R15, RZ, RZ, -R15 ;  /* 0x000000ffff0f7224 */ /* 0x000fe400078e0a0f */
[----:B0-----:R-:W-:Y:S01]  /*68f0*/  IMAD.MOV.U32 R2, RZ, RZ, R8 ;  /* 0x000000ffff027224 */ /* 0x001fe200078e0008 */
[----:B------:R-:W-:Y:S01]  /*6900*/  IABS R8, R6 ;  /* 0x0000000600087213 */ /* 0x000fe20000000000 */
[----:B------:R-:W-:Y:S01]  /*6910*/  @!P2 IMAD.IADD R16, R16, 0x1, -R0 ;  /* 0x000000011010a824 */ /* 0x000fe200078e0a00 */
[C---:B------:R-:W-:Y:S01]  /*6920*/  ISETP.GT.U32.AND P1, PT, R0.reuse, R11, PT ;  /* 0x0000000b0000720c */ /* 0x040fe20003f24070 */
[----:B------:R-:W-:Y:S01]  /*6930*/  IMAD R9, R0, R15, R14 ;  /* 0x0000000f00097224 */ /* 0x000fe200078e020e */
[----:B------:R-:W-:Y:S01]  /*6940*/  ISETP.GE.AND P2, PT, R12, RZ, PT ;  /* 0x000000ff0c00720c */ /* 0x000fe20003f46270 */
[----:B------:R-:W-:Y:S01]  /*6950*/  @!P3 IMAD.IADD R20, R20, 0x1, -R0 ;  /* 0x000000011414b824 */ /* 0x000fe200078e0a00 */
[----:B------:R-:W-:Y:S01]  /*6960*/  ISETP.GE.AND P3, PT, R7, RZ, PT ;  /* 0x000000ff0700720c */ /* 0x000fe20003f66270 */
[----:B------:R-:W-:Y:S01]  /*6970*/  IMAD.HI.U32 R14, R24, R8, RZ ;  /* 0x00000008180e7227 */ /* 0x000fe200078e00ff */
[----:B------:R-:W-:-:S03]  /*6980*/  LOP3.LUT R7, R10, 0x34, RZ, 0xfc, !PT ;  /* 0x000000340a077812 */ /* 0x000fc600078efcff */
[----:B------:R-:W-:Y:S01]  /*6990*/  IMAD.MOV R14, RZ, RZ, -R14 ;  /* 0x000000ffff0e7224 */ /* 0x000fe200078e0a0e */
[----:B------:R-:W-:Y:S01]  /*69a0*/  IABS R12, R7 ;  /* 0x00000007000c7213 */ /* 0x000fe20000000000 */
[----:B------:R-:W-:Y:S01]  /*69b0*/  @!P6 IMAD.MOV R2, RZ, RZ, -R2 ;  /* 0x000000ffff02e224 */ /* 0x000fe200078e0a02 */
[C---:B------:R-:W-:Y:S01]  /*69c0*/  ISETP.GT.U32.AND P6, PT, R0.reuse, R13, PT ;  /* 0x0000000d0000720c */ /* 0x040fe20003fc4070 */
[----:B------:R-:W-:Y:S01]  /*69d0*/  @!P5 IMAD.IADD R23, R23, 0x1, -R0 ;  /* 0x000000011717d824 */ /* 0x000fe200078e0a00 */
[----:B------:R-:W-:Y:S01]  /*69e0*/  ISETP.GE.AND P5, PT, R3, RZ, PT ;  /* 0x000000ff0300720c */ /* 0x000fe20003fa6270 */
[----:B------:R-:W-:Y:S01]  /*69f0*/  IMAD R3, R0, R14, R8 ;  /* 0x0000000e00037224 */ /* 0x000fe200078e0208 */
[----:B------:R0:W-:Y:S01]  /*6a00*/  STL [R1+0x16c], R2 ;  /* 0x00016c0201007387 */ /* 0x0001e20000100800 */
[----:B------:R-:W-:Y:S01]  /*6a10*/  IMAD.MOV.U32 R8, RZ, RZ, R12 ;  /* 0x000000ffff087224 */ /* 0x000fe200078e000c */
[----:B------:R-:W-:Y:S01]  /*6a20*/  LOP3.LUT R14, R10, 0x2a, RZ, 0xfc, !PT ;  /* 0x0000002a0a0e7812 */ /* 0x000fe200078efcff */
[----:B------:R-:W-:Y:S01]  /*6a30*/  @!P1 IMAD.IADD R11, R11, 0x1, -R0 ;  /* 0x000000010b0b9824 */ /* 0x000fe200078e0a00 */
[C---:B------:R-:W-:Y:S01]  /*6a40*/  ISETP.GT.U32.AND P1, PT, R0.reuse, R9, PT ;  /* 0x000000090000720c */ /* 0x040fe20003f24070 */
[----:B------:R-:W-:Y:S01]  /*6a50*/  @!P2 IMAD.MOV R20, RZ, RZ, -R20 ;  /* 0x000000ffff14a224 */ /* 0x000fe200078e0a14 */
[----:B------:R-:W-:Y:S01]  /*6a60*/  ISETP.GT.U32.AND P2, PT, R0, R3, PT ;  /* 0x000000030000720c */ /* 0x000fe20003f44070 */
[----:B------:R-:W-:-:S04]  /*6a70*/  IMAD.HI.U32 R12, R24, R8, RZ ;  /* 0x00000008180c7227 */ /* 0x000fc800078e00ff */
[----:B0-----:R-:W-:Y:S02]  /*6a80*/  IMAD.MOV.U32 R2, RZ, RZ, R11 ;  /* 0x000000ffff027224 */ /* 0x001fe400078e000b */
[----:B------:R-:W-:Y:S02]  /*6a90*/  IMAD.MOV R12, RZ, RZ, -R12 ;  /* 0x000000ffff0c7224 */ /* 0x000fe400078e0a0c */
[----:B------:R-:W-:Y:S01]  /*6aa0*/  @!P6 IMAD.IADD R13, R13, 0x1, -R0 ;  /* 0x000000010d0de824 */ /* 0x000fe200078e0a00 */
[----:B------:R-:W-:Y:S01]  /*6ab0*/  ISETP.GE.AND P6, PT, R5, RZ, PT ;  /* 0x000000ff0500720c */ /* 0x000fe20003fc6270 */
[----:B------:R-:W-:Y:S01]  /*6ac0*/  @!P3 IMAD.MOV R2, RZ, RZ, -R2 ;  /* 0x000000ffff02b224 */ /* 0x000fe200078e0a02 */
[----:B------:R-:W-:Y:S01]  /*6ad0*/  ISETP.GE.AND P3, PT, R4, RZ, PT ;  /* 0x000000ff0400720c */ /* 0x000fe20003f66270 */
[----:B------:R-:W-:Y:S01]  /*6ae0*/  IMAD R4, R0, R12, R8 ;  /* 0x0000000c00047224 */ /* 0x000fe200078e0208 */
[----:B------:R-:W-:Y:S01]  /*6af0*/  LOP3.LUT R5, R10, 0x32, RZ, 0xfc, !PT ;  /* 0x000000320a057812 */ /* 0x000fe200078efcff */
[----:B------:R-:W-:Y:S01]  /*6b00*/  @!P0 IMAD.MOV R16, RZ, RZ, -R16 ;  /* 0x000000ffff108224 */ /* 0x000fe200078e0a10 */
[C---:B------:R-:W-:Y:S01]  /*6b10*/  ISETP.GT.U32.AND P0, PT, R0.reuse, R13, PT ;  /* 0x0000000d0000720c */ /* 0x040fe20003f04070 */
[----:B------:R-:W-:Y:S01]  /*6b20*/  @!P2 IMAD.IADD R3, R3, 0x1, -R0 ;  /* 0x000000010303a824 */ /* 0x000fe200078e0a00 */
[C---:B------:R-:W-:Y:S01]  /*6b30*/  ISETP.GT.U32.AND P2, PT, R0.reuse, R4, PT ;  /* 0x000000040000720c */ /* 0x040fe20003f44070 */
[----:B------:R-:W-:Y:S01]  /*6b40*/  @!P4 IMAD.MOV R18, RZ, RZ, -R18 ;  /* 0x000000ffff12c224 */ /* 0x000fe200078e0a12 */
[----:B------:R-:W-:Y:S01]  /*6b50*/  IABS R15, R5 ;  /* 0x00000005000f7213 */ /* 0x000fe20000000000 */
[--C-:B------:R-:W-:Y:S01]  /*6b60*/  @!P1 IMAD.IADD R9, R9, 0x1, -R0.reuse ;  /* 0x0000000109099824 */ /* 0x100fe200078e0a00 */
[----:B------:R-:W-:Y:S01]  /*6b70*/  ISETP.GT.U32.AND P4, PT, R0, R23, PT ;  /* 0x000000170000720c */ /* 0x000fe20003f84070 */
[----:B------:R-:W-:Y:S01]  /*6b80*/  STL [R1+0x1624], R16 ;  /* 0x0016241001007387 */ /* 0x000fe20000100800 */
[----:B------:R-:W-:Y:S01]  /*6b90*/  IABS R12, R17 ;  /* 0x00000011000c7213 */ /* 0x000fe20000000000 */
[----:B------:R-:W-:Y:S01]  /*6ba0*/  IMAD.HI.U32 R11, R24, R15, RZ ;  /* 0x0000000f180b7227 */ /* 0x000fe200078e00ff */
[----:B------:R-:W-:Y:S01]  /*6bb0*/  ISETP.GT.U32.AND P1, PT, R0, R9, PT ;  /* 0x000000090000720c */ /* 0x000fe20003f24070 */
[----:B------:R-:W-:Y:S01]  /*6bc0*/  STL [R1+0x1628], R18 ;  /* 0x0016281201007387 */ /* 0x000fe20000100800 */
[----:B------:R-:W-:Y:S01]  /*6bd0*/  LOP3.LUT R8, R10, 0x2c, RZ, 0xfc, !PT ;  /* 0x0000002c0a087812 */ /* 0x000fe200078efcff */
[--C-:B------:R-:W-:Y:S01]  /*6be0*/  @!P0 IMAD.IADD R13, R13, 0x1, -R0.reuse ;  /* 0x000000010d0d8824 */ /* 0x100fe200078e0a00 */
[----:B------:R-:W-:Y:S01]  /*6bf0*/  ISETP.GE.AND P0, PT, R6, RZ, PT ;  /* 0x000000ff0600720c */ /* 0x000fe20003f06270 */
[----:B------:R-:W-:Y:S01]  /*6c00*/  STL [R1+0x162c], R20 ;  /* 0x00162c1401007387 */ /* 0x000fe20000100800 */
[--C-:B------:R-:W-:Y:S01]  /*6c10*/  @!P2 IMAD.IADD R4, R4, 0x1, -R0.reuse ;  /* 0x000000010404a824 */ /* 0x100fe200078e0a00 */
[C---:B------:R-:W-:Y:S01]  /*6c20*/  ISETP.GT.U32.AND P2, PT, R0.reuse, R3, PT ;  /* 0x000000030000720c */ /* 0x040fe20003f44070 */
[----:B------:R-:W-:Y:S01]  /*6c30*/  IMAD.MOV R11, RZ, RZ, -R11 ;  /* 0x000000ffff0b7224 */ /* 0x000fe200078e0a0b */
[----:B------:R0:W-:Y:S01]  /*6c40*/  STL [R1+0x110], R2 ;  /* 0x0001100201007387 */ /* 0x0001e20000100800 */
[--C-:B------:R-:W-:Y:S01]  /*6c50*/  @!P4 IMAD.IADD R23, R23, 0x1, -R0.reuse ;  /* 0x000000011717c824 */ /* 0x100fe200078e0a00 */
[----:B------:R-:W-:Y:S01]  /*6c60*/  ISETP.GE.AND P4, PT, R7, RZ, PT ;  /* 0x000000ff0700720c */ /* 0x000fe20003f86270 */
[C---:B------:R-:W-:Y:S01]  /*6c70*/  IMAD R15, R0.reuse, R11, R15 ;  /* 0x0000000b000f7224 */ /* 0x040fe200078e020f */
[----:B------:R-:W-:Y:S01]  /*6c80*/  IABS R11, R8 ;  /* 0x00000008000b7213 */ /* 0x000fe20000000000 */
[----:B------:R-:W-:Y:S01]  /*6c90*/  @!P5 IMAD.MOV R23, RZ, RZ, -R23 ;  /* 0x000000ffff17d224 */ /* 0x000fe200078e0a17 */
[----:B------:R-:W-:Y:S01]  /*6ca0*/  IABS R7, R14 ;  /* 0x0000000e00077213 */ /* 0x000fe20000000000 */
[----:B------:R-:W-:Y:S01]  /*6cb0*/  @!P1 IMAD.IADD R9, R9, 0x1, -R0 ;  /* 0x0000000109099824 */ /* 0x000fe200078e0a00 */
[----:B------:R-:W-:Y:S01]  /*6cc0*/  ISETP.GT.U32.AND P5, PT, R0, R15, PT ;  /* 0x0000000f0000720c */ /* 0x000fe20003fa4070 */
[----:B0-----:R-:W-:Y:S01]  /*6cd0*/  IMAD.MOV.U32 R2, RZ, RZ, R13 ;  /* 0x000000ffff027224 */ /* 0x001fe200078e000d */
[----:B------:R-:W-:Y:S01]  /*6ce0*/  ISETP.GE.AND P1, PT, R5, RZ, PT ;  /* 0x000000ff0500720c */ /* 0x000fe20003f26270 */
[----:B------:R-:W-:Y:S01]  /*6cf0*/  IMAD.HI.U32 R13, R24, R12, RZ ;  /* 0x0000000c180d7227 */ /* 0x000fe200078e00ff */
[----:B------:R-:W-:-:S02]  /*6d00*/  LOP3.LUT R5, R10, 0x2e, RZ, 0xfc, !PT ;  /* 0x0000002e0a057812 */ /* 0x000fc400078efcff */
[----:B------:R-:W-:Y:S01]  /*6d10*/  LOP3.LUT R18, R10, 0xe, RZ, 0xfc, !PT ;  /* 0x0000000e0a127812 */ /* 0x000fe200078efcff */
[----:B------:R-:W-:Y:S01]  /*6d20*/  IMAD.MOV R13, RZ, RZ, -R13 ;  /* 0x000000ffff0d7224 */ /* 0x000fe200078e0a0d */
[----:B------:R-:W-:Y:S01]  /*6d30*/  IABS R6, R5 ;  /* 0x0000000500067213 */ /* 0x000fe20000000000 */
[----:B------:R-:W-:Y:S01]  /*6d40*/  @!P6 IMAD.MOV R2, RZ, RZ, -R2 ;  /* 0x000000ffff02e224 */ /* 0x000fe200078e0a02 */
[C---:B------:R-:W-:Y:S01]  /*6d50*/  ISETP.GT.U32.AND P6, PT, R0.reuse, R4, PT ;  /* 0x000000040000720c */ /* 0x040fe20003fc4070 */
[----:B------:R-:W-:Y:S01]  /*6d60*/  IMAD R13, R0, R13, R12 ;  /* 0x0000000d000d7224 */ /* 0x000fe200078e020c */
[----:B------:R-:W-:Y:S01]  /*6d70*/  LOP3.LUT R20, R10, 0xa, RZ, 0xfc, !PT ;  /* 0x0000000a0a147812 */ /* 0x000fe200078efcff */
[--C-:B------:R-:W-:Y:S01]  /*6d80*/  @!P2 IMAD.IADD R3, R3, 0x1, -R0.reuse ;  /* 0x000000010303a824 */ /* 0x100fe200078e0a00 */
[----:B------:R0:W-:Y:S01]  /*6d90*/  STL [R1+0x108], R2 ;  /* 0x0001080201007387 */ /* 0x0001e20000100800 */
[----:B------:R-:W-:Y:S01]  /*6da0*/  @!P5 IMAD.IADD R15, R15, 0x1, -R0 ;  /* 0x000000010f0fd824 */ /* 0x000fe200078e0a00 */
[C---:B------:R-:W-:Y:S01]  /*6db0*/  ISETP.GT.U32.AND P2, PT, R0.reuse, R13, PT ;  /* 0x0000000d0000720c */ /* 0x040fe20003f44070 */
[----:B------:R-:W-:Y:S01]  /*6dc0*/  @!P0 IMAD.MOV R3, RZ, RZ, -R3 ;  /* 0x000000ffff038224 */ /* 0x000fe200078e0a03 */
[----:B------:R1:W-:Y:S02]  /*6dd0*/  STL [R1+0x1620], R23 ;  /* 0x0016201701007387 */ /* 0x0003e40000100800 */
[----:B------:R-:W-:-:S03]  /*6de0*/  ISETP.GT.U32.AND P5, PT, R0, R15, PT ;  /* 0x0000000f0000720c */ /* 0x000fc60003fa4070 */
[----:B------:R-:W-:Y:S01]  /*6df0*/  @!P6 IMAD.IADD R4, R4, 0x1, -R0 ;  /* 0x000000010404e824 */ /* 0x000fe200078e0a00 */
[----:B------:R-:W-:Y:S01]  /*6e00*/  ISETP.GE.AND P6, PT, R5, RZ, PT ;  /* 0x000000ff0500720c */ /* 0x000fe20003fc6270 */
[----:B0-----:R-:W-:Y:S02]  /*6e10*/  IMAD.MOV.U32 R2, RZ, RZ, R9 ;  /* 0x000000ffff027224 */ /* 0x001fe400078e0009 */
[----:B------:R-:W-:Y:S01]  /*6e20*/  IMAD.HI.U32 R9, R24, R6, RZ ;  /* 0x0000000618097227 */ /* 0x000fe200078e00ff */
[----:B-1----:R-:W-:-:S03]  /*6e30*/  LOP3.LUT R23, R10, 0xc, RZ, 0xfc, !PT ;  /* 0x0000000c0a177812 */ /* 0x002fc600078efcff */
[----:B------:R-:W-:Y:S01]  /*6e40*/  @!P2 IMAD.IADD R13, R13, 0x1, -R0 ;  /* 0x000000010d0da824 */ /* 0x000fe200078e0a00 */
[----:B------:R-:W-:Y:S01]  /*6e50*/  ISETP.GE.AND P2, PT, R8, RZ, PT ;  /* 0x000000ff0800720c */ /* 0x000fe20003f46270 */
[----:B------:R-:W-:Y:S01]  /*6e60*/  IMAD.MOV R12, RZ, RZ, -R9 ;  /* 0x000000ffff0c7224 */ /* 0x000fe200078e0a09 */
[----:B------:R-:W-:Y:S01]  /*6e70*/  LOP3.LUT R8, R10, 0x26, RZ, 0xfc, !PT ;  /* 0x000000260a087812 */ /* 0x000fe200078efcff */
[----:B------:R-:W-:-:S04]  /*6e80*/  IMAD.HI.U32 R9, R24, R11, RZ ;  /* 0x0000000b18097227 */ /* 0x000fc800078e00ff */
[----:B------:R-:W-:Y:S01]  /*6e90*/  @!P4 IMAD.MOV R4, RZ, RZ, -R4 ;  /* 0x000000ffff04c224 */ /* 0x000fe200078e0a04 */
[----:B------:R-:W-:Y:S01]  /*6ea0*/  ISETP.GT.U32.AND P4, PT, R0, R13, PT ;  /* 0x0000000d0000720c */ /* 0x000fe20003f84070 */
[----:B------:R-:W-:-:S04]  /*6eb0*/  IMAD.HI.U32 R5, R24, R7, RZ ;  /* 0x0000000718057227 */ /* 0x000fc800078e00ff */
[----:B------:R-:W-:Y:S02]  /*6ec0*/  IMAD.MOV R9, RZ, RZ, -R9 ;  /* 0x000000ffff097224 */ /* 0x000fe400078e0a09 */
[----:B------:R-:W-:Y:S02]  /*6ed0*/  IMAD.MOV R5, RZ, RZ, -R5 ;  /* 0x000000ffff057224 */ /* 0x000fe400078e0a05 */
[----:B------:R-:W-:Y:S01]  /*6ee0*/  IMAD R11, R0, R9, R11 ;  /* 0x00000009000b7224 */ /* 0x000fe200078e020b */
[----:B------:R-:W-:Y:S01]  /*6ef0*/  LOP3.LUT R9, R10, 0x28, RZ, 0xfc, !PT ;  /* 0x000000280a097812 */ /* 0x000fe200078efcff */
[C---:B------:R-:W-:Y:S02]  /*6f00*/  IMAD R6, R0.reuse, R12, R6 ;  /* 0x0000000c00067224 */ /* 0x040fe400078e0206 */
[--C-:B------:R-:W-:Y:S01]  /*6f10*/  @!P5 IMAD.IADD R15, R15, 0x1, -R0.reuse ;  /* 0x000000010f0fd824 */ /* 0x100fe200078e0a00 */
[C---:B------:R-:W-:Y:S01]  /*6f20*/  ISETP.GT.U32.AND P5, PT, R0.reuse, R11, PT ;  /* 0x0000000b0000720c */ /* 0x040fe20003fa4070 */
[C---:B------:R-:W-:Y:S01]  /*6f30*/  IMAD R7, R0.reuse, R5, R7 ;  /* 0x0000000500077224 */ /* 0x040fe200078e0207 */
[C---:B------:R-:W-:Y:S01]  /*6f40*/  ISETP.GT.U32.AND P0, PT, R0.reuse, R6, PT ;  /* 0x000000060000720c */ /* 0x040fe20003f04070 */
[----:B------:R-:W-:Y:S01]  /*6f50*/  @!P4 IMAD.IADD R13, R13, 0x1, -R0 ;  /* 0x000000010d0dc824 */ /* 0x000fe200078e0a00 */
[----:B------:R-:W-:Y:S01]  /*6f60*/  IABS R12, R9 ;  /* 0x00000009000c7213 */ /* 0x000fe20000000000 */
[----:B------:R-:W-:Y:S01]  /*6f70*/  @!P3 IMAD.MOV R2, RZ, RZ, -R2 ;  /* 0x000000ffff02b224 */ /* 0x000fe200078e0a02 */
[----:B------:R-:W-:Y:S01]  /*6f80*/  ISETP.GT.U32.AND P4, PT, R0, R7, PT ;  /* 0x000000070000720c */ /* 0x000fe20003f84070 */
[----:B------:R-:W-:Y:S01]  /*6f90*/  IMAD.MOV.U32 R16, RZ, RZ, R13 ;  /* 0x000000ffff107224 */ /* 0x000fe200078e000d */
[----:B------:R-:W-:-:S02]  /*6fa0*/  IABS R5, R8 ;  /* 0x0000000800057213 */ /* 0x000fc40000000000 */
[----:B------:R0:W-:Y:S01]  /*6fb0*/  STL [R1+0xf8], R2 ;  /* 0x0000f80201007387 */ /* 0x0001e20000100800 */
[----:B------:R-:W-:Y:S02]  /*6fc0*/  ISETP.GE.AND P3, PT, R17, RZ, PT ;  /* 0x000000ff1100720c */ /* 0x000fe40003f66270 */
[--C-:B------:R-:W-:Y:S01]  /*6fd0*/  @!P5 IMAD.IADD R11, R11, 0x1, -R0.reuse ;  /* 0x000000010b0bd824 */ /* 0x100fe200078e0a00 */
[----:B------:R-:W-:Y:S01]  /*6fe0*/  STL [R1+0x1630], R3 ;  /* 0x0016300301007387 */ /* 0x000fe20000100800 */
[----:B------:R-:W-:Y:S02]  /*6ff0*/  @!P0 IMAD.IADD R6, R6, 0x1, -R0 ;  /* 0x0000000106068824 */ /* 0x000fe400078e0a00 */
[----:B------:R-:W-:Y:S01]  /*7000*/  IMAD.HI.U32 R13, R24, R5, RZ ;  /* 0x00000005180d7227 */ /* 0x000fe200078e00ff */
[C---:B------:R-:W-:Y:S01]  /*7010*/  ISETP.GT.U32.AND P5, PT, R0.reuse, R11, PT ;  /* 0x0000000b0000720c */ /* 0x040fe20003fa4070 */
[----:B------:R1:W-:Y:S01]  /*7020*/  STL [R1+0x1634], R4 ;  /* 0x0016340401007387 */ /* 0x0003e20000100800 */
[----:B------:R-:W-:Y:S01]  /*7030*/  ISETP.GT.U32.AND P0, PT, R0, R6, PT ;  /* 0x000000060000720c */ /* 0x000fe20003f04070 */
[----:B0-----:R-:W-:-:S02]  /*7040*/  IMAD.MOV.U32 R2, RZ, RZ, R15 ;  /* 0x000000ffff027224 */ /* 0x001fc400078e000f */
[----:B------:R-:W-:Y:S02]  /*7050*/  @!P4 IMAD.IADD R7, R7, 0x1, -R0 ;  /* 0x000000010707c824 */ /* 0x000fe400078e0a00 */
[----:B------:R-:W-:Y:S01]  /*7060*/  @!P1 IMAD.MOV R2, RZ, RZ, -R2 ;  /* 0x000000ffff029224 */ /* 0x000fe200078e0a02 */
[----:B------:R-:W-:Y:S01]  /*7070*/  ISETP.GE.AND P1, PT, R14, RZ, PT ;  /* 0x000000ff0e00720c */ /* 0x000fe20003f26270 */
[----:B------:R-:W-:Y:S01]  /*7080*/  IMAD.HI.U32 R14, R24, R12, RZ ;  /* 0x0000000c180e7227 */ /* 0x000fe200078e00ff */
[----:B------:R-:W-:Y:S02]  /*7090*/  ISETP.GT.U32.AND P4, PT, R0, R7, PT ;  /* 0x000000070000720c */ /* 0x000fe40003f84070 */
[----:B------:R0:W-:Y:S01]  /*70a0*/  STL [R1+0x1638], R2 ;  /* 0x0016380201007387 */ /* 0x0001e20000100800 */
[----:B------:R-:W-:Y:S01]  /*70b0*/  IMAD.MOV R14, RZ, RZ, -R14 ;  /* 0x000000ffff0e7224 */ /* 0x000fe200078e0a0e */
[----:B-1----:R-:W-:Y:S01]  /*70c0*/  LOP3.LUT R4, R10, 0x6, RZ, 0xfc, !PT ;  /* 0x000000060a047812 */ /* 0x002fe200078efcff */
[----:B------:R-:W-:-:S02]  /*70d0*/  IMAD.MOV R13, RZ, RZ, -R13 ;  /* 0x000000ffff0d7224 */ /* 0x000fc400078e0a0d */
[C---:B------:R-:W-:Y:S01]  /*70e0*/  IMAD R12, R0.reuse, R14, R12 ;  /* 0x0000000e000c7224 */ /* 0x040fe200078e020c */
[----:B------:R-:W-:Y:S01]  /*70f0*/  IABS R29, R4 ;  /* 0x00000004001d7213 */ /* 0x000fe20000000000 */
[----:B------:R-:W-:Y:S01]  /*7100*/  IMAD R5, R0, R13, R5 ;  /* 0x0000000d00057224 */ /* 0x000fe200078e0205 */
[----:B------:R-:W-:Y:S01]  /*7110*/  LOP3.LUT R13, R10, 0x20, RZ, 0xfc, !PT ;  /* 0x000000200a0d7812 */ /* 0x000fe200078efcff */
[--C-:B------:R-:W-:Y:S01]  /*7120*/  @!P5 IMAD.IADD R11, R11, 0x1, -R0.reuse ;  /* 0x000000010b0bd824 */ /* 0x100fe200078e0a00 */
[----:B------:R-:W-:Y:S01]  /*7130*/  ISETP.GT.U32.AND P5, PT, R0, R12, PT ;  /* 0x0000000c0000720c */ /* 0x000fe20003fa4070 */
[--C-:B------:R-:W-:Y:S01]  /*7140*/  @!P0 IMAD.IADD R6, R6, 0x1, -R0.reuse ;  /* 0x0000000106068824 */ /* 0x100fe200078e0a00 */
[----:B------:R-:W-:Y:S01]  /*7150*/  ISETP.GE.AND P0, PT, R8, RZ, PT ;  /* 0x000000ff0800720c */ /* 0x000fe20003f06270 */
[----:B------:R-:W-:Y:S01]  /*7160*/  @!P4 IMAD.IADD R7, R7, 0x1, -R0 ;  /* 0x000000010707c824 */ /* 0x000fe200078e0a00 */
[----:B------:R-:W-:Y:S01]  /*7170*/  ISETP.GT.U32.AND P4, PT, R0, R5, PT ;  /* 0x000000050000720c */ /* 0x000fe20003f84070 */
[----:B------:R-:W-:Y:S01]  /*7180*/  @!P3 IMAD.MOV R16, RZ, RZ, -R16 ;  /* 0x000000ffff10b224 */ /* 0x000fe200078e0a10 */
[----:B------:R-:W-:Y:S01]  /*7190*/  ISETP.GE.AND P3, PT, R9, RZ, PT ;  /* 0x000000ff0900720c */ /* 0x000fe20003f66270 */
[----:B------:R-:W-:Y:S01]  /*71a0*/  IMAD.MOV.U32 R3, RZ, RZ, R6 ;  /* 0x000000ffff037224 */ /* 0x000fe200078e0006 */
[C---:B------:R-:W-:Y:S01]  /*71b0*/  LOP3.LUT R9, R10.reuse, 0x24, RZ, 0xfc, !PT ;  /* 0x000000240a097812 */ /* 0x040fe200078efcff */
[----:B0-----:R-:W-:Y:S01]  /*71c0*/  IMAD.MOV.U32 R2, RZ, RZ, R11 ;  /* 0x000000ffff027224 */ /* 0x001fe200078e000b */
[----:B------:R-:W-:Y:S01]  /*71d0*/  LOP3.LUT R8, R10, 0x22, RZ, 0xfc, !PT ;  /* 0x000000220a087812 */ /* 0x000fe200078efcff */
[----:B------:R-:W-:Y:S01]  /*71e0*/  @!P6 IMAD.MOV R3, RZ, RZ, -R3 ;  /* 0x000000ffff03e224 */ /* 0x000fe200078e0a03 */
[----:B------:R-:W-:Y:S01]  /*71f0*/  ISETP.GE.AND P6, PT, R9, RZ, PT ;  /* 0x000000ff0900720c */ /* 0x000fe20003fc6270 */
[----:B------:R-:W-:Y:S01]  /*7200*/  @!P2 IMAD.MOV R2, RZ, RZ, -R2 ;  /* 0x000000ffff02a224 */ /* 0x000fe200078e0a02 */
[----:B------:R-:W-:Y:S01]  /*7210*/  IABS R9, R9 ;  /* 0x0000000900097213 */ /* 0x000fe20000000000 */
[--C-:B------:R-:W-:Y:S01]  /*7220*/  @!P5 IMAD.IADD R12, R12, 0x1, -R0.reuse ;  /* 0x000000010c0cd824 */ /* 0x100fe200078e0a00 */
[----:B------:R0:W-:Y:S01]  /*7230*/  STL [R1+0x1c], R16 ;  /* 0x00001c1001007387 */ /* 0x0001e20000100800 */
[----:B------:R-:W-:Y:S01]  /*7240*/  ISETP.GE.AND P2, PT, R8, RZ, PT ;  /* 0x000000ff0800720c */ /* 0x000fe20003f46270 */
[----:B------:R-:W-:Y:S01]  /*7250*/  @!P4 IMAD.IADD R5, R5, 0x1, -R0 ;  /* 0x000000010505c824 */ /* 0x000fe200078e0a00 */
[----:B------:R-:W-:Y:S01]  /*7260*/  IABS R8, R8 ;  /* 0x0000000800087213 */ /* 0x000fe20000000000 */
[----:B------:R1:W-:Y:S01]  /*7270*/  STL [R1+0x34], R3 ;  /* 0x0000340301007387 */ /* 0x0003e20000100800 */
[----:B------:R-:W-:-:S02]  /*7280*/  ISETP.GT.U32.AND P5, PT, R0, R12, PT ;  /* 0x0000000c0000720c */ /* 0x000fc40003fa4070 */
[----:B------:R-:W-:Y:S01]  /*7290*/  ISETP.GT.U32.AND P4, PT, R0, R5, PT ;  /* 0x000000050000720c */ /* 0x000fe20003f84070 */
[----:B------:R2:W-:Y:S01]  /*72a0*/  STL [R1+0x3c], R2 ;  /* 0x00003c0201007387 */ /* 0x0005e20000100800 */
[----:B------:R-:W-:Y:S01]  /*72b0*/  IMAD.HI.U32 R11, R24, R8, RZ ;  /* 0x00000008180b7227 */ /* 0x000fe200078e00ff */
[C---:B------:R-:W-:Y:S02]  /*72c0*/  LOP3.LUT R6, R10.reuse, 0x1e, RZ, 0xfc, !PT ;  /* 0x0000001e0a067812 */ /* 0x040fe400078efcff */
[C---:B0-----:R-:W-:Y:S01]  /*72d0*/  LOP3.LUT R16, R10.reuse, 0x8, RZ, 0xfc, !PT ;  /* 0x000000080a107812 */ /* 0x041fe200078efcff */
[----:B------:R-:W-:Y:S01]  /*72e0*/  IMAD.MOV R11, RZ, RZ, -R11 ;  /* 0x000000ffff0b7224 */ /* 0x000fe200078e0a0b */
[----:B------:R-:W-:Y:S02]  /*72f0*/  IABS R14, R6 ;  /* 0x00000006000e7213 */ /* 0x000fe40000000000 */
[----:B-1----:R-:W-:Y:S01]  /*7300*/  LOP3.LUT R3, R10, 0x4, RZ, 0xfc, !PT ;  /* 0x000000040a037812 */ /* 0x002fe200078efcff */
[----:B------:R-:W-:-:S02]  /*7310*/  IMAD R11, R0, R11, R8 ;  /* 0x0000000b000b7224 */ /* 0x000fc400078e0208 */
[----:B--2---:R-:W-:Y:S02]  /*7320*/  IMAD.MOV.U32 R2, RZ, RZ, R7 ;  /* 0x000000ffff027224 */ /* 0x004fe400078e0007 */
[----:B------:R-:W-:-:S04]  /*7330*/  IMAD.HI.U32 R7, R24, R9, RZ ;  /* 0x0000000918077227 */ /* 0x000fc800078e00ff */
[----:B------:R-:W-:Y:S02]  /*7340*/  IMAD.MOV R7, RZ, RZ, -R7 ;  /* 0x000000ffff077224 */ /* 0x000fe400078e0a07 */
[----:B------:R-:W-:Y:S01]  /*7350*/  @!P1 IMAD.MOV R2, RZ, RZ, -R2 ;  /* 0x000000ffff029224 */ /* 0x000fe200078e0a02 */
[----:B------:R-:W-:Y:S01]  /*7360*/  ISETP.GE.AND P1, PT, R13, RZ, PT ;  /* 0x000000ff0d00720c */ /* 0x000fe20003f26270 */
[----:B------:R-:W-:Y:S01]  /*7370*/  IMAD R9, R0, R7, R9 ;  /* 0x0000000700097224 */ /* 0x000fe200078e0209 */
[----:B------:R-:W-:Y:S01]  /*7380*/  IABS R13, R13 ;  /* 0x0000000d000d7213 */ /* 0x000fe20000000000 */
[--C-:B------:R-:W-:Y:S01]  /*7390*/  @!P5 IMAD.IADD R12, R12, 0x1, -R0.reuse ;  /* 0x000000010c0cd824 */ /* 0x100fe200078e0a00 */
[----:B------:R0:W-:Y:S01]  /*73a0*/  STL [R1+0x70], R2 ;  /* 0x0000700201007387 */ /* 0x0001e20000100800 */
[----:B------:R-:W-:Y:S01]  /*73b0*/  @!P4 IMAD.IADD R5, R5, 0x1, -R0 ;  /* 0x000000010505c824 */ /* 0x000fe200078e0a00 */
[----:B------:R-:W-:Y:S01]  /*73c0*/  ISETP.GT.U32.AND P5, PT, R0, R9, PT ;  /* 0x000000090000720c */ /* 0x000fe20003fa4070 */
[----:B------:R-:W-:Y:S01]  /*73d0*/  IMAD.HI.U32 R15, R24, R13, RZ ;  /* 0x0000000d180f7227 */ /* 0x000fe200078e00ff */
[----:B------:R-:W-:-:S03]  /*73e0*/  ISETP.GT.U32.AND P4, PT, R0, R11, PT ;  /* 0x0000000b0000720c */ /* 0x000fc60003f84070 */
[----:B------:R-:W-:Y:S02]  /*73f0*/  IMAD.MOV R15, RZ, RZ, -R15 ;  /* 0x000000ffff0f7224 */ /* 0x000fe400078e0a0f */
[----:B------:R-:W-:-:S04]  /*7400*/  IMAD.HI.U32 R7, R24, R14, RZ ;  /* 0x0000000e18077227 */ /* 0x000fc800078e00ff */
[C---:B------:R-:W-:Y:S02]  /*7410*/  IMAD R13, R0.reuse, R15, R13 ;  /* 0x0000000f000d7224 */ /* 0x040fe400078e020d */
[--C-:B------:R-:W-:Y:S02]  /*7420*/  @!P5 IMAD.IADD R9, R9, 0x1, -R0.reuse ;  /* 0x000000010909d824 */ /* 0x100fe400078e0a00 */
[----:B------:R-:W-:Y:S01]  /*7430*/  IMAD.MOV R7, RZ, RZ, -R7 ;  /* 0x000000ffff077224 */ /* 0x000fe200078e0a07 */
[C---:B------:R-:W-:Y:S01]  /*7440*/  ISETP.GT.U32.AND P5, PT, R0.reuse, R13, PT ;  /* 0x0000000d0000720c */ /* 0x040fe20003fa4070 */
[----:B------:R-:W-:Y:S01]  /*7450*/  @!P4 IMAD.IADD R11, R11, 0x1, -R0 ;  /* 0x000000010b0bc824 */ /* 0x000fe200078e0a00 */
[----:B------:R-:W-:Y:S01]  /*7460*/  ISETP.GT.U32.AND P4, PT, R0, R9, PT ;  /* 0x000000090000720c */ /* 0x000fe20003f84070 */
[----:B0-----:R-:W-:Y:S01]  /*7470*/  IMAD.MOV.U32 R2, RZ, RZ, R12 ;  /* 0x000000ffff027224 */ /* 0x001fe200078e000c */
[----:B------:R-:W-:Y:S01]  /*7480*/  LOP3.LUT R12, R10, 0x1a, RZ, 0xfc, !PT ;  /* 0x0000001a0a0c7812 */ /* 0x000fe200078efcff */
[----:B------:R-:W-:Y:S01]  /*7490*/  IMAD R14, R0, R7, R14 ;  /* 0x00000007000e7224 */ /* 0x000fe200078e020e */
[----:B------:R-:W-:Y:S01]  /*74a0*/  LOP3.LUT R7, R10, 0x1c, RZ, 0xfc, !PT ;  /* 0x0000001c0a077812 */ /* 0x000fe200078efcff */
[----:B------:R-:W-:Y:S01]  /*74b0*/  @!P3 IMAD.MOV R2, RZ, RZ, -R2 ;  /* 0x000000ffff02b224 */ /* 0x000fe200078e0a02 */
[----:B------:R-:W-:-:S02]  /*74c0*/  IABS R17, R12 ;  /* 0x0000000c00117213 */ /* 0x000fc40000000000 */
[----:B------:R-:W-:Y:S02]  /*74d0*/  IABS R15, R7 ;  /* 0x00000007000f7213 */ /* 0x000fe40000000000 */
[----:B------:R0:W-:Y:S01]  /*74e0*/  STL [R1+0x38], R2 ;  /* 0x0000380201007387 */ /* 0x0001e20000100800 */
[--C-:B------:R-:W-:Y:S01]  /*74f0*/  @!P5 IMAD.IADD R13, R13, 0x1, -R0.reuse ;  /* 0x000000010d0dd824 */ /* 0x100fe200078e0a00 */
[C---:B------:R-:W-:Y:S01]  /*7500*/  ISETP.GT.U32.AND P5, PT, R0.reuse, R11, PT ;  /* 0x0000000b0000720c */ /* 0x040fe20003fa4070 */
[----:B------:R-:W-:Y:S01]  /*7510*/  @!P4 IMAD.IADD R9, R9, 0x1, -R0 ;  /* 0x000000010909c824 */ /* 0x000fe200078e0a00 */
[----:B------:R-:W-:Y:S01]  /*7520*/  ISETP.GT.U32.AND P4, PT, R0, R14, PT ;  /* 0x0000000e0000720c */ /* 0x000fe20003f84070 */
[----:B------:R-:W-:Y:S01]  /*7530*/  IMAD.HI.U32 R8, R24, R17, RZ ;  /* 0x0000001118087227 */ /* 0x000fe200078e00ff */
[----:B------:R-:W-:-:S03]  /*7540*/  ISETP.GE.AND P3, PT, R6, RZ, PT ;  /* 0x000000ff0600720c */ /* 0x000fc60003f66270 */
[----:B------:R-:W-:Y:S02]  /*7550*/  IMAD.MOV R8, RZ, RZ, -R8 ;  /* 0x000000ffff087224 */ /* 0x000fe400078e0a08 */
[----:B0-----:R-:W-:Y:S02]  /*7560*/  IMAD.MOV.U32 R2, RZ, RZ, R5 ;  /* 0x000000ffff027224 */ /* 0x001fe400078e0005 */
[----:B------:R-:W-:-:S04]  /*7570*/  IMAD.HI.U32 R5, R24, R15, RZ ;  /* 0x0000000f18057227 */ /* 0x000fc800078e00ff */
[----:B------:R-:W-:Y:S02]  /*7580*/  IMAD.MOV R5, RZ, RZ, -R5 ;  /* 0x000000ffff057224 */ /* 0x000fe400078e0a05 */
[----:B------:R-:W-:Y:S02]  /*7590*/  @!P5 IMAD.IADD R11, R11, 0x1, -R0 ;  /* 0x000000010b0bd824 */ /* 0x000fe400078e0a00 */
[C---:B------:R-:W-:Y:S02]  /*75a0*/  IMAD R15, R0.reuse, R5, R15 ;  /* 0x00000005000f7224 */ /* 0x040fe400078e020f */
[C---:B------:R-:W-:Y:S02]  /*75b0*/  IMAD R17, R0.reuse, R8, R17 ;  /* 0x0000000800117224 */ /* 0x040fe400078e0211 */
[----:B------:R-:W-:Y:S01]  /*75c0*/  @!P0 IMAD.MOV R2, RZ, RZ, -R2 ;  /* 0x000000ffff028224 */ /* 0x000fe200078e0a02 */
[----:B------:R-:W-:Y:S01]  /*75d0*/  ISETP.GT.U32.AND P5, PT, R0, R15, PT ;  /* 0x0000000f0000720c */ /* 0x000fe20003fa4070 */
[----:B------:R-:W-:Y:S01]  /*75e0*/  @!P4 IMAD.IADD R14, R14, 0x1, -R0 ;  /* 0x000000010e0ec824 */ /* 0x000fe200078e0a00 */
[----:B------:R-:W-:Y:S01]  /*75f0*/  ISETP.GT.U32.AND P0, PT, R0, R13, PT ;  /* 0x0000000d0000720c */ /* 0x000fe20003f04070 */
[----:B------:R-:W-:Y:S01]  /*7600*/  IMAD.HI.U32 R6, R24, R21, RZ ;  /* 0x0000001518067227 */ /* 0x000fe200078e00ff */
[----:B------:R-:W-:Y:S01]  /*7610*/  ISETP.GT.U32.AND P4, PT, R0, R17, PT ;  /* 0x000000110000720c */ /* 0x000fe20003f84070 */
[----:B------:R0:W-:Y:S02]  /*7620*/  STL [R1+0x24], R2 ;  /* 0x0000240201007387 */ /* 0x0001e40000100800 */
[----:B------:R-:W-:-:S02]  /*7630*/  IMAD.MOV R6, RZ, RZ, -R6 ;  /* 0x000000ffff067224 */ /* 0x000fc400078e0a06 */
[----:B------:R-:W-:-:S04]  /*7640*/  IMAD.HI.U32 R5, R24, R22, RZ ;  /* 0x0000001618057227 */ /* 0x000fc800078e00ff */
[----:B------:R-:W-:Y:S01]  /*7650*/  IMAD R21, R0, R6, R21 ;  /* 0x0000000600157224 */ /* 0x000fe200078e0215 */
[----:B0-----:R-:W-:Y:S01]  /*7660*/  LOP3.LUT R2, R10, 0x14, RZ, 0xfc, !PT ;  /* 0x000000140a027812 */ /* 0x001fe200078efcff */
[--C-:B------:R-:W-:Y:S02]  /*7670*/  @!P5 IMAD.IADD R15, R15, 0x1, -R0.reuse ;  /* 0x000000010f0fd824 */ /* 0x100fe400078e0a00 */
[--C-:B------:R-:W-:Y:S01]  /*7680*/  @!P0 IMAD.IADD R13, R13, 0x1, -R0.reuse ;  /* 0x000000010d0d8824 */ /* 0x100fe200078e0a00 */
[----:B------:R-:W-:Y:S01]  /*7690*/  IABS R19, R2 ;  /* 0x0000000200137213 */ /* 0x000fe20000000000 */
[----:B------:R-:W-:Y:S01]  /*76a0*/  @!P4 IMAD.IADD R17, R17, 0x1, -R0 ;  /* 0x000000011111c824 */ /* 0x000fe200078e0a00 */
[----:B------:R-:W-:Y:S01]  /*76b0*/  ISETP.GE.AND P0, PT, R7, RZ, PT ;  /* 0x000000ff0700720c */ /* 0x000fe20003f06270 */
[----:B------:R-:W-:Y:S01]  /*76c0*/  @!P6 IMAD.MOV R9, RZ, RZ, -R9 ;  /* 0x000000ffff09e224 */ /* 0x000fe200078e0a09 */
[C---:B------:R-:W-:Y:S01]  /*76d0*/  ISETP.GT.U32.AND P5, PT, R0.reuse, R21, PT ;  /* 0x000000150000720c */ /* 0x040fe20003fa4070 */
[----:B------:R-:W-:Y:S01]  /*76e0*/  IMAD.MOV R5, RZ, RZ, -R5 ;  /* 0x000000ffff057224 */ /* 0x000fe200078e0a05 */
[----:B------:R-:W-:Y:S01]  /*76f0*/  ISETP.GT.U32.AND P6, PT, R0, R15, PT ;  /* 0x0000000f0000720c */ /* 0x000fe20003fc4070 */
[----:B------:R-:W-:Y:S01]  /*7700*/  IMAD.HI.U32 R7, R24, R19, RZ ;  /* 0x0000001318077227 */ /* 0x000fe200078e00ff */
[----:B------:R-:W-:Y:S01]  /*7710*/  STL [R1+0x58], R2 ;  /* 0x0000580201007387 */ /* 0x000fe20000100800 */
[----:B------:R-:W-:-:S02]  /*7720*/  ISETP.GT.U32.AND P4, PT, R0, R14, PT ;  /* 0x0000000e0000720c */ /* 0x000fc40003f84070 */
[----:B------:R-:W-:Y:S01]  /*7730*/  @!P2 IMAD.MOV R11, RZ, RZ, -R11 ;  /* 0x000000ffff0ba224 */ /* 0x000fe200078e0a0b */
[----:B------:R0:W-:Y:S01]  /*7740*/  STL [R1+0x1684], R25 ;  /* 0x0016841901007387 */ /* 0x0001e20000100800 */
[C---:B------:R-:W-:Y:S01]  /*7750*/  IMAD R22, R0.reuse, R5, R22 ;  /* 0x0000000500167224 */ /* 0x040fe200078e0216 */
[C---:B------:R-:W-:Y:S01]  /*7760*/  ISETP.GT.U32.AND P2, PT, R0.reuse, R17, PT ;  /* 0x000000110000720c */ /* 0x040fe20003f44070 */
[----:B------:R-:W-:Y:S01]  /*7770*/  IMAD.MOV R7, RZ, RZ, -R7 ;  /* 0x000000ffff077224 */ /* 0x000fe200078e0a07 */
[----:B------:R-:W-:Y:S01]  /*7780*/  IABS R5, R25 ;  /* 0x0000001900057213 */ /* 0x000fe20000000000 */
[----:B------:R1:W-:Y:S01]  /*7790*/  STL [R1+0x163c], R9 ;  /* 0x00163c0901007387 */ /* 0x0003e20000100800 */
[--C-:B------:R-:W-:Y:S02]  /*77a0*/  @!P5 IMAD.IADD R21, R21, 0x1, -R0.reuse ;  /* 0x000000011515d824 */ /* 0x100fe400078e0a00 */
[----:B------:R-:W-:Y:S01]  /*77b0*/  IMAD R19, R0, R7, R19 ;  /* 0x0000000700137224 */ /* 0x000fe200078e0213 */
[----:B------:R-:W-:Y:S01]  /*77c0*/  IABS R7, R18 ;  /* 0x0000001200077213 */ /* 0x000fe20000000000 */
[----:B------:R-:W-:Y:S01]  /*77d0*/  IMAD.HI.U32 R8, R24, R5, RZ ;  /* 0x0000000518087227 */ /* 0x000fe200078e00ff */
[----:B------:R-:W-:Y:S01]  /*77e0*/  ISETP.GT.U32.AND P5, PT, R0, R21, PT ;  /* 0x000000150000720c */ /* 0x000fe20003fa4070 */
[----:B------:R2:W-:Y:S01]  /*77f0*/  STL [R1+0x1640], R11 ;  /* 0x0016400b01007387 */ /* 0x0005e20000100800 */
[----:B0-----:R-:W-:Y:S01]  /*7800*/  IABS R25, R3 ;  /* 0x0000000300197213 */ /* 0x001fe20000000000 */
[----:B------:R-:W-:Y:S01]  /*7810*/  @!P6 IMAD.IADD R15, R15, 0x1, -R0 ;  /* 0x000000010f0fe824 */ /* 0x000fe200078e0a00 */
[----:B-1----:R-:W-:Y:S01]  /*7820*/  LOP3.LUT R9, R10, 0x10, RZ, 0xfc, !PT ;  /* 0x000000100a097812 */ /* 0x002fe200078efcff */
[----:B------:R-:W-:Y:S01]  /*7830*/  IMAD.MOV R8, RZ, RZ, -R8 ;  /* 0x000000ffff087224 */ /* 0x000fe200078e0a08 */
[C---:B------:R-:W-:Y:S01]  /*7840*/  ISETP.GT.U32.AND P6, PT, R0.reuse, R19, PT ;  /* 0x000000130000720c */ /* 0x040fe20003fc4070 */
[----:B------:R-:W-:Y:S01]  /*7850*/  @!P2 IMAD.IADD R17, R17, 0x1, -R0 ;  /* 0x000000011111a824 */ /* 0x000fe200078e0a00 */
[----:B------:R-:W-:Y:S01]  /*7860*/  IABS R6, R9 ;  /* 0x0000000900067213 */ /* 0x000fe20000000000 */
[----:B------:R-:W-:Y:S01]  /*7870*/  IMAD R5, R0, R8, R5 ;  /* 0x0000000800057224 */ /* 0x000fe200078e0205 */
[----:B------:R-:W-:Y:S01]  /*7880*/  ISETP.GE.AND P2, PT, R12, RZ, PT ;  /* 0x000000ff0c00720c */ /* 0x000fe20003f46270 */
[----:B------:R-:W-:-:S04]  /*7890*/  IMAD.HI.U32 R12, R24, R7, RZ ;  /* 0x00000007180c7227 */ /* 0x000fc800078e00ff */
[----:B------:R-:W-:-:S04]  /*78a0*/  IMAD.HI.U32 R26, R24, R6, RZ ;  /* 0x00000006181a7227 */ /* 0x000fc800078e00ff */
[----:B------:R-:W-:Y:S01]  /*78b0*/  IMAD.MOV R8, RZ, RZ, -R26 ;  /* 0x000000ffff087224 */ /* 0x000fe200078e0a1a */
[----:B------:R-:W-:Y:S01]  /*78c0*/  IABS R26, R23 ;  /* 0x00000017001a7213 */ /* 0x000fe20000000000 */
[----:B------:R-:W-:Y:S02]  /*78d0*/  IMAD.MOV R12, RZ, RZ, -R12 ;  /* 0x000000ffff0c7224 */ /* 0x000fe400078e0a0c */
[----:B------:R-:W-:Y:S02]  /*78e0*/  IMAD R6, R0, R8, R6 ;  /* 0x0000000800067224 */ /* 0x000fe400078e0206 */
[----:B------:R-:W-:Y:S02]  /*78f0*/  IMAD.MOV.U32 R8, RZ, RZ, R26 ;  /* 0x000000ffff087224 */ /* 0x000fe400078e001a */
[----:B------:R-:W-:Y:S01]  /*7900*/  @!P6 IMAD.IADD R19, R19, 0x1, -R0 ;  /* 0x000000011313e824 */ /* 0x000fe200078e0a00 */
[----:B------:R-:W-:Y:S01]  /*7910*/  ISETP.GE.AND P6, PT, R28, RZ, PT ;  /* 0x000000ff1c00720c */ /* 0x000fe20003fc6270 */
[----:B------:R-:W-:Y:S01]  /*7920*/  IMAD R7, R0, R12, R7 ;  /* 0x0000000c00077224 */ /* 0x000fe200078e0207 */
[----:B------:R-:W-:Y:S01]  /*7930*/  IABS R12, R20 ;  /* 0x00000014000c7213 */ /* 0x000fe20000000000 */
[----:B------:R-:W-:Y:S01]  /*7940*/  IMAD.HI.U32 R26, R24, R8, RZ ;  /* 0x00000008181a7227 */ /* 0x000fe200078e00ff */
[----:B------:R-:W-:-:S03]  /*7950*/  IABS R28, R16 ;  /* 0x00000010001c7213 */ /* 0x000fc60000000000 */
[----:B------:R-:W-:Y:S01]  /*7960*/  @!P5 IMAD.IADD R21, R21, 0x1, -R0 ;  /* 0x000000011515d824 */ /* 0x000fe200078e0a00 */
[----:B------:R-:W-:Y:S01]  /*7970*/  ISETP.GE.AND P5, PT, R27, RZ, PT ;  /* 0x000000ff1b00720c */ /* 0x000fe20003fa6270 */
[----:B------:R-:W-:Y:S02]  /*7980*/  IMAD.MOV R27, RZ, RZ, -R26 ;  /* 0x000000ffff1b7224 */ /* 0x000fe400078e0a1a */
[----:B------:R-:W-:-:S04]  /*7990*/  IMAD.HI.U32 R2, R24, R12, RZ ;  /* 0x0000000c18027227 */ /* 0x000fc800078e00ff */
[----:B------:R-:W-:Y:S02]  /*79a0*/  IMAD.MOV.U32 R26, RZ, RZ, R28 ;  /* 0x000000ffff1a7224 */ /* 0x000fe400078e001c */
[----:B------:R-:W-:Y:S02]  /*79b0*/  IMAD R8, R0, R27, R8 ;  /* 0x0000001b00087224 */ /* 0x000fe400078e0208 */
[----:B--2---:R-:W-:Y:S01]  /*79c0*/  IMAD.MOV R11, RZ, RZ, -R2 ;  /* 0x000000ffff0b7224 */ /* 0x004fe200078e0a02 */
[----:B------:R-:W-:Y:S01]  /*79d0*/  LOP3.LUT R2, R10, 0x2, RZ, 0xfc, !PT ;  /* 0x000000020a027812 */ /* 0x000fe200078efcff */
[----:B------:R-:W-:-:S04]  /*79e0*/  IMAD.HI.U32 R27, R24, R26, RZ ;  /* 0x0000001a181b7227 */ /* 0x000fc800078e00ff */
[----:B------:R-:W-:Y:S01]  /*79f0*/  @!P4 IMAD.IADD R14, R14, 0x1, -R0 ;  /* 0x000000010e0ec824 */ /* 0x000fe200078e0a00 */
[C---:B------:R-:W-:Y:S01]  /*7a00*/  ISETP.GT.U32.AND P4, PT, R0.reuse, R22, PT ;  /* 0x000000160000720c */ /* 0x040fe20003f84070 */
[----:B------:R-:W-:Y:S02]  /*7a10*/  IMAD R10, R0, R11, R12 ;  /* 0x0000000b000a7224 */ /* 0x000fe400078e020c */
[----:B------:R-:W-:Y:S02]  /*7a20*/  IMAD.MOV R27, RZ, RZ, -R27 ;  /* 0x000000ffff1b7224 */ /* 0x000fe400078e0a1b */
[----:B------:R-:W-:-:S04]  /*7a30*/  IMAD.HI.U32 R11, R24, R25, RZ ;  /* 0x00000019180b7227 */ /* 0x000fc800078e00ff */
[----:B------:R-:W-:Y:S02]  /*7a40*/  @!P1 IMAD.MOV R13, RZ, RZ, -R13 ;  /* 0x000000ffff0d9224 */ /* 0x000fe400078e0a0d */
[----:B------:R-:W-:Y:S02]  /*7a50*/  @!P3 IMAD.MOV R14, RZ, RZ, -R14 ;  /* 0x000000ffff0eb224 */ /* 0x000fe400078e0a0e */
[C---:B------:R-:W-:Y:S02]  /*7a60*/  IMAD R12, R0.reuse, R27, R26 ;  /* 0x0000001b000c7224 */ /* 0x040fe400078e021a */
[----:B------:R-:W-:Y:S02]  /*7a70*/  @!P0 IMAD.MOV R15, RZ, RZ, -R15 ;  /* 0x000000ffff0f8224 */ /* 0x000fe400078e0a0f */
[----:B------:R-:W-:Y:S01]  /*7a80*/  @!P2 IMAD.MOV R17, RZ, RZ, -R17 ;  /* 0x000000ffff11a224 */ /* 0x000fe200078e0a11 */
[----:B------:R-:W-:Y:S01]  /*7a90*/  ISETP.GT.U32.AND P3, PT, R0, R19, PT ;  /* 0x000000130000720c */ /* 0x000fe20003f64070 */
[----:B------:R-:W-:Y:S01]  /*7aa0*/  IMAD.MOV R27, RZ, RZ, -R11 ;  /* 0x000000ffff1b7224 */ /* 0x000fe200078e0a0b */
[----:B------:R-:W-:Y:S01]  /*7ab0*/  IABS R26, R2 ;  /* 0x00000002001a7213 */ /* 0x000fe20000000000 */
[----:B------:R-:W2:Y:S01]  /*7ac0*/  LDL.LU R11, [R1+0x58] ;  /* 0x00005800010b7983 */ /* 0x000ea20000300800 */
[----:B------:R-:W-:-:S02]  /*7ad0*/  @!P5 IMAD.MOV R21, RZ, RZ, -R21 ;  /* 0x000000ffff15d224 */ /* 0x000fc400078e0a15 */
[--C-:B------:R-:W-:Y:S01]  /*7ae0*/  @!P4 IMAD.IADD R22, R22, 0x1, -R0.reuse ;  /* 0x000000011616c824 */ /* 0x100fe200078e0a00 */
[----:B------:R-:W-:Y:S01]  /*7af0*/  STL [R1+0x1644], R13 ;  /* 0x0016440d01007387 */ /* 0x000fe20000100800 */
[C---:B------:R-:W-:Y:S01]  /*7b00*/  IMAD R27, R0.reuse, R27, R25 ;  /* 0x0000001b001b7224 */ /* 0x040fe200078e0219 */
[----:B------:R-:W-:Y:S01]  /*7b10*/  ISETP.GT.U32.AND P5, PT, R0, R8, PT ;  /* 0x000000080000720c */ /* 0x000fe20003fa4070 */
[----:B------:R-:W-:Y:S01]  /*7b20*/  IMAD.HI.U32 R28, R24, R29, RZ ;  /* 0x0000001d181c7227 */ /* 0x000fe200078e00ff */
[----:B------:R-:W-:Y:S01]  /*7b30*/  STL [R1+0x1648], R14 ;  /* 0x0016480e01007387 */ /* 0x000fe20000100800 */
[C---:B------:R-:W-:Y:S02]  /*7b40*/  ISETP.GT.U32.AND P4, PT, R0.reuse, R5, PT ;  /* 0x000000050000720c */ /* 0x040fe40003f84070 */
[----:B------:R-:W-:Y:S01]  /*7b50*/  @!P3 IMAD.IADD R19, R19, 0x1, -R0 ;  /* 0x000000011313b824 */ /* 0x000fe200078e0a00 */
[----:B------:R-:W-:Y:S01]  /*7b60*/  STL [R1+0x164c], R15 ;  /* 0x00164c0f01007387 */ /* 0x000fe20000100800 */
[----:B------:R-:W-:Y:S01]  /*7b70*/  ISETP.GT.U32.AND P1, PT, R0, R22, PT ;  /* 0x000000160000720c */ /* 0x000fe20003f24070 */
[----:B------:R-:W-:-:S02]  /*7b80*/  IMAD.MOV R28, RZ, RZ, -R28 ;  /* 0x000000ffff1c7224 */ /* 0x000fc400078e0a1c */
[----:B------:R-:W-:Y:S01]  /*7b90*/  STL [R1+0x1650], R17 ;  /* 0x0016501101007387 */ /* 0x000fe20000100800 */
[C---:B------:R-:W-:Y:S01]  /*7ba0*/  ISETP.GT.U32.AND P3, PT, R0.reuse, R12, PT ;  /* 0x0000000c0000720c */ /* 0x040fe20003f64070 */
[----:B------:R-:W-:Y:S02]  /*7bb0*/  IMAD R29, R0, R28, R29 ;  /* 0x0000001c001d7224 */ /* 0x000fe400078e021d */
[----:B------:R-:W3:Y:S01]  /*7bc0*/  LDL.LU R25, [R1+0x1684] ;  /* 0x0016840001197983 */ /* 0x000ee20000300800 */
[--C-:B------:R-:W-:Y:S02]  /*7bd0*/  @!P5 IMAD.IADD R8, R8, 0x1, -R0.reuse ;  /* 0x000000010808d824 */ /* 0x100fe400078e0a00 */
[--C-:B------:R-:W-:Y:S01]  /*7be0*/  @!P4 IMAD.IADD R5, R5, 0x1, -R0.reuse ;  /* 0x000000010505c824 */ /* 0x100fe200078e0a00 */
[----:B------:R-:W-:Y:S01]  /*7bf0*/  STL [R1+0x1654], R21 ;  /* 0x0016541501007387 */ /* 0x000fe20000100800 */
[----:B------:R-:W-:Y:S01]  /*7c00*/  ISETP.GT.U32.AND P4, PT, R0, R6, PT ;  /* 0x000000060000720c */ /* 0x000fe20003f84070 */
[----:B------:R-:W-:-:S02]  /*7c10*/  @!P1 IMAD.IADD R22, R22, 0x1, -R0 ;  /* 0x0000000116169824 */ /* 0x000fc400078e0a00 */
[----:B------:R-:W-:Y:S02]  /*7c20*/  IMAD.MOV.U32 R28, RZ, RZ, R26 ;  /* 0x000000ffff1c7224 */ /* 0x000fe400078e001a */
[----:B------:R-:W-:Y:S01]  /*7c30*/  @!P3 IMAD.IADD R12, R12, 0x1, -R0 ;  /* 0x000000010c0cb824 */ /* 0x000fe200078e0a00 */
[----:B------:R-:W-:-:S07]  /*7c40*/  ISETP.GE.AND P3, PT, R18, RZ, PT ;  /* 0x000000ff1200720c */ /* 0x000fce0003f66270 */
[----:B------:R-:W-:Y:S01]  /*7c50*/  @!P4 IMAD.IADD R6, R6, 0x1, -R0 ;  /* 0x000000010606c824 */ /* 0x000fe200078e0a00 */
[----:B------:R-:W-:-:S13]  /*7c60*/  ISETP.GT.U32.AND P4, PT, R0, R7, PT ;  /* 0x000000070000720c */ /* 0x000fda0003f84070 */
[----:B------:R-:W-:-:S05]  /*7c70*/  @!P4 IMAD.IADD R7, R7, 0x1, -R0 ;  /* 0x000000010707c824 */ /* 0x000fca00078e0a00 */
[C---:B------:R-:W-:Y:S02]  /*7c80*/  ISETP.GT.U32.AND P4, PT, R0.reuse, R7, PT ;  /* 0x000000070000720c */ /* 0x040fe40003f84070 */
[----:B------:R-:W-:-:S11]  /*7c90*/  ISETP.GT.U32.AND P1, PT, R0, R10, PT ;  /* 0x0000000a0000720c */ /* 0x000fd60003f24070 */
[--C-:B------:R-:W-:Y:S01]  /*7ca0*/  @!P4 IMAD.IADD R7, R7, 0x1, -R0.reuse ;  /* 0x000000010707c824 */ /* 0x100fe200078e0a00 */
[----:B---3--:R-:W-:Y:S02]  /*7cb0*/  ISETP.GE.AND P5, PT, R25, RZ, PT ;  /* 0x000000ff1900720c */ /* 0x008fe40003fa6270 */
[----:B------:R-:W3:Y:S04]  /*7cc0*/  LDL.LU R25, [R1+0x1680] ;  /* 0x0016800001197983 */ /* 0x000ee80000300800 */
[----:B------:R-:W4:Y:S01]  /*7cd0*/  LDL.LU R18, [R1+0x1a4] ;  /* 0x0001a40001127983 */ /* 0x000f220000300800 */
[----:B--2---:R-:W-:Y:S01]  /*7ce0*/  ISETP.GE.AND P4, PT, R11, RZ, PT ;  /* 0x000000ff0b00720c */ /* 0x004fe20003f86270 */
[----:B------:R-:W-:Y:S01]  /*7cf0*/  @!P1 IMAD.IADD R10, R10, 0x1, -R0 ;  /* 0x000000010a0a9824 */ /* 0x000fe200078e0a00 */
[----:B------:R-:W-:-:S02]  /*7d00*/  ISETP.GT.U32.AND P0, PT, R0, R5, PT ;  /* 0x000000050000720c */ /* 0x000fc40003f04070 */
[----:B------:R-:W-:-:S09]  /*7d10*/  ISETP.GT.U32.AND P2, PT, R0, R6, PT ;  /* 0x000000060000720c */ /* 0x000fd20003f44070 */
[----:B------:R-:W-:Y:S01]  /*7d20*/  @!P4 IMAD.MOV R19, RZ, RZ, -R19 ;  /* 0x000000ffff13c224 */ /* 0x000fe200078e0a13 */
[C---:B------:R-:W-:Y:S01]  /*7d30*/  ISETP.GT.U32.AND P4, PT, R0.reuse, R10, PT ;  /* 0x0000000a0000720c */ /* 0x040fe20003f84070 */
[----:B------:R-:W-:Y:S01]  /*7d40*/  @!P0 IMAD.IADD R5, R5, 0x1, -R0 ;  /* 0x0000000105058824 */ /* 0x000fe200078e0a00 */
[----:B------:R-:W-:Y:S01]  /*7d50*/  ISETP.GT.U32.AND P0, PT, R0, R29, PT ;  /* 0x0000001d0000720c */ /* 0x000fe20003f04070 */
[----:B------:R-:W-:-:S04]  /*7d60*/  IMAD.HI.U32 R26, R24, R28, RZ ;  /* 0x0000001c181a7227 */ /* 0x000fc800078e00ff */
[----:B------:R-:W-:-:S06]  /*7d70*/  IMAD.MOV R26, RZ, RZ, -R26 ;  /* 0x000000ffff1a7224 */ /* 0x000fcc00078e0a1a */
[--C-:B------:R-:W-:Y:S01]  /*7d80*/  @!P4 IMAD.IADD R10, R10, 0x1, -R0.reuse ;  /* 0x000000010a0ac824 */ /* 0x100fe200078e0a00 */
[----:B------:R-:W-:Y:S02]  /*7d90*/  ISETP.GE.AND P4, PT, R16, RZ, PT ;  /* 0x000000ff1000720c */ /* 0x000fe40003f86270 */
[----:B------:R-:W0:Y:S01]  /*7da0*/  S2R R16, SR_TID.X ;  /* 0x0000000000107919 */ /* 0x000e220000002100 */
[----:B------:R-:W-:Y:S01]  /*7db0*/  @!P2 IMAD.IADD R6, R6, 0x1, -R0 ;  /* 0x000000010606a824 */ /* 0x000fe200078e0a00 */
[C---:B------:R-:W-:Y:S01]  /*7dc0*/  ISETP.GT.U32.AND P2, PT, R0.reuse, R27, PT ;  /* 0x0000001b0000720c */ /* 0x040fe20003f44070 */
[----:B------:R-:W-:Y:S02]  /*7dd0*/  IMAD R26, R0, R26, R28 ;  /* 0x0000001a001a7224 */ /* 0x000fe400078e021c */
[----:B------:R-:W-:-:S03]  /*7de0*/  @!P0 IMAD.IADD R29, R29, 0x1, -R0 ;  /* 0x000000011d1d8824 */ /* 0x000fc600078e0a00 */
[C---:B------:R-:W-:Y:S02]  /*7df0*/  ISETP.GT.U32.AND P0, PT, R0.reuse, R26, PT ;  /* 0x0000001a0000720c */ /* 0x040fe40003f04070 */
[----:B------:R-:W-:Y:S01]  /*7e00*/  ISETP.GE.AND P1, PT, R9, RZ, PT ;  /* 0x000000ff0900720c */ /* 0x000fe20003f26270 */
[----:B------:R-:W-:Y:S01]  /*7e10*/  @!P6 IMAD.MOV R22, RZ, RZ, -R22 ;  /* 0x000000ffff16e224 */ /* 0x000fe200078e0a16 */
[----:B------:R-:W-:-:S03]  /*7e20*/  ISETP.GT.U32.AND P6, PT, R0, R29, PT ;  /* 0x0000001d0000720c */ /* 0x000fc60003fc4070 */
[----:B------:R-:W-:Y:S02]  /*7e30*/  @!P2 IMAD.IADD R27, R27, 0x1, -R0 ;  /* 0x000000011b1ba824 */ /* 0x000fe400078e0a00 */
[----:B------:R-:W-:-:S04]  /*7e40*/  @!P5 IMAD.MOV R5, RZ, RZ, -R5 ;  /* 0x000000ffff05d224 */ /* 0x000fc800078e0a05 */
[----:B------:R-:W-:Y:S01]  /*7e50*/  @!P0 IMAD.IADD R26, R26, 0x1, -R0 ;  /* 0x000000011a1a8824 */ /* 0x000fe200078e0a00 */
[----:B------:R-:W-:Y:S01]  /*7e60*/  ISETP.GT.U32.AND P0, PT, R0, R27, PT ;  /* 0x0000001b0000720c */ /* 0x000fe20003f04070 */
[----:B0-----:R-:W-:Y:S02]  /*7e70*/  IMAD.SHL.U32 R28, R16, 0x100, RZ ;  /* 0x00000100101c7824 */ /* 0x001fe400078e00ff */
[----:B------:R-:W-:Y:S01]  /*7e80*/  @!P1 IMAD.MOV R6, RZ, RZ, -R6 ;  /* 0x000000ffff069224 */ /* 0x000fe200078e0a06 */
[----:B------:R-:W-:Y:S01]  /*7e90*/  STL [R1+0x1658], R22 ;  /* 0x0016581601007387 */ /* 0x000fe20000100800 */
[----:B------:R-:W-:-:S03]  /*7ea0*/  @!P3 IMAD.MOV R7, RZ, RZ, -R7 ;  /* 0x000000ffff07b224 */ /* 0x000fc600078e0a07 */
[----:B------:R-:W-:Y:S01]  /*7eb0*/  STL [R1+0x165c], R19 ;  /* 0x00165c1301007387 */ /* 0x000fe20000100800 */
[----:B------:R-:W-:-:S03]  /*7ec0*/  @!P6 IMAD.IADD R29, R29, 0x1, -R0 ;  /* 0x000000011d1de824 */ /* 0x000fc600078e0a00 */
[----:B------:R-:W-:Y:S01]  /*7ed0*/  STL [R1+0x1660], R5 ;  /* 0x0016600501007387 */ /* 0x000fe20000100800 */
[----:B------:R-:W-:-:S03]  /*7ee0*/  ISETP.GE.AND P6, PT, R3, RZ, PT ;  /* 0x000000ff0300720c */ /* 0x000fc60003fc6270 */
[----:B------:R-:W-:Y:S01]  /*7ef0*/  STL [R1+0x1664], R6 ;  /* 0x0016640601007387 */ /* 0x000fe20000100800 */
[----:B------:R-:W-:-:S03]  /*7f00*/  LOP3.LUT R16, R16, 0x3f, RZ, 0xc0, !PT ;  /* 0x0000003f10107812 */ /* 0x000fc600078ec0ff */
[----:B------:R-:W-:Y:S01]  /*7f10*/  STL [R1+0x1668], R7 ;  /* 0x0016680701007387 */ /* 0x000fe20000100800 */
[----:B------:R-:W-:Y:S01]  /*7f20*/  @!P0 IMAD.IADD R27, R27, 0x1, -R0 ;  /* 0x000000011b1b8824 */ /* 0x000fe200078e0a00 */
[----:B------:R-:W-:Y:S01]  /*7f30*/  ISETP.GE.AND P0, PT, R2, RZ, PT ;  /* 0x000000ff0200720c */ /* 0x000fe20003f06270 */
[----:B------:R-:W-:Y:S01]  /*7f40*/  IMAD R2, R16, c[0x0][0x18c], RZ ;  /* 0x0000630010027a24 */ /* 0x000fe200078e02ff */
[----:B----4-:R-:W-:-:S05]  /*7f50*/  LOP3.LUT R28, R18, 0x1000, R28, 0xf8, !PT ;  /* 0x00001000121c7812 */ /* 0x010fca00078ef81c */
[----:B------:R-:W-:Y:S04]  /*7f60*/  STL [R1+0x158c], R28 ;  /* 0x00158c1c01007387 */ /* 0x000fe80000100800 */
[----:B------:R-:W2:Y:S04]  /*7f70*/  LDL.LU R3, [R1+0x60] ;  /* 0x0000600001037983 */ /* 0x000ea80000300800 */
[----:B------:R-:W4:Y:S01]  /*7f80*/  LDL.LU R16, [R1+0x5c] ;  /* 0x00005c0001107983 */ /* 0x000f220000300800 */
[----:B------:R-:W-:Y:S02]  /*7f90*/  ISETP.GT.U32.AND P2, PT, R0, R8, PT ;  /* 0x000000080000720c */ /* 0x000fe40003f44070 */
[----:B------:R-:W-:-:S02]  /*7fa0*/  ISETP.GE.AND P3, PT, R23, RZ, PT ;  /* 0x000000ff1700720c */ /* 0x000fc40003f66270 */
[----:B------:R-:W5:Y:S01]  /*7fb0*/  LDL.LU R23, [R1+0x154] ;  /* 0x0001540001177983 */ /* 0x000f620000300800 */
[----:B------:R-:W-:-:S08]  /*7fc0*/  ISETP.GT.U32.AND P5, PT, R0, R12, PT ;  /* 0x0000000c0000720c */ /* 0x000fd00003fa4070 */
[----:B------:R-:W-:-:S04]  /*7fd0*/  @!P2 IMAD.IADD R8, R8, 0x1, -R0 ;  /* 0x000000010808a824 */ /* 0x000fc800078e0a00 */
[----:B------:R-:W-:Y:S01]  /*7fe0*/  @!P3 IMAD.MOV R8, RZ, RZ, -R8 ;  /* 0x000000ffff08b224 */ /* 0x000fe200078e0a08 */
[----:B------:R-:W-:-:S04]  /*7ff0*/  ISETP.GE.AND P2, PT, R20, RZ, PT ;  /* 0x000000ff1400720c */ /* 0x000fc80003f46270 */
[----:B------:R-:W-:Y:S01]  /*8000*/  STL [R1+0x166c], R8 ;  /* 0x00166c0801007387 */ /* 0x000fe20000100800 */
[----:B------:R-:W-:-:S03]  /*8010*/  ISETP.GT.U32.AND P1, PT, R0, R26, PT ;  /* 0x0000001a0000720c */ /* 0x000fc60003f24070 */
[----:B------:R-:W5:Y:S01]  /*8020*/  LDL.LU R20, [R1+0x164] ;  /* 0x0001640001147983 */ /* 0x000f620000300800 */
[----:B------:R-:W-:Y:S01]  /*8030*/  @!P5 IMAD.IADD R12, R12, 0x1, -R0 ;  /* 0x000000010c0cd824 */ /* 0x000fe200078e0a00 */
[----:B------:R-:W-:-:S03]  /*8040*/  ISETP.GE.AND P5, PT, R4, RZ, PT ;  /* 0x000000ff0400720c */ /* 0x000fc60003fa6270 */
[----:B------:R-:W-:Y:S02]  /*8050*/  @!P2 IMAD.MOV R10, RZ, RZ, -R10 ;  /* 0x000000ffff0aa224 */ /* 0x000fe400078e0a0a */
[----:B------:R-:W-:-:S03]  /*8060*/  @!P4 IMAD.MOV R12, RZ, RZ, -R12 ;  /* 0x000000ffff0cc224 */ /* 0x000fc600078e0a0c */
[----:B------:R-:W-:Y:S01]  /*8070*/  @!P1 IMAD.IADD R26, R26, 0x1, -R0 ;  /* 0x000000011a1a9824 */ /* 0x000fe200078e0a00 */
[----:B------:R-:W-:Y:S01]  /*8080*/  LEA R0, P3, R2, c[0x0][0x168], 0x1 ;  /* 0x00005a0002007a11 */ /* 0x000fe200078608ff */
[----:B------:R-:W-:Y:S01]  /*8090*/  @!P6 IMAD.MOV R27, RZ, RZ, -R27 ;  /* 0x000000ffff1be224 */ /* 0x000fe200078e0a1b */
[----:B------:R-:W-:Y:S02]  /*80a0*/  ISETP.NE.AND P1, PT, RZ, c[0x0][0x17c], PT ;  /* 0x00005f00ff007a0c */ /* 0x000fe40003f25270 */
[----:B------:R-:W-:Y:S01]  /*80b0*/  @!P5 IMAD.MOV R29, RZ, RZ, -R29 ;  /* 0x000000ffff1dd224 */ /* 0x000fe200078e0a1d */
[----:B------:R-:W-:Y:S01]  /*80c0*/  LOP3.LUT R24, RZ, c[0x0][0x17c], RZ, 0x33, !PT ;  /* 0x00005f00ff187a12 */ /* 0x000fe200078e33ff */
[----:B------:R3:W-:Y:S04]  /*80d0*/  STL [R1+0x1590], R0 ;  /* 0x0015900001007387 */ /* 0x0007e80000100800 */
[----:B------:R-:W-:Y:S04]  /*80e0*/  STL [R1+0x1670], R10 ;  /* 0x0016700a01007387 */ /* 0x000fe80000100800 */
[----:B------:R-:W-:Y:S01]  /*80f0*/  STL [R1+0x1674], R12 ;  /* 0x0016740c01007387 */ /* 0x000fe20000100800 */
[----:B---3--:R-:W-:-:S03]  /*8100*/  SEL R0, R24, R25, !P1 ;  /* 0x0000001918007207 */ /* 0x008fc60004800000 */
[----:B------:R-:W-:Y:S04]  /*8110*/  STL [R1+0x1678], R29 ;  /* 0x0016781d01007387 */ /* 0x000fe80000100800 */
[----:B------:R0:W-:Y:S04]  /*8120*/  STL [R1+0x167c], R27 ;  /* 0x00167c1b01007387 */ /* 0x0001e80000100800 */
[----:B------:R-:W3:Y:S04]  /*8130*/  LDL.LU R25, [R1+0x168] ;  /* 0x0001680001197983 */ /* 0x000ee80000300800 */
[----:B0-----:R-:W3:Y:S04]  /*8140*/  LDL.LU R27, [R1+0x170] ;  /* 0x00017000011b7983 */ /* 0x001ee80000300800 */
[----:B------:R4:W-:Y:S04]  /*8150*/  STL [R1+0x1e0], R0 ;  /* 0x0001e00001007387 */ /* 0x0009e80000100800 */
[----:B------:R-:W3:Y:S04]  /*8160*/  LDL.LU R29, [R1+0x178] ;  /* 0x00017800011d7983 */ /* 0x000ee80000300800 */
[----:B------:R-:W3:Y:S04]  /*8170*/  LDL.LU R12, [R1+0x17c] ;  /* 0x00017c00010c7983 */ /* 0x000ee80000300800 */
[----:B------:R-:W3:Y:S04]  /*8180*/  LDL.LU R4, [R1+0x188] ;  /* 0x0001880001047983 */ /* 0x000ee80000300800 */
[----:B------:R-:W3:Y:S04]  /*8190*/  LDL.LU R18, [R1+0x18c] ;  /* 0x00018c0001127983 */ /* 0x000ee80000300800 */
[----:B------:R-:W3:Y:S01]  /*81a0*/  LDL.LU R10, [R1+0x198] ;  /* 0x00019800010a7983 */ /* 0x000ee20000300800 */
[----:B--2---:R-:W-:-:S02]  /*81b0*/  SEL R2, R24, R3, !P1 ;  /* 0x0000000318027207 */ /* 0x004fc40004800000 */
[----:B----4-:R-:W-:-:S03]  /*81c0*/  SEL R0, R24, R16, !P1 ;  /* 0x0000001018007207 */ /* 0x010fc60004800000 */
[----:B------:R5:W-:Y:S04]  /*81d0*/  STL [R1+0x1e8], R2 ;  /* 0x0001e80201007387 */ /* 0x000be80000100800 */
[----:B------:R-:W2:Y:S04]  /*81e0*/  LDL.LU R16, [R1+0x19c] ;  /* 0x00019c0001107983 */ /* 0x000ea80000300800 */
[----:B------:R0:W-:Y:S01]  /*81f0*/  STL [R1+0x1d4], R0 ;  /* 0x0001d40001007387 */ /* 0x0001e20000100800 */
[----:B-----5:R-:W-:-:S03]  /*8200*/  SEL R2, R24, R23, !P1 ;  /* 0x0000001718027207 */ /* 0x020fc60004800000 */
[----:B0-----:R-:W4:Y:S04]  /*8210*/  LDL.LU R0, [R1+0x1a0] ;  /* 0x0001a00001007983 */ /* 0x001f280000300800 */
[----:B------:R-:W5:Y:S04]  /*8220*/  LDL.LU R8, [R1+0x190] ;  /* 0x0001900001087983 */ /* 0x000f680000300800 */
[----:B------:R0:W-:Y:S04]  /*8230*/  STL [R1+0x1d0], R2 ;  /* 0x0001d00201007387 */ /* 0x0001e80000100800 */
[----:B------:R-:W5:Y:S04]  /*8240*/  LDL.LU R28, [R1+0x194] ;  /* 0x00019400011c7983 */ /* 0x000f680000300800 */
[----:B------:R-:W5:Y:S04]  /*8250*/  LDL.LU R7, [R1+0x160] ;  /* 0x0001600001077983 */ /* 0x000f680000300800 */
[----:B------:R-:W5:Y:S04]  /*8260*/  LDL.LU R6, [R1+0x15c] ;  /* 0x00015c0001067983 */ /* 0x000f680000300800 */
[----:B------:R-:W5:Y:S01]  /*8270*/  LDL.LU R5, [R1+0x158] ;  /* 0x0001580001057983 */ /* 0x000f620000300800 */
[----:B0-----:R-:W-:-:S03]  /*8280*/  SEL R2, R24, R20, !P1 ;  /* 0x0000001418027207 */ /* 0x001fc60004800000 */
[----:B------:R-:W5:Y:S04]  /*8290*/  LDL.LU R23, [R1+0x28] ;  /* 0x0000280001177983 */ /* 0x000f680000300800 */
[----:B------:R-:W5:Y:S04]  /*82a0*/  LDL.LU R19, [R1+0x8] ;  /* 0x0000080001137983 */ /* 0x000f680000300800 */
[----:B------:R-:W5:Y:S04]  /*82b0*/  LDL.LU R22, [R1+0x4] ;  /* 0x0000040001167983 */ /* 0x000f680000300800 */
[----:B------:R0:W-:Y:S04]  /*82c0*/  STL [R1+0x1cc], R2 ;  /* 0x0001cc0201007387 */ /* 0x0001e80000100800 */
[----:B------:R-:W5:Y:S04]  /*82d0*/  LDL.LU R21, [R1] ;  /* 0x0000000001157983 */ /* 0x000f680000300800 */
[----:B------:R-:W5:Y:S04]  /*82e0*/  LDL.LU R17, [R1+0xbc] ;  /* 0x0000bc0001117983 */ /* 0x000f680000300800 */
[----:B------:R-:W5:Y:S04]  /*82f0*/  LDL.LU R15, [R1+0xcc] ;  /* 0x0000cc00010f7983 */ /* 0x000f680000300800 */
[----:B------:R-:W5:Y:S04]  /*8300*/  LDL.LU R14, [R1+0x140] ;  /* 0x00014000010e7983 */ /* 0x000f680000300800 */
[----:B------:R-:W5:Y:S04]  /*8310*/  LDL.LU R13, [R1+0x14c] ;  /* 0x00014c00010d7983 */ /* 0x000f680000300800 */
[----:B------:R-:W5:Y:S04]  /*8320*/  LDL.LU R11, [R1+0x150] ;  /* 0x00015000010b7983 */ /* 0x000f680000300800 */
[----:B------:R-:W5:Y:S04]  /*8330*/  LDL.LU R9, [R1+0x148] ;  /* 0x0001480001097983 */ /* 0x000f680000300800 */
[----:B0-----:R-:W5:Y:S01]  /*8340*/  LDL.LU R2, [R1+0x144] ;  /* 0x0001440001027983 */ /* 0x001f620000300800 */
[----:B---3--:R-:W-:-:S03]  /*8350*/  SEL R25, R24, R25, !P1 ;  /* 0x0000001918197207 */ /* 0x008fc60004800000 */
[----:B------:R-:W3:Y:S04]  /*8360*/  LDL.LU R3, [R1+0x12c] ;  /* 0x00012c0001037983 */ /* 0x000ee80000300800 */
[----:B------:R-:W3:Y:S04]  /*8370*/  LDL.LU R20, [R1+0x134] ;  /* 0x0001340001147983 */ /* 0x000ee80000300800 */
[----:B------:R0:W-:Y:S01]  /*8380*/  STL [R1+0x1c8], R25 ;  /* 0x0001c81901007387 */ /* 0x0001e20000100800 */
[C---:B------:R-:W-:Y:S02]  /*8390*/  SEL R29, R24.reuse, R29, !P1 ;  /* 0x0000001d181d7207 */ /* 0x040fe40004800000 */
[----:B0-----:R-:W-:-:S02]  /*83a0*/  SEL R25, R24, R27, !P1 ;  /* 0x0000001b18197207 */ /* 0x001fc40004800000 */
[----:B------:R-:W-:-:S03]  /*83b0*/  SEL R27, R24, R12, !P1 ;  /* 0x0000000c181b7207 */ /* 0x000fc60004800000 */
[----:B------:R0:W-:Y:S01]  /*83c0*/  STL [R1+0x1c4], R25 ;  /* 0x0001c41901007387 */ /* 0x0001e20000100800 */
[----:B------:R-:W-:-:S03]  /*83d0*/  SEL R12, R24, R18, !P1 ;  /* 0x00000012180c7207 */ /* 0x000fc60004800000 */
[----:B------:R-:W-:Y:S01]  /*83e0*/  STL [R1+0x1bc], R29 ;  /* 0x0001bc1d01007387 */ /* 0x000fe20000100800 */
[----:B0-----:R-:W-:-:S03]  /*83f0*/  SEL R25, R24, R4, !P1 ;  /* 0x0000000418197207 */ /* 0x001fc60004800000 */
[----:B------:R-:W-:Y:S04]  /*8400*/  STL [R1+0x1b8], R27 ;  /* 0x0001b81b01007387 */ /* 0x000fe80000100800 */
[----:B------:R-:W3:Y:S04]  /*8410*/  LDL.LU R4, [R1+0x138] ;  /* 0x0001380001047983 */ /* 0x000ee80000300800 */
[----:B------:R-:W-:Y:S04]  /*8420*/  STL [R1+0x1b4], R25 ;  /* 0x0001b41901007387 */ /* 0x000fe80000100800 */
[----:B------:R-:W3:Y:S04]  /*8430*/  LDL.LU R18, [R1+0x13c] ;  /* 0x00013c0001127983 */ /* 0x000ee80000300800 */
[----:B------:R0:W-:Y:S02]  /*8440*/  STL [R1+0x1ac], R12 ;  /* 0x0001ac0c01007387 */ /* 0x0001e40000100800 */
[----:B0-----:R-:W-:-:S02]  /*8450*/  SEL R12, R24, R10, !P1 ;  /* 0x0000000a180c7207 */ /* 0x001fc40004800000 */
[C---:B--2---:R-:W-:Y:S02]  /*8460*/  SEL R10, R24.reuse, R16, !P1 ;  /* 0x00000010180a7207 */ /* 0x044fe40004800000 */
[----:B------:R-:W2:Y:S04]  /*8470*/  LDL.LU R16, [R1+0x130] ;  /* 0x0001300001107983 */ /* 0x000ea80000300800 */
[----:B------:R-:W-:Y:S04]  /*8480*/  STL [R1+0x1a8], R12 ;  /* 0x0001a80c01007387 */ /* 0x000fe80000100800 */
[----:B------:R5:W-:Y:S01]  /*8490*/  STL [R1+0x1a4], R10 ;  /* 0x0001a40a01007387 */ /* 0x000be20000100800 */
[----:B----4-:R-:W-:-:S05]  /*84a0*/  SEL R0, R24, R0, !P1 ;  /* 0x0000000018007207 */ /* 0x010fca0004800000 */
[----:B------:R0:W-:Y:S01]  /*84b0*/  STL [R1+0x1a0], R0 ;  /* 0x0001a00001007387 */ /* 0x0001e20000100800 */
[C---:B-----5:R-:W-:Y:S02]  /*84c0*/  SEL R10, R24.reuse, R8, !P1 ;  /* 0x00000008180a7207 */ /* 0x060fe40004800000 */
[----:B------:R-:W-:-:S03]  /*84d0*/  SEL R8, R24, R28, !P1 ;  /* 0x0000001c18087207 */ /* 0x000fc60004800000 */
[----:B------:R-:W-:Y:S01]  /*84e0*/  STL [R1+0x19c], R10 ;  /* 0x00019c0a01007387 */ /* 0x000fe20000100800 */
[----:B0-----:R-:W-:-:S03]  /*84f0*/  SEL R0, R24, R7, !P1 ;  /* 0x0000000718007207 */ /* 0x001fc60004800000 */
[----:B------:R-:W-:Y:S01]  /*8500*/  STL [R1+0x198], R8 ;  /* 0x0001980801007387 */ /* 0x000fe20000100800 */
[----:B------:R-:W-:-:S03]  /*8510*/  SEL R6, R24, R6, !P1 ;  /* 0x0000000618067207 */ /* 0x000fc60004800000 */
[----:B------:R0:W-:Y:S01]  /*8520*/  STL [R1+0x194], R0 ;  /* 0x0001940001007387 */ /* 0x0001e20000100800 */
[----:B------:R-:W-:-:S03]  /*8530*/  SEL R5, R24, R5, !P1 ;  /* 0x0000000518057207 */ /* 0x000fc60004800000 */
[----:B------:R1:W-:Y:S01]  /*8540*/  STL [R1+0x190], R6 ;  /* 0x0001900601007387 */ /* 0x0003e20000100800 */
[----:B0-----:R-:W-:-:S03]  /*8550*/  SEL R0, R24, R23, !P1 ;  /* 0x0000001718007207 */ /* 0x001fc60004800000 */
[----:B------:R-:W4:Y:S04]  /*8560*/  LDL.LU R23, [R1+0x120] ;  /* 0x0001200001177983 */ /* 0x000f280000300800 */
[----:B------:R0:W-:Y:S01]  /*8570*/  STL [R1+0x18c], R5 ;  /* 0x00018c0501007387 */ /* 0x0001e20000100800 */
[----:B-1----:R-:W-:-:S03]  /*8580*/  SEL R6, R24, R22, !P1 ;  /* 0x0000001618067207 */ /* 0x002fc60004800000 */
[----:B------:R1:W-:Y:S01]  /*8590*/  STL [R1+0x188], R0 ;  /* 0x0001880001007387 */ /* 0x0003e20000100800 */
[C---:B0-----:R-:W-:Y:S02]  /*85a0*/  SEL R5, R24.reuse, R19, !P1 ;  /* 0x0000001318057207 */ /* 0x041fe40004800000 */
[----:B-1----:R-:W-:-:S03]  /*85b0*/  SEL R0, R24, R21, !P1 ;  /* 0x0000001518007207 */ /* 0x002fc60004800000 */
[----:B------:R0:W-:Y:S04]  /*85c0*/  STL [R1+0x17c], R5 ;  /* 0x00017c0501007387 */ /* 0x0001e80000100800 */
[----:B------:R1:W-:Y:S01]  /*85d0*/  STL [R1+0x178], R6 ;  /* 0x0001780601007387 */ /* 0x0003e20000100800 */
[----:B0-----:R-:W-:-:S03]  /*85e0*/  SEL R5, R24, R17, !P1 ;  /* 0x0000001118057207 */ /* 0x001fc60004800000 */
[----:B------:R0:W-:Y:S01]  /*85f0*/  STL [R1+0x170], R0 ;  /* 0x0001700001007387 */ /* 0x0001e20000100800 */
[----:B-1----:R-:W-:-:S03]  /*8600*/  SEL R6, R24, R15, !P1 ;  /* 0x0000000f18067207 */ /* 0x002fc60004800000 */
[----:B------:R1:W-:Y:S01]  /*8610*/  STL [R1+0x168], R5 ;  /* 0x0001680501007387 */ /* 0x0003e20000100800 */
[----:B0-----:R-:W-:-:S03]  /*8620*/  SEL R0, R24, R14, !P1 ;  /* 0x0000000e18007207 */ /* 0x001fc60004800000 */
[----:B------:R0:W-:Y:S01]  /*8630*/  STL [R1+0x164], R6 ;  /* 0x0001640601007387 */ /* 0x0001e20000100800 */
[----:B-1----:R-:W-:-:S03]  /*8640*/  SEL R5, R24, R13, !P1 ;  /* 0x0000000d18057207 */ /* 0x002fc60004800000 */
[----:B------:R1:W-:Y:S04]  /*8650*/  STL [R1+0x160], R0 ;  /* 0x0001600001007387 */ /* 0x0003e80000100800 */
[----:B------:R5:W-:Y:S01]  /*8660*/  STL [R1+0x15c], R5 ;  /* 0x00015c0501007387 */ /* 0x000be20000100800 */
[C---:B0-----:R-:W-:Y:S02]  /*8670*/  SEL R6, R24.reuse, R11, !P1 ;  /* 0x0000000b18067207 */ /* 0x041fe40004800000 */
[----:B-1----:R-:W-:-:S03]  /*8680*/  SEL R0, R24, R9, !P1 ;  /* 0x0000000918007207 */ /* 0x002fc60004800000 */
[----:B------:R-:W-:Y:S01]  /*8690*/  STL [R1+0x158], R6 ;  /* 0x0001580601007387 */ /* 0x000fe20000100800 */
[----:B-----5:R-:W-:-:S03]  /*86a0*/  SEL R5, R24, R2, !P1 ;  /* 0x0000000218057207 */ /* 0x020fc60004800000 */
[----:B------:R0:W-:Y:S01]  /*86b0*/  STL [R1+0x154], R0 ;  /* 0x0001540001007387 */ /* 0x0001e20000100800 */
[----:B---3--:R-:W-:-:S03]  /*86c0*/  SEL R2, R24, R3, !P1 ;  /* 0x0000000318027207 */ /* 0x008fc60004800000 */
[----:B------:R-:W-:Y:S04]  /*86d0*/  STL [R1+0x150], R5 ;  /* 0x0001500501007387 */ /* 0x000fe80000100800 */
[----:B------:R-:W3:Y:S01]  /*86e0*/  LDL.LU R25, [R1+0x124] ;  /* 0x0001240001197983 */ /* 0x000ee20000300800 */
[----:B0-----:R-:W-:-:S03]  /*86f0*/  SEL R0, R24, R20, !P1 ;  /* 0x0000001418007207 */ /* 0x001fc60004800000 */
[----:B------:R0:W-:Y:S04]  /*8700*/  STL [R1+0x14c], R2 ;  /* 0x00014c0201007387 */ /* 0x0001e80000100800 */
[----:B------:R-:W5:Y:S04]  /*8710*/  LDL.LU R27, [R1+0x128] ;  /* 0x00012800011b7983 */ /* 0x000f680000300800 */
[----:B------:R1:W-:Y:S04]  /*8720*/  STL [R1+0x148], R0 ;  /* 0x0001480001007387 */ /* 0x0003e80000100800 */
[----:B------:R-:W5:Y:S04]  /*8730*/  LDL.LU R29, [R1+0x11c] ;  /* 0x00011c00011d7983 */ /* 0x000f680000300800 */
[----:B------:R-:W5:Y:S04]  /*8740*/  LDL.LU R12, [R1+0x118] ;  /* 0x00011800010c7983 */ /* 0x000f680000300800 */
[----:B------:R-:W5:Y:S01]  /*8750*/  LDL.LU R3, [R1+0x114] ;  /* 0x0001140001037983 */ /* 0x000f620000300800 */
[----:B0-----:R-:W-:-:S03]  /*8760*/  SEL R2, R24, R4, !P1 ;  /* 0x0000000418027207 */ /* 0x001fc60004800000 */
[----:B------:R-:W5:Y:S01]  /*8770*/  LDL.LU R20, [R1+0x10c] ;  /* 0x00010c0001147983 */ /* 0x000f620000300800 */
[----:B-1----:R-:W-:-:S03]  /*8780*/  SEL R0, R24, R18, !P1 ;  /* 0x0000001218007207 */ /* 0x002fc60004800000 */
[----:B------:R-:W5:Y:S04]  /*8790*/  LDL.LU R10, [R1+0x104] ;  /* 0x00010400010a7983 */ /* 0x000f680000300800 */
[----:B------:R-:W-:Y:S04]  /*87a0*/  STL [R1+0x144], R2 ;  /* 0x0001440201007387 */ /* 0x000fe80000100800 */
[----:B------:R-:W5:Y:S04]  /*87b0*/  LDL.LU R18, [R1+0xe0] ;  /* 0x0000e00001127983 */ /* 0x000f680000300800 */
[----:B------:R0:W-:Y:S04]  /*87c0*/  STL [R1+0x140], R0 ;  /* 0x0001400001007387 */ /* 0x0001e80000100800 */
[----:B0-----:R-:W5:Y:S04]  /*87d0*/  LDL.LU R0, [R1+0xd0] ;  /* 0x0000d00001007983 */ /* 0x001f680000300800 */
[----:B------:R-:W5:Y:S01]  /*87e0*/  LDL.LU R8, [R1+0xf4] ;  /* 0x0000f40001087983 */ /* 0x000f620000300800 */
[----:B--2---:R-:W-:-:S05]  /*87f0*/  SEL R2, R24, R16, !P1 ;  /* 0x0000001018027207 */ /* 0x004fca0004800000 */
[----:B------:R4:W-:Y:S04]  /*8800*/  STL [R1+0x13c], R2 ;  /* 0x00013c0201007387 */ /* 0x0009e80000100800 */
[----:B------:R-:W2:Y:S04]  /*8810*/  LDL.LU R28, [R1+0x100] ;  /* 0x00010000011c7983 */ /* 0x000ea80000300800 */
[----:B------:R-:W2:Y:S04]  /*8820*/  LDL.LU R7, [R1+0xfc] ;  /* 0x0000fc0001077983 */ /* 0x000ea80000300800 */
[----:B------:R-:W2:Y:S04]  /*8830*/  LDL.LU R6, [R1+0xe4] ;  /* 0x0000e40001067983 */ /* 0x000ea80000300800 */
[----:B------:R-:W2:Y:S04]  /*8840*/  LDL.LU R5, [R1+0xec] ;  /* 0x0000ec0001057983 */ /* 0x000ea80000300800 */
[----:B------:R-:W2:Y:S04]  /*8850*/  LDL.LU R16, [R1+0xf0] ;  /* 0x0000f00001107983 */ /* 0x000ea80000300800 */
[----:B------:R-:W2:Y:S04]  /*8860*/  LDL.LU R19, [R1+0xe8] ;  /* 0x0000e80001137983 */ /* 0x000ea80000300800 */
[----:B------:R-:W2:Y:S01]  /*8870*/  LDL.LU R22, [R1+0xd4] ;  /* 0x0000d40001167983 */ /* 0x000ea20000300800 */
[----:B----4-:R-:W-:-:S05]  /*8880*/  SEL R2, R24, R23, !P1 ;  /* 0x0000001718027207 */ /* 0x010fca0004800000 */
[----:B------:R0:W-:Y:S04]  /*8890*/  STL [R1+0x138], R2 ;  /* 0x0001380201007387 */ /* 0x0001e80000100800 */
[----:B------:R-:W4:Y:S04]  /*88a0*/  LDL.LU R21, [R1+0xd8] ;  /* 0x0000d80001157983 */ /* 0x000f280000300800 */
[----:B------:R-:W4:Y:S04]  /*88b0*/  LDL.LU R17, [R1+0xdc] ;  /* 0x0000dc0001117983 */ /* 0x000f280000300800 */
[----:B------:R-:W4:Y:S04]  /*88c0*/  LDL.LU R15, [R1+0x200] ;  /* 0x00020000010f7983 */ /* 0x000f280000300800 */
[----:B------:R-:W4:Y:S04]  /*88d0*/  LDL.LU R14, [R1+0x1f8] ;  /* 0x0001f800010e7983 */ /* 0x000f280000300800 */
[----:B------:R-:W4:Y:S04]  /*88e0*/  LDL.LU R13, [R1+0x1fc] ;  /* 0x0001fc00010d7983 */ /* 0x000f280000300800 */
[----:B------:R-:W4:Y:S04]  /*88f0*/  LDL.LU R11, [R1+0xc8] ;  /* 0x0000c800010b7983 */ /* 0x000f280000300800 */
[----:B------:R-:W4:Y:S04]  /*8900*/  LDL.LU R9, [R1+0xc4] ;  /* 0x0000c40001097983 */ /* 0x000f280000300800 */
[----:B0-----:R-:W4:Y:S04]  /*8910*/  LDL.LU R2, [R1+0xc0] ;  /* 0x0000c00001027983 */ /* 0x001f280000300800 */
[----:B------:R-:W4:Y:S04]  /*8920*/  LDL.LU R4, [R1+0xb8] ;  /* 0x0000b80001047983 */ /* 0x000f280000300800 */
[----:B------:R-:W4:Y:S01]  /*8930*/  LDL.LU R23, [R1+0xb4] ;  /* 0x0000b40001177983 */ /* 0x000f220000300800 */
[----:B---3--:R-:W-:-:S05]  /*8940*/  SEL R25, R24, R25, !P1 ;  /* 0x0000001918197207 */ /* 0x008fca0004800000 */
[----:B------:R5:W-:Y:S02]  /*8950*/  STL [R1+0x134], R25 ;  /* 0x0001341901007387 */ /* 0x000be40000100800 */
[C---:B-----5:R-:W-:Y:S02]  /*8960*/  SEL R25, R24.reuse, R27, !P1 ;  /* 0x0000001b18197207 */ /* 0x060fe40004800000 */
[C---:B------:R-:W-:Y:S02]  /*8970*/  SEL R29, R24.reuse, R29, !P1 ;  /* 0x0000001d181d7207 */ /* 0x040fe40004800000 */
[C---:B------:R-:W-:Y:S01]  /*8980*/  SEL R27, R24.reuse, R12, !P1 ;  /* 0x0000000c181b7207 */ /* 0x040fe20004800000 */
[----:B------:R0:W-:Y:S04]  /*8990*/  STL [R1+0x130], R25 ;  /* 0x0001301901007387 */ /* 0x0001e80000100800 */
[----:B------:R-:W-:Y:S01]  /*89a0*/  STL [R1+0x12c], R29 ;  /* 0x00012c1d01007387 */ /* 0x000fe20000100800 */
[----:B0-----:R-:W-:-:S03]  /*89b0*/  SEL R25, R24, R3, !P1 ;  /* 0x0000000318197207 */ /* 0x001fc60004800000 */
[----:B------:R-:W-:Y:S01]  /*89c0*/  STL [R1+0x128], R27 ;  /* 0x0001281b01007387 */ /* 0x000fe20000100800 */
[----:B------:R-:W-:-:S03]  /*89d0*/  SEL R12, R24, R20, !P1 ;  /* 0x00000014180c7207 */ /* 0x000fc60004800000 */
[----:B------:R-:W3:Y:S04]  /*89e0*/  LDL.LU R3, [R1+0xb0] ;  /* 0x0000b00001037983 */ /* 0x000ee80000300800 */
[----:B------:R-:W-:Y:S04]  /*89f0*/  STL [R1+0x124], R25 ;  /* 0x0001241901007387 */ /* 0x000fe80000100800 */
[----:B------:R-:W5:Y:S04]  /*8a00*/  LDL.LU R20, [R1+0xac] ;  /* 0x0000ac0001147983 */ /* 0x000f680000300800 */
[----:B------:R0:W-:Y:S01]  /*8a10*/  STL [R1+0x120], R12 ;  /* 0x0001200c01007387 */ /* 0x0001e20000100800 */
[----:B------:R-:W-:-:S02]  /*8a20*/  SEL R0, R24, R0, !P1 ;  /* 0x0000000018007207 */ /* 0x000fc40004800000 */
[C---:B0-----:R-:W-:Y:S02]  /*8a30*/  SEL R12, R24.reuse, R10, !P1 ;  /* 0x0000000a180c7207 */ /* 0x041fe40004800000 */
[C---:B------:R-:W-:Y:S02]  /*8a40*/  SEL R10, R24.reuse, R18, !P1 ;  /* 0x00000012180a7207 */ /* 0x040fe40004800000 */
[----:B------:R-:W5:Y:S04]  /*8a50*/  LDL.LU R18, [R1+0xa8] ;  /* 0x0000a80001127983 */ /* 0x000f680000300800 */
[----:B------:R-:W-:Y:S04]  /*8a60*/  STL [R1+0x11c], R12 ;  /* 0x00011c0c01007387 */ /* 0x000fe80000100800 */
[----:B------:R0:W-:Y:S04]  /*8a70*/  STL [R1+0x118], R10 ;  /* 0x0001180a01007387 */ /* 0x0001e80000100800 */
[----:B------:R1:W-:Y:S01]  /*8a80*/  STL [R1+0x114], R0 ;  /* 0x0001140001007387 */ /* 0x0003e20000100800 */
[----:B0-----:R-:W-:-:S05]  /*8a90*/  SEL R10, R24, R8, !P1 ;  /* 0x00000008180a7207 */ /* 0x001fca0004800000 */
[----:B------:R-:W-:Y:S01]  /*8aa0*/  STL [R1+0x10c], R10 ;  /* 0x00010c0a01007387 */ /* 0x000fe20000100800 */
[C---:B--2---:R-:W-:Y:S02]  /*8ab0*/  SEL R8, R24.reuse, R28, !P1 ;  /* 0x0000001c18087207 */ /* 0x044fe40004800000 */
[----:B-1----:R-:W-:-:S03]  /*8ac0*/  SEL R0, R24, R7, !P1 ;  /* 0x0000000718007207 */ /* 0x002fc60004800000 */
[----:B------:R-:W-:Y:S01]  /*8ad0*/  STL [R1+0x104], R8 ;  /* 0x0001040801007387 */ /* 0x000fe20000100800 */
[----:B------:R-:W-:-:S03]  /*8ae0*/  SEL R6, R24, R6, !P1 ;  /* 0x0000000618067207 */ /* 0x000fc60004800000 */
[----:B------:R0:W-:Y:S04]  /*8af0*/  STL [R1+0x100], R0 ;  /* 0x0001000001007387 */ /* 0x0001e80000100800 */
[----:B------:R1:W-:Y:S01]  /*8b00*/  STL [R1+0xfc], R6 ;  /* 0x0000fc0601007387 */ /* 0x0003e20000100800 */
[----:B0-----:R-:W-:-:S03]  /*8b10*/  SEL R0, R24, R16, !P1 ;  /* 0x0000001018007207 */ /* 0x001fc60004800000 */
[----:B------:R-:W2:Y:S01]  /*8b20*/  LDL.LU R16, [R1+0xa4] ;  /* 0x0000a40001107983 */ /* 0x000ea20000300800 */
[----:B------:R-:W-:-:S05]  /*8b30*/  SEL R5, R24, R5, !P1 ;  /* 0x0000000518057207 */ /* 0x000fca0004800000 */
[----:B------:R0:W-:Y:S01]  /*8b40*/  STL [R1+0xf4], R5 ;  /* 0x0000f40501007387 */ /* 0x0001e20000100800 */
[----:B-1----:R-:W-:-:S03]  /*8b50*/  SEL R6, R24, R22, !P1 ;  /* 0x0000001618067207 */ /* 0x002fc60004800000 */
[----:B------:R4:W-:Y:S01]  /*8b60*/  STL [R1+0xf0], R0 ;  /* 0x0000f00001007387 */ /* 0x0009e20000100800 */
[----:B0-----:R-:W-:-:S05]  /*8b70*/  SEL R5, R24, R19, !P1 ;  /* 0x0000001318057207 */ /* 0x001fca0004800000 */
[----:B------:R0:W-:Y:S01]  /*8b80*/  STL [R1+0xec], R5 ;  /* 0x0000ec0501007387 */ /* 0x0001e20000100800 */
[----:B----4-:R-:W-:-:S03]  /*8b90*/  SEL R0, R24, R21, !P1 ;  /* 0x0000001518007207 */ /* 0x010fc60004800000 */
        /* <DEDUP_REMOVED lines=13> */
[----:B----4-:R-:W-:-:S03]  /*8c70*/  SEL R5, R24, R2, !P1 ;  /* 0x0000000218057207 */ /* 0x010fc60004800000 */
[----:B------:R0:W-:Y:S01]  /*8c80*/  STL [R1+0xcc], R0 ;  /* 0x0000cc0001007387 */ /* 0x0001e20000100800 */
[----:B------:R-:W-:-:S03]  /*8c90*/  SEL R2, R24, R4, !P1 ;  /* 0x0000000418027207 */ /* 0x000fc60004800000 */
[----:B------:R-:W-:Y:S04]  /*8ca0*/  STL [R1+0xc8], R5 ;  /* 0x0000c80501007387 */ /* 0x000fe80000100800 */
[----:B------:R-:W4:Y:S01]  /*8cb0*/  LDL.LU R27, [R1+0xa0] ;  /* 0x0000a000011b7983 */ /* 0x000f220000300800 */
[----:B0-----:R-:W-:-:S03]  /*8cc0*/  SEL R0, R24, R23, !P1 ;  /* 0x0000001718007207 */ /* 0x001fc60004800000 */
[----:B------:R-:W-:Y:S04]  /*8cd0*/  STL [R1+0xc4], R2 ;  /* 0x0000c40201007387 */ /* 0x000fe80000100800 */
[----:B------:R-:W4:Y:S04]  /*8ce0*/  LDL.LU R29, [R1+0x9c] ;  /* 0x00009c00011d7983 */ /* 0x000f280000300800 */
[----:B------:R0:W-:Y:S04]  /*8cf0*/  STL [R1+0xc0], R0 ;  /* 0x0000c00001007387 */ /* 0x0001e80000100800 */
[----:B------:R-:W4:Y:S04]  /*8d00*/  LDL.LU R12, [R1+0x98] ;  /* 0x00009800010c7983 */ /* 0x000f280000300800 */
[----:B------:R-:W4:Y:S04]  /*8d10*/  LDL.LU R10, [R1+0x94] ;  /* 0x00009400010a7983 */ /* 0x000f280000300800 */
[----:B0-----:R-:W4:Y:S04]  /*8d20*/  LDL.LU R0, [R1+0x90] ;  /* 0x0000900001007983 */ /* 0x001f280000300800 */
[----:B------:R-:W4:Y:S04]  /*8d30*/  LDL.LU R23, [R1+0x8c] ;  /* 0x00008c0001177983 */ /* 0x000f280000300800 */
[----:B------:R-:W4:Y:S01]  /*8d40*/  LDL.LU R8, [R1+0x78] ;  /* 0x0000780001087983 */ /* 0x000f220000300800 */
[----:B---3--:R-:W-:-:S05]  /*8d50*/  SEL R3, R24, R3, !P1 ;  /* 0x0000000318037207 */ /* 0x008fca0004800000 */
[----:B------:R-:W-:Y:S01]  /*8d60*/  STL [R1+0xbc], R3 ;  /* 0x0000bc0301007387 */ /* 0x000fe20000100800 */
[----:B-----5:R-:W-:-:S03]  /*8d70*/  SEL R2, R24, R20, !P1 ;  /* 0x0000001418027207 */ /* 0x020fc60004800000 */
[----:B------:R-:W3:Y:S04]  /*8d80*/  LDL.LU R28, [R1+0x64] ;  /* 0x00006400011c7983 */ /* 0x000ee80000300800 */
[----:B------:R0:W-:Y:S04]  /*8d90*/  STL [R1+0xb8], R2 ;  /* 0x0000b80201007387 */ /* 0x0001e80000100800 */
[----:B------:R-:W5:Y:S04]  /*8da0*/  LDL.LU R7, [R1+0x88] ;  /* 0x0000880001077983 */ /* 0x000f680000300800 */
[----:B------:R-:W5:Y:S01]  /*8db0*/  LDL.LU R6, [R1+0x84] ;  /* 0x0000840001067983 */ /* 0x000f620000300800 */
[----:B0-----:R-:W-:-:S05]  /*8dc0*/  SEL R2, R24, R18, !P1 ;  /* 0x0000001218027207 */ /* 0x001fca0004800000 */
[----:B------:R2:W-:Y:S04]  /*8dd0*/  STL [R1+0xb4], R2 ;  /* 0x0000b40201007387 */ /* 0x0005e80000100800 */
[----:B------:R-:W5:Y:S04]  /*8de0*/  LDL.LU R5, [R1+0x80] ;  /* 0x0000800001057983 */ /* 0x000f680000300800 */
[----:B------:R-:W5:Y:S04]  /*8df0*/  LDL.LU R19, [R1+0x7c] ;  /* 0x00007c0001137983 */ /* 0x000f680000300800 */
[----:B------:R-:W5:Y:S04]  /*8e00*/  LDL.LU R22, [R1+0x68] ;  /* 0x0000680001167983 */ /* 0x000f680000300800 */
[----:B------:R-:W5:Y:S04]  /*8e10*/  LDL.LU R21, [R1+0x6c] ;  /* 0x00006c0001157983 */ /* 0x000f680000300800 */
[----:B------:R-:W5:Y:S04]  /*8e20*/  LDL.LU R25, [R1+0x74] ;  /* 0x0000740001197983 */ /* 0x000f680000300800 */
[----:B------:R-:W5:Y:S04]  /*8e30*/  LDL.LU R17, [R1+0x1d8] ;  /* 0x0001d80001117983 */ /* 0x000f680000300800 */
[----:B------:R-:W5:Y:S01]  /*8e40*/  LDL.LU R15, [R1+0x1ec] ;  /* 0x0001ec00010f7983 */ /* 0x000f620000300800 */
[----:B--2---:R-:W-:-:S05]  /*8e50*/  SEL R2, R24, R16, !P1 ;  /* 0x0000001018027207 */ /* 0x004fca0004800000 */
[----:B------:R0:W-:Y:S04]  /*8e60*/  STL [R1+0xb0], R2 ;  /* 0x0000b00201007387 */ /* 0x0001e80000100800 */
[----:B------:R-:W2:Y:S04]  /*8e70*/  LDL.LU R14, [R1+0x1f0] ;  /* 0x0001f000010e7983 */ /* 0x000ea80000300800 */
[----:B------:R-:W2:Y:S04]  /*8e80*/  LDL.LU R13, [R1+0x1f4] ;  /* 0x0001f400010d7983 */ /* 0x000ea80000300800 */
[----:B------:R-:W2:Y:S04]  /*8e90*/  LDL.LU R11, [R1+0x1e4] ;  /* 0x0001e400010b7983 */ /* 0x000ea80000300800 */
[----:B------:R-:W2:Y:S04]  /*8ea0*/  LDL.LU R9, [R1+0x1dc] ;  /* 0x0001dc0001097983 */ /* 0x000ea80000300800 */
[----:B0-----:R-:W2:Y:S04]  /*8eb0*/  LDL.LU R2, [R1+0x1c0] ;  /* 0x0001c00001027983 */ /* 0x001ea80000300800 */
[----:B------:R-:W2:Y:S04]  /*8ec0*/  LDL.LU R4, [R1+0x1b0] ;  /* 0x0001b00001047983 */ /* 0x000ea80000300800 */
[----:B------:R-:W2:Y:S04]  /*8ed0*/  LDL.LU R3, [R1+0x184] ;  /* 0x0001840001037983 */ /* 0x000ea80000300800 */
[----:B------:R-:W2:Y:S04]  /*8ee0*/  LDL.LU R20, [R1+0x180] ;  /* 0x0001800001147983 */ /* 0x000ea80000300800 */
[----:B------:R-:W2:Y:S04]  /*8ef0*/  LDL.LU R18, [R1+0x174] ;  /* 0x0001740001127983 */ /* 0x000ea80000300800 */
[----:B------:R-:W2:Y:S01]  /*8f00*/  LDL.LU R16, [R1+0x16c] ;  /* 0x00016c0001107983 */ /* 0x000ea20000300800 */
[----:B----4-:R-:W-:-:S05]  /*8f10*/  SEL R27, R24, R27, !P1 ;  /* 0x0000001b181b7207 */ /* 0x010fca0004800000 */
[----:B------:R0:W-:Y:S01]  /*8f20*/  STL [R1+0xac], R27 ;  /* 0x0000ac1b01007387 */ /* 0x0001e20000100800 */
[----:B------:R-:W-:-:S03]  /*8f30*/  SEL R29, R24, R29, !P1 ;  /* 0x0000001d181d7207 */ /* 0x000fc60004800000 */
[----:B0-----:R-:W4:Y:S01]  /*8f40*/  LDL.LU R27, [R1+0x167c] ;  /* 0x00167c00011b7983 */ /* 0x001f220000300800 */
[----:B------:R-:W-:-:S03]  /*8f50*/  SEL R12, R24, R12, !P1 ;  /* 0x0000000c180c7207 */ /* 0x000fc60004800000 */
[----:B------:R0:W-:Y:S01]  /*8f60*/  STL [R1+0xa8], R29 ;  /* 0x0000a81d01007387 */ /* 0x0001e20000100800 */
[C---:B------:R-:W-:Y:S02]  /*8f70*/  SEL R10, R24.reuse, R10, !P1 ;  /* 0x0000000a180a7207 */ /* 0x040fe40004800000 */
[C---:B------:R-:W-:Y:S01]  /*8f80*/  SEL R0, R24.reuse, R0, !P1 ;  /* 0x0000000018007207 */ /* 0x040fe20004800000 */
[----:B0-----:R-:W4:Y:S04]  /*8f90*/  LDL.LU R29, [R1+0x1678] ;  /* 0x00167800011d7983 */ /* 0x001f280000300800 */
[----:B------:R0:W-:Y:S01]  /*8fa0*/  STL [R1+0xa4], R12 ;  /* 0x0000a40c01007387 */ /* 0x0001e20000100800 */
[----:B------:R-:W-:-:S03]  /*8fb0*/  SEL R8, R24, R8, !P1 ;  /* 0x0000000818087207 */ /* 0x000fc60004800000 */
[----:B0-----:R-:W4:Y:S04]  /*8fc0*/  LDL.LU R12, [R1+0x1674] ;  /* 0x00167400010c7983 */ /* 0x001f280000300800 */
[----:B------:R0:W-:Y:S04]  /*8fd0*/  STL [R1+0xa0], R10 ;  /* 0x0000a00a01007387 */ /* 0x0001e80000100800 */
[----:B0-----:R-:W4:Y:S04]  /*8fe0*/  LDL.LU R10, [R1+0x1670] ;  /* 0x00167000010a7983 */ /* 0x001f280000300800 */
[----:B------:R0:W-:Y:S01]  /*8ff0*/  STL [R1+0x9c], R0 ;  /* 0x00009c0001007387 */ /* 0x0001e20000100800 */
[----:B---3--:R-:W-:-:S02]  /*9000*/  SEL R28, R24, R28, !P1 ;  /* 0x0000001c181c7207 */ /* 0x008fc40004800000 */
[C---:B0-----:R-:W-:Y:S02]  /*9010*/  SEL R0, R24.reuse, R23, !P1 ;  /* 0x0000001718007207 */ /* 0x041fe40004800000 */
[----:B------:R-:W3:Y:S01]  /*9020*/  LDL.LU R23, [R1+0x110] ;  /* 0x0001100001177983 */ /* 0x000ee20000300800 */
[----:B-----5:R-:W-:-:S03]  /*9030*/  SEL R7, R24, R7, !P1 ;  /* 0x0000000718077207 */ /* 0x020fc60004800000 */
[----:B------:R0:W-:Y:S01]  /*9040*/  STL [R1+0x98], R0 ;  /* 0x0000980001007387 */ /* 0x0001e20000100800 */
[----:B------:R-:W-:-:S03]  /*9050*/  SEL R6, R24, R6, !P1 ;  /* 0x0000000618067207 */ /* 0x000fc60004800000 */
[----:B0-----:R-:W5:Y:S01]  /*9060*/  LDL.LU R0, [R1+0x108] ;  /* 0x0001080001007983 */ /* 0x001f620000300800 */
        /* <DEDUP_REMOVED lines=17> */
[----:B------:R0:W-:Y:S04]  /*9180*/  STL [R1+0x80], R19 ;  /* 0x0000801301007387 */ /* 0x0001e80000100800 */
        /* <DEDUP_REMOVED lines=9> */
[----:B------:R0:W-:Y:S01]  /*9220*/  STL [R1+0x68], R15 ;  /* 0x0000680f01007387 */ /* 0x0001e20000100800 */
[----:B--2---:R-:W-:-:S03]  /*9230*/  SEL R14, R24, R14, !P1 ;  /* 0x0000000e180e7207 */ /* 0x004fc60004800000 */
[----:B0-----:R-:W2:Y:S01]  /*9240*/  LDL.LU R15, [R1+0x164c] ;  /* 0x00164c00010f7983 */ /* 0x001ea20000300800 */
[----:B------:R-:W-:-:S03]  /*9250*/  SEL R13, R24, R13, !P1 ;  /* 0x0000000d180d7207 */ /* 0x000fc60004800000 */
[----:B------:R0:W-:Y:S01]  /*9260*/  STL [R1+0x64], R14 ;  /* 0x0000640e01007387 */ /* 0x0001e20000100800 */
[C---:B------:R-:W-:Y:S02]  /*9270*/  SEL R11, R24.reuse, R11, !P1 ;  /* 0x0000000b180b7207 */ /* 0x040fe40004800000 */
[C---:B------:R-:W-:Y:S01]  /*9280*/  SEL R9, R24.reuse, R9, !P1 ;  /* 0x0000000918097207 */ /* 0x040fe20004800000 */
[----:B0-----:R-:W2:Y:S01]  /*9290*/  LDL.LU R14, [R1+0x1648] ;  /* 0x00164800010e7983 */ /* 0x001ea20000300800 */
[----:B------:R-:W-:-:S03]  /*92a0*/  SEL R2, R24, R2, !P1 ;  /* 0x0000000218027207 */ /* 0x000fc60004800000 */
[----:B------:R0:W-:Y:S01]  /*92b0*/  STL [R1+0x60], R13 ;  /* 0x0000600d01007387 */ /* 0x0001e20000100800 */
[C---:B------:R-:W-:Y:S02]  /*92c0*/  SEL R4, R24.reuse, R4, !P1 ;  /* 0x0000000418047207 */ /* 0x040fe40004800000 */
[C---:B------:R-:W-:Y:S01]  /*92d0*/  SEL R3, R24.reuse, R3, !P1 ;  /* 0x0000000318037207 */ /* 0x040fe20004800000 */
[----:B0-----:R-:W2:Y:S04]  /*92e0*/  LDL.LU R13, [R1+0x1644] ;  /* 0x00164400010d7983 */ /* 0x001ea80000300800 */
[----:B------:R0:W-:Y:S01]  /*92f0*/  STL [R1+0x5c], R11 ;  /* 0x00005c0b01007387 */ /* 0x0001e20000100800 */
[C---:B------:R-:W-:Y:S02]  /*9300*/  SEL R20, R24.reuse, R20, !P1 ;  /* 0x0000001418147207 */ /* 0x040fe40004800000 */
[C---:B------:R-:W-:Y:S01]  /*9310*/  SEL R18, R24.reuse, R18, !P1 ;  /* 0x0000001218127207 */ /* 0x040fe20004800000 */
[----:B0-----:R-:W2:Y:S04]  /*9320*/  LDL.LU R11, [R1+0x1640] ;  /* 0x00164000010b7983 */ /* 0x001ea80000300800 */
[----:B------:R0:W-:Y:S01]  /*9330*/  STL [R1+0x58], R9 ;  /* 0x0000580901007387 */ /* 0x0001e20000100800 */
[----:B------:R-:W-:-:S03]  /*9340*/  SEL R16, R24, R16, !P1 ;  /* 0x0000001018107207 */ /* 0x000fc60004800000 */
[----:B0-----:R-:W2:Y:S04]  /*9350*/  LDL.LU R9, [R1+0x163c] ;  /* 0x00163c0001097983 */ /* 0x001ea80000300800 */
[----:B------:R0:W-:Y:S04]  /*9360*/  STL [R1+0x54], R2 ;  /* 0x0000540201007387 */ /* 0x0001e80000100800 */
        /* <DEDUP_REMOVED lines=8> */
[----:B0-----:R-:W4:Y:S04]  /*93f0*/  LDL.LU R18, [R1+0x1628] ;  /* 0x0016280001127983 */ /* 0x001f280000300800 */
[----:B------:R0:W-:Y:S04]  /*9400*/  STL [R1+0x40], R16 ;  /* 0x0000401001007387 */ /* 0x0001e80000100800 */
[----:B0-----:R-:W5:Y:S01]  /*9410*/  LDL.LU R16, [R1+0x1624] ;  /* 0x0016240001107983 */ /* 0x001f620000300800 */
[----:B---3--:R-:W-:-:S02]  /*9420*/  SEL R23, R24, R23, !P1 ;  /* 0x0000001718177207 */ /* 0x008fc40004800000 */
[C---:B--2---:R-:W-:Y:S02]  /*9430*/  SEL R20, R24.reuse, R20, !P1 ;  /* 0x0000001418147207 */ /* 0x044fe40004800000 */
[C---:B----4-:R-:W-:Y:S02]  /*9440*/  SEL R18, R24.reuse, R18, !P1 ;  /* 0x0000001218127207 */ /* 0x050fe40004800000 */
[----:B-----5:R-:W-:-:S05]  /*9450*/  SEL R16, R24, R16, !P1 ;  /* 0x0000001018107207 */ /* 0x020fca0004800000 */
[----:B------:R0:W-:Y:S04]  /*9460*/  STL [R1+0x30], R16 ;  /* 0x0000301001007387 */ /* 0x0001e80000100800 */
[----:B0-----:R-:W2:Y:S04]  /*9470*/  LDL.LU R16, [R1+0x24] ;  /* 0x0000240001107983 */ /* 0x001ea80000300800 */
[----:B------:R0:W-:Y:S04]  /*9480*/  STL [R1+0x2c], R18 ;  /* 0x00002c1201007387 */ /* 0x0001e80000100800 */
[----:B0-----:R-:W3:Y:S04]  /*9490*/  LDL.LU R18, [R1+0x38] ;  /* 0x0000380001127983 */ /* 0x001ee80000300800 */
[----:B------:R0:W-:Y:S04]  /*94a0*/  STL [R1+0x28], R20 ;  /* 0x0000281401007387 */ /* 0x0001e80000100800 */
[----:B0-----:R-:W4:Y:S04]  /*94b0*/  LDL.LU R20, [R1+0x3c] ;  /* 0x00003c0001147983 */ /* 0x001f280000300800 */
[----:B------:R0:W-:Y:S04]  /*94c0*/  STL [R1+0x20], R23 ;  /* 0x0000201701007387 */ /* 0x0001e80000100800 */
[----:B0-----:R-:W5:Y:S01]  /*94d0*/  LDL.LU R23, [R1+0x1620] ;  /* 0x0016200001177983 */ /* 0x001f620000300800 */
[----:B------:R-:W-:-:S05]  /*94e0*/  SEL R0, R24, R0, !P1 ;  /* 0x0000000018007207 */ /* 0x000fca0004800000 */
[----:B------:R5:W-:Y:S02]  /*94f0*/  STL [R1+0x18], R0 ;  /* 0x0000180001007387 */ /* 0x000be40000100800 */
[C---:B-----5:R-:W-:Y:S02]  /*9500*/  SEL R0, R24.reuse, R23, !P1 ;  /* 0x0000001718007207 */ /* 0x060fe40004800000 */
[----:B------:R-:W5:Y:S04]  /*9510*/  LDL.LU R23, [R1+0x34] ;  /* 0x0000340001177983 */ /* 0x000f680000300800 */
[----:B------:R0:W-:Y:S02]  /*9520*/  STL [R1+0x10], R0 ;  /* 0x0000100001007387 */ /* 0x0001e40000100800 */
[----:B0-----:R-:W-:-:S02]  /*9530*/  SEL R0, R24, R3, !P1 ;  /* 0x0000000318007207 */ /* 0x001fc40004800000 */
[----:B------:R-:W5:Y:S01]  /*9540*/  LDL.LU R3, [R1+0x70] ;  /* 0x0000700001037983 */ /* 0x000f620000300800 */
[C---:B------:R-:W-:Y:S02]  /*9550*/  SEL R28, R24.reuse, R28, !P1 ;  /* 0x0000001c181c7207 */ /* 0x040fe40004800000 */
[----:B------:R-:W-:-:S03]  /*9560*/  SEL R2, R24, R2, !P1 ;  /* 0x0000000218027207 */ /* 0x000fc60004800000 */
[----:B------:R0:W-:Y:S01]  /*9570*/  STL [R1+0xc], R28 ;  /* 0x00000c1c01007387 */ /* 0x0001e20000100800 */
[C---:B------:R-:W-:Y:S02]  /*9580*/  SEL R25, R24.reuse, R25, !P1 ;  /* 0x0000001918197207 */ /* 0x040fe40004800000 */
[C---:B----4-:R-:W-:Y:S01]  /*9590*/  SEL R20, R24.reuse, R20, !P1 ;  /* 0x0000001418147207 */ /* 0x050fe20004800000 */
[----:B------:R-:W-:Y:S01]  /*95a0*/  STL [R1+0x1594], R0 ;  /* 0x0015940001007387 */ /* 0x000fe20000100800 */
[C---:B0-----:R-:W-:Y:S02]  /*95b0*/  SEL R28, R24.reuse, R4, !P1 ;  /* 0x00000004181c7207 */ /* 0x041fe40004800000 */
[----:B---3--:R-:W-:-:S03]  /*95c0*/  SEL R4, R24, R18, !P1 ;  /* 0x0000001218047207 */ /* 0x008fc60004800000 */
[----:B------:R-:W-:Y:S04]  /*95d0*/  STL [R1+0x1598], R28 ;  /* 0x0015981c01007387 */ /* 0x000fe80000100800 */
[----:B------:R-:W-:Y:S04]  /*95e0*/  STL [R1+0x159c], R2 ;  /* 0x00159c0201007387 */ /* 0x000fe80000100800 */
[----:B------:R-:W-:Y:S01]  /*95f0*/  STL [R1+0x15a0], R25 ;  /* 0x0015a01901007387 */ /* 0x000fe20000100800 */
[C---:B--2---:R-:W-:Y:S02]  /*9600*/  SEL R16, R24.reuse, R16, !P1 ;  /* 0x0000001018107207 */ /* 0x044fe40004800000 */
[----:B------:R-:W-:-:S02]  /*9610*/  SEL R9, R24, R9, !P1 ;  /* 0x0000000918097207 */ /* 0x000fc40004800000 */
[----:B-----5:R-:W-:-:S05]  /*9620*/  SEL R23, R24, R23, !P1 ;  /* 0x0000001718177207 */ /* 0x020fca0004800000 */
[----:B------:R-:W-:Y:S04]  /*9630*/  STL [R1+0x15a4], R23 ;  /* 0x0015a41701007387 */ /* 0x000fe80000100800 */
[----:B------:R-:W-:Y:S01]  /*9640*/  STL [R1+0x15a8], R20 ;  /* 0x0015a81401007387 */ /* 0x000fe20000100800 */
[----:B------:R-:W-:-:S05]  /*9650*/  SEL R3, R24, R3, !P1 ;  /* 0x0000000318037207 */ /* 0x000fca0004800000 */
[----:B------:R-:W-:Y:S04]  /*9660*/  STL [R1+0x15ac], R3 ;  /* 0x0015ac0301007387 */ /* 0x000fe80000100800 */
[----:B------:R0:W-:Y:S04]  /*9670*/  STL [R1+0x15b0], R4 ;  /* 0x0015b00401007387 */ /* 0x0001e80000100800 */
[----:B0-----:R-:W2:Y:S04]  /*9680*/  LDL.LU R4, [R1+0x1e0] ;  /* 0x0001e00001047983 */ /* 0x001ea80000300800 */
[----:B------:R-:W3:Y:S04]  /*9690*/  LDL.LU R3, [R1+0x1e8] ;  /* 0x0001e80001037983 */ /* 0x000ee80000300800 */
[----:B------:R-:W4:Y:S04]  /*96a0*/  LDL.LU R20, [R1+0x1d4] ;  /* 0x0001d40001147983 */ /* 0x000f280000300800 */
[----:B------:R-:W5:Y:S04]  /*96b0*/  LDL.LU R23, [R1+0x1d0] ;  /* 0x0001d00001177983 */ /* 0x000f680000300800 */
[----:B------:R-:W5:Y:S04]  /*96c0*/  LDL.LU R25, [R1+0x1cc] ;  /* 0x0001cc0001197983 */ /* 0x000f680000300800 */
[----:B------:R-:W5:Y:S04]  /*96d0*/  LDL.LU R2, [R1+0x1c8] ;  /* 0x0001c80001027983 */ /* 0x000f680000300800 */
[----:B------:R-:W5:Y:S04]  /*96e0*/  LDL.LU R28, [R1+0x1c4] ;  /* 0x0001c400011c7983 */ /* 0x000f680000300800 */
[----:B------:R-:W5:Y:S04]  /*96f0*/  LDL.LU R0, [R1+0x1bc] ;  /* 0x0001bc0001007983 */ /* 0x000f680000300800 */
[----:B------:R0:W-:Y:S04]  /*9700*/  STL [R1+0x15b4], R16 ;  /* 0x0015b41001007387 */ /* 0x0001e80000100800 */
[----:B0-----:R-:W5:Y:S04]  /*9710*/  LDL.LU R16, [R1+0x208] ;  /* 0x0002080001107983 */ /* 0x001f680000300800 */
[----:B------:R0:W-:Y:S04]  /*9720*/  STL [R1+0x15b8], R9 ;  /* 0x0015b80901007387 */ /* 0x0001e80000100800 */
[----:B0-----:R-:W5:Y:S04]  /*9730*/  LDL.LU R9, [R1+0x204] ;  /* 0x0002040001097983 */ /* 0x001f680000300800 */
[----:B------:R-:W0:Y:S01]  /*9740*/  S2R R18, SR_TID.X ;  /* 0x0000000000127919 */ /* 0x000e220000002100 */
[----:B------:R-:W-:-:S02]  /*9750*/  SEL R11, R24, R11, !P1 ;  /* 0x0000000b180b7207 */ /* 0x000fc40004800000 */
[C---:B------:R-:W-:Y:S02]  /*9760*/  SEL R13, R24.reuse, R13, !P1 ;  /* 0x0000000d180d7207 */ /* 0x040fe40004800000 */
[C---:B------:R-:W-:Y:S02]  /*9770*/  SEL R14, R24.reuse, R14, !P1 ;  /* 0x0000000e180e7207 */ /* 0x040fe40004800000 */
[C---:B------:R-:W-:Y:S01]  /*9780*/  SEL R15, R24.reuse, R15, !P1 ;  /* 0x0000000f180f7207 */ /* 0x040fe20004800000 */
[----:B------:R-:W-:Y:S01]  /*9790*/  STL [R1+0x15bc], R11 ;  /* 0x0015bc0b01007387 */ /* 0x000fe20000100800 */
[C---:B------:R-:W-:Y:S02]  /*97a0*/  SEL R17, R24.reuse, R17, !P1 ;  /* 0x0000001118117207 */ /* 0x040fe40004800000 */
[C---:B------:R-:W-:Y:S01]  /*97b0*/  SEL R21, R24.reuse, R21, !P1 ;  /* 0x0000001518157207 */ /* 0x040fe20004800000 */
[----:B------:R-:W-:Y:S01]  /*97c0*/  STL [R1+0x15c0], R13 ;  /* 0x0015c00d01007387 */ /* 0x000fe20000100800 */
[----:B------:R-:W-:-:S02]  /*97d0*/  SEL R22, R24, R22, !P1 ;  /* 0x0000001618167207 */ /* 0x000fc40004800000 */
[C---:B------:R-:W-:Y:S01]  /*97e0*/  SEL R19, R24.reuse, R19, !P1 ;  /* 0x0000001318137207 */ /* 0x040fe20004800000 */
[----:B------:R-:W-:Y:S01]  /*97f0*/  STL [R1+0x15c4], R14 ;  /* 0x0015c40e01007387 */ /* 0x000fe20000100800 */
[C---:B------:R-:W-:Y:S02]  /*9800*/  SEL R5, R24.reuse, R5, !P1 ;  /* 0x0000000518057207 */ /* 0x040fe40004800000 */
[C---:B------:R-:W-:Y:S01]  /*9810*/  SEL R6, R24.reuse, R6, !P1 ;  /* 0x0000000618067207 */ /* 0x040fe20004800000 */
[----:B------:R-:W-:Y:S01]  /*9820*/  STL [R1+0x15c8], R15 ;  /* 0x0015c80f01007387 */ /* 0x000fe20000100800 */
[----:B------:R-:W-:Y:S02]  /*9830*/  SEL R7, R24, R7, !P1 ;  /* 0x0000000718077207 */ /* 0x000fe40004800000 */
[----:B0-----:R-:W-:Y:S01]  /*9840*/  LOP3.LUT R18, R18, 0x3f, RZ, 0xc0, !PT ;  /* 0x0000003f12127812 */ /* 0x001fe200078ec0ff */
[----:B------:R-:W-:Y:S01]  /*9850*/  STL [R1+0x15cc], R17 ;  /* 0x0015cc1101007387 */ /* 0x000fe20000100800 */
[----:B------:R-:W-:Y:S01]  /*9860*/  @!P0 IMAD.MOV R26, RZ, RZ, -R26 ;  /* 0x000000ffff1a8224 */ /* 0x000fe200078e0a1a */
[----:B------:R-:W-:-:S02]  /*9870*/  SEL R8, R24, R8, !P1 ;  /* 0x0000000818087207 */ /* 0x000fc40004800000 */
[----:B------:R-:W-:Y:S01]  /*9880*/  STL [R1+0x15d0], R21 ;  /* 0x0015d01501007387 */ /* 0x000fe20000100800 */
[----:B------:R-:W-:Y:S01]  /*9890*/  SEL R10, R24, R10, !P1 ;  /* 0x0000000a180a7207 */ /* 0x000fe20004800000 */
[----:B------:R-:W-:Y:S02]  /*98a0*/  IMAD R18, R18, c[0x0][0x18c], RZ ;  /* 0x0000630012127a24 */ /* 0x000fe400078e02ff */
[----:B------:R-:W-:Y:S01]  /*98b0*/  STL [R1+0x15d4], R22 ;  /* 0x0015d41601007387 */ /* 0x000fe20000100800 */
[----:B------:R-:W-:-:S03]  /*98c0*/  SEL R12, R24, R12, !P1 ;  /* 0x0000000c180c7207 */ /* 0x000fc60004800000 */
[----:B------:R-:W-:Y:S01]  /*98d0*/  STL [R1+0x15d8], R19 ;  /* 0x0015d81301007387 */ /* 0x000fe20000100800 */
[----:B------:R-:W-:-:S03]  /*98e0*/  SEL R29, R24, R29, !P1 ;  /* 0x0000001d181d7207 */ /* 0x000fc60004800000 */
[----:B------:R5:W-:Y:S01]  /*98f0*/  STL [R1+0x15dc], R5 ;  /* 0x0015dc0501007387 */ /* 0x000be20000100800 */
[----:B------:R-:W-:-:S03]  /*9900*/  SEL R27, R24, R27, !P1 ;  /* 0x0000001b181b7207 */ /* 0x000fc60004800000 */
[----:B------:R0:W-:Y:S01]  /*9910*/  STL [R1+0x15e0], R6 ;  /* 0x0015e00601007387 */ /* 0x0001e20000100800 */
[----:B------:R-:W-:-:S03]  /*9920*/  SEL R24, R24, R26, !P1 ;  /* 0x0000001a18187207 */ /* 0x000fc60004800000 */
[----:B------:R-:W-:Y:S01]  /*9930*/  STL [R1+0x15e4], R7 ;  /* 0x0015e40701007387 */ /* 0x000fe20000100800 */
[----:B------:R-:W-:-:S03]  /*9940*/  LEA.HI.X.SX32 R18, R18, c[0x0][0x16c], 0x1, P3 ;  /* 0x00005b0012127a11 */ /* 0x000fc600018f0eff */
[----:B------:R-:W-:Y:S04]  /*9950*/  STL [R1+0x15e8], R8 ;  /* 0x0015e80801007387 */ /* 0x000fe80000100800 */
[----:B------:R-:W-:Y:S04]  /*9960*/  STL [R1+0x15ec], R10 ;  /* 0x0015ec0a01007387 */ /* 0x000fe80000100800 */
[----:B------:R-:W-:Y:S04]  /*9970*/  STL [R1+0x15f0], R12 ;  /* 0x0015f00c01007387 */ /* 0x000fe80000100800 */
[----:B------:R-:W-:Y:S04]  /*9980*/  STL [R1+0x15f4], R29 ;  /* 0x0015f41d01007387 */ /* 0x000fe80000100800 */
[----:B------:R-:W-:Y:S04]  /*9990*/  STL [R1+0x15f8], R27 ;  /* 0x0015f81b01007387 */ /* 0x000fe80000100800 */
[----:B------:R-:W-:Y:S04]  /*99a0*/  STL [R1+0x15fc], R24 ;  /* 0x0015fc1801007387 */ /* 0x000fe80000100800 */
[----:B------:R-:W-:Y:S01]  /*99b0*/  STL [R1+0x1600], R18 ;  /* 0x0016001201007387 */ /* 0x000fe20000100800 */
[----:B--2---:R-:W-:-:S02]  /*99c0*/  IMAD R26, R4, c[0x0][0x190], RZ ;  /* 0x00006400041a7a24 */ /* 0x004fc400078e02ff */
[----:B---3--:R-:W-:Y:S02]  /*99d0*/  IMAD R4, R3, c[0x0][0x190], RZ ;  /* 0x0000640003047a24 */ /* 0x008fe400078e02ff */
[----:B----4-:R-:W-:Y:S02]  /*99e0*/  IMAD R3, R20, c[0x0][0x190], RZ ;  /* 0x0000640014037a24 */ /* 0x010fe400078e02ff */
[----:B-----5:R-:W-:Y:S02]  /*99f0*/  IMAD R5, R16, c[0x0][0x184], RZ ;  /* 0x0000610010057a24 */ /* 0x020fe400078e02ff */
[----:B0-----:R-:W-:-:S05]  /*9a00*/  IMAD R6, R9, c[0x0][0x184], RZ ;  /* 0x0000610009067a24 */ /* 0x001fca00078e02ff */
[----:B------:R-:W-:Y:S04]  /*9a10*/  STL [R1+0x1c], R6 ;  /* 0x00001c0601007387 */ /* 0x000fe80000100800 */
[----:B------:R-:W-:Y:S04]  /*9a20*/  STL [R1+0x1604], R26 ;  /* 0x0016041a01007387 */ /* 0x000fe80000100800 */
[----:B------:R0:W-:Y:S04]  /*9a30*/  STL [R1+0x34], R5 ;  /* 0x0000340501007387 */ /* 0x0001e80000100800 */
[----:B------:R1:W-:Y:S04]  /*9a40*/  STL [R1+0x14], R4 ;  /* 0x0000140401007387 */ /* 0x0003e80000100800 */
[----:B------:R2:W-:Y:S01]  /*9a50*/  STL [R1+0x24], R3 ;  /* 0x0000240301007387 */ /* 0x0005e20000100800 */
[----:B0-----:R-:W-:-:S02]  /*9a60*/  IMAD R5, R23, c[0x0][0x190], RZ ;  /* 0x0000640017057a24 */ /* 0x001fc400078e02ff */
[----:B-1----:R-:W-:-:S03]  /*9a70*/  IMAD R4, R25, c[0x0][0x190], RZ ;  /* 0x0000640019047a24 */ /* 0x002fc600078e02ff */
[----:B------:R-:W-:Y:S01]  /*9a80*/  STL [R1+0x38], R5 ;  /* 0x0000380501007387 */ /* 0x000fe20000100800 */
[----:B--2---:R-:W-:-:S03]  /*9a90*/  IMAD R3, R2, c[0x0][0x190], RZ ;  /* 0x0000640002037a24 */ /* 0x004fc600078e02ff */
[----:B------:R-:W-:Y:S04]  /*9aa0*/  STL [R1+0x3c], R4 ;  /* 0x00003c0401007387 */ /* 0x000fe80000100800 */
[----:B------:R-:W-:Y:S04]  /*9ab0*/  STL [R1+0x70], R3 ;  /* 0x0000700301007387 */ /* 0x000fe80000100800 */
[----:B------:R-:W2:Y:S01]  /*9ac0*/  LDL.LU R26, [R1+0x1ac] ;  /* 0x0001ac00011a7983 */ /* 0x000ea20000300800 */
[----:B------:R-:W-:Y:S02]  /*9ad0*/  IMAD R2, R28, c[0x0][0x190], RZ ;  /* 0x000064001c027a24 */ /* 0x000fe400078e02ff */
[----:B------:R-:W-:-:S03]  /*9ae0*/  IMAD R0, R0, c[0x0][0x190], RZ ;  /* 0x0000640000007a24 */ /* 0x000fc600078e02ff */
[----:B------:R-:W-:Y:S04]  /*9af0*/  STL [R1+0xf8], R2 ;  /* 0x0000f80201007387 */ /* 0x000fe80000100800 */
[----:B--2---:R0:W-:Y:S04]  /*9b00*/  STL [R1+0x1618], R26 ;  /* 0x0016181a01007387 */ /* 0x0041e80000100800 */
[----:B------:R-:W-:Y:S04]  /*9b10*/  STL [R1+0x108], R0 ;  /* 0x0001080001007387 */ /* 0x000fe80000100800 */
[----:B0-----:R-:W2:Y:S04]  /*9b20*/  LDL.LU R26, [R1+0x1b4] ;  /* 0x0001b400011a7983 */ /* 0x001ea80000300800 */
[----:B--2---:R0:W-:Y:S04]  /*9b30*/  STL [R1+0x161c], R26 ;  /* 0x00161c1a01007387 */ /* 0x0041e80000100800 */
[----:B0-----:R-:W2:Y:S04]  /*9b40*/  LDL.LU R26, [R1+0x1b8] ;  /* 0x0001b800011a7983 */ /* 0x001ea80000300800 */
[----:B------:R-:W3:Y:S04]  /*9b50*/  LDL.LU R18, [R1+0x1a8] ;  /* 0x0001a80001127983 */ /* 0x000ee80000300800 */
[----:B------:R-:W4:Y:S04]  /*9b60*/  LDL.LU R24, [R1+0x1a4] ;  /* 0x0001a40001187983 */ /* 0x000f280000300800 */
[----:B------:R-:W5:Y:S04]  /*9b70*/  LDL.LU R27, [R1+0x1a0] ;  /* 0x0001a000011b7983 */ /* 0x000f680000300800 */
[----:B------:R-:W3:Y:S04]  /*9b80*/  LDL.LU R29, [R1+0x19c] ;  /* 0x00019c00011d7983 */ /* 0x000ee80000300800 */
        /* <DEDUP_REMOVED lines=23> */
[----:B------:R-:W3:Y:S01]  /*9d00*/  LDL.LU R0, [R1+0x12c] ;  /* 0x00012c0001007983 */ /* 0x000ee20000300800 */
[----:B--2---:R-:W-:-:S05]  /*9d10*/  IMAD R26, R26, c[0x0][0x190], RZ ;  /* 0x000064001a1a7a24 */ /* 0x004fca00078e02ff */
[----:B------:R0:W-:Y:S04]  /*9d20*/  STL [R1+0x110], R26 ;  /* 0x0001101a01007387 */ /* 0x0001e80000100800 */
[----:B0-----:R-:W2:Y:S02]  /*9d30*/  LDL.LU R26, [R1+0x161c] ;  /* 0x00161c00011a7983 */ /* 0x001ea40000300800 */
[----:B--2---:R-:W-:-:S05]  /*9d40*/  IMAD R26, R26, c[0x0][0x190], RZ ;  /* 0x000064001a1a7a24 */ /* 0x004fca00078e02ff */
[----:B------:R0:W-:Y:S04]  /*9d50*/  STL [R1+0x16c], R26 ;  /* 0x00016c1a01007387 */ /* 0x0001e80000100800 */
[----:B0-----:R-:W2:Y:S01]  /*9d60*/  LDL.LU R26, [R1+0x1618] ;  /* 0x00161800011a7983 */ /* 0x001ea20000300800 */
[----:B----4-:R-:W-:Y:S02]  /*9d70*/  IMAD R24, R24, c[0x0][0x190], RZ ;  /* 0x0000640018187a24 */ /* 0x010fe400078e02ff */
[----:B--2---:R-:W-:-:S05]  /*9d80*/  IMAD R26, R26, c[0x0][0x190], RZ ;  /* 0x000064001a1a7a24 */ /* 0x004fca00078e02ff */
[----:B------:R3:W-:Y:S02]  /*9d90*/  STL [R1+0x174], R26 ;  /* 0x0001741a01007387 */ /* 0x0007e40000100800 */
[----:B---3--:R-:W-:Y:S02]  /*9da0*/  IMAD R26, R18, c[0x0][0x190], RZ ;  /* 0x00006400121a7a24 */ /* 0x008fe400078e02ff */
[----:B-----5:R-:W-:-:S03]  /*9db0*/  IMAD R18, R27, c[0x0][0x190], RZ ;  /* 0x000064001b127a24 */ /* 0x020fc600078e02ff */
[----:B------:R0:W-:Y:S04]  /*9dc0*/  STL [R1+0x180], R26 ;  /* 0x0001801a01007387 */ /* 0x0001e80000100800 */
[----:B------:R1:W-:Y:S04]  /*9dd0*/  STL [R1+0x184], R24 ;  /* 0x0001841801007387 */ /* 0x0003e80000100800 */
[----:B------:R2:W-:Y:S01]  /*9de0*/  STL [R1+0x1a0], R18 ;  /* 0x0001a01201007387 */ /* 0x0005e20000100800 */
[----:B0-----:R-:W-:Y:S02]  /*9df0*/  IMAD R26, R29, c[0x0][0x190], RZ ;  /* 0x000064001d1a7a24 */ /* 0x001fe400078e02ff */
[----:B-1----:R-:W-:-:S02]  /*9e00*/  IMAD R24, R12, c[0x0][0x190], RZ ;  /* 0x000064000c187a24 */ /* 0x002fc400078e02ff */
[----:B------:R-:W-:Y:S02]  /*9e10*/  IMAD R12, R8, c[0x0][0x190], RZ ;  /* 0x00006400080c7a24 */ /* 0x000fe400078e02ff */
[----:B--2---:R-:W-:Y:S01]  /*9e20*/  IMAD R18, R10, c[0x0][0x190], RZ ;  /* 0x000064000a127a24 */ /* 0x004fe200078e02ff */
[----:B------:R-:W-:Y:S01]  /*9e30*/  STL [R1+0x19c], R26 ;  /* 0x00019c1a01007387 */ /* 0x000fe20000100800 */
[----:B------:R-:W-:Y:S02]  /*9e40*/  IMAD R10, R7, c[0x0][0x190], RZ ;  /* 0x00006400070a7a24 */ /* 0x000fe400078e02ff */
[----:B------:R-:W-:Y:S01]  /*9e50*/  IMAD R8, R6, c[0x0][0x190], RZ ;  /* 0x0000640006087a24 */ /* 0x000fe200078e02ff */
[----:B------:R-:W-:Y:S01]  /*9e60*/  STL [R1+0x198], R24 ;  /* 0x0001981801007387 */ /* 0x000fe20000100800 */
[----:B------:R-:W-:Y:S02]  /*9e70*/  IMAD R7, R5, c[0x0][0x190], RZ ;  /* 0x0000640005077a24 */ /* 0x000fe400078e02ff */
[----:B------:R-:W-:Y:S01]  /*9e80*/  IMAD R6, R19, c[0x0][0x190], RZ ;  /* 0x0000640013067a24 */ /* 0x000fe200078e02ff */
[----:B------:R-:W-:Y:S01]  /*9e90*/  STL [R1+0x194], R18 ;  /* 0x0001941201007387 */ /* 0x000fe20000100800 */
[----:B------:R-:W-:-:S03]  /*9ea0*/  IMAD R5, R22, c[0x0][0x190], RZ ;  /* 0x0000640016057a24 */ /* 0x000fc600078e02ff */
[----:B------:R-:W-:Y:S04]  /*9eb0*/  STL [R1+0x190], R12 ;  /* 0x0001900c01007387 */ /* 0x000fe80000100800 */
[----:B------:R-:W-:Y:S04]  /*9ec0*/  STL [R1+0x18c], R10 ;  /* 0x00018c0a01007387 */ /* 0x000fe80000100800 */
[----:B------:R-:W-:Y:S04]  /*9ed0*/  STL [R1+0x188], R8 ;  /* 0x0001880801007387 */ /* 0x000fe80000100800 */
[----:B------:R0:W-:Y:S04]  /*9ee0*/  STL [R1+0x17c], R7 ;  /* 0x00017c0701007387 */ /* 0x0001e80000100800 */
[----:B------:R1:W-:Y:S04]  /*9ef0*/  STL [R1+0x178], R6 ;  /* 0x0001780601007387 */ /* 0x0003e80000100800 */
[----:B------:R2:W-:Y:S01]  /*9f00*/  STL [R1+0x170], R5 ;  /* 0x0001700501007387 */ /* 0x0005e20000100800 */
[----:B0-----:R-:W-:-:S02]  /*9f10*/  IMAD R7, R21, c[0x0][0x190], RZ ;  /* 0x0000640015077a24 */ /* 0x001fc400078e02ff */
[----:B-1----:R-:W-:-:S03]  /*9f20*/  IMAD R6, R17, c[0x0][0x190], RZ ;  /* 0x0000640011067a24 */ /* 0x002fc600078e02ff */
[----:B------:R0:W-:Y:S01]  /*9f30*/  STL [R1+0x168], R7 ;  /* 0x0001680701007387 */ /* 0x0001e20000100800 */
[----:B--2---:R-:W-:-:S03]  /*9f40*/  IMAD R5, R15, c[0x0][0x190], RZ ;  /* 0x000064000f057a24 */ /* 0x004fc600078e02ff */
[----:B------:R1:W-:Y:S04]  /*9f50*/  STL [R1+0x164], R6 ;  /* 0x0001640601007387 */ /* 0x0003e80000100800 */
[----:B------:R2:W-:Y:S01]  /*9f60*/  STL [R1+0x160], R5 ;  /* 0x0001600501007387 */ /* 0x0005e20000100800 */
[----:B0-----:R-:W-:Y:S02]  /*9f70*/  IMAD R7, R14, c[0x0][0x190], RZ ;  /* 0x000064000e077a24 */ /* 0x001fe400078e02ff */
[----:B-1----:R-:W-:-:S03]  /*9f80*/  IMAD R6, R13, c[0x0][0x190], RZ ;  /* 0x000064000d067a24 */ /* 0x002fc600078e02ff */
[----:B------:R0:W-:Y:S01]  /*9f90*/  STL [R1+0x15c], R7 ;  /* 0x00015c0701007387 */ /* 0x0001e20000100800 */
[----:B--2---:R-:W-:-:S03]  /*9fa0*/  IMAD R5, R11, c[0x0][0x190], RZ ;  /* 0x000064000b057a24 */ /* 0x004fc600078e02ff */
[----:B------:R1:W-:Y:S04]  /*9fb0*/  STL [R1+0x158], R6 ;  /* 0x0001580601007387 */ /* 0x0003e80000100800 */
[----:B------:R2:W-:Y:S01]  /*9fc0*/  STL [R1+0x154], R5 ;  /* 0x0001540501007387 */ /* 0x0005e20000100800 */
[----:B0-----:R-:W-:Y:S02]  /*9fd0*/  IMAD R7, R9, c[0x0][0x190], RZ ;  /* 0x0000640009077a24 */ /* 0x001fe400078e02ff */
[----:B-1----:R-:W-:-:S03]  /*9fe0*/  IMAD R6, R16, c[0x0][0x190], RZ ;  /* 0x0000640010067a24 */ /* 0x002fc600078e02ff */
[----:B------:R-:W-:Y:S01]  /*9ff0*/  STL [R1+0x150], R7 ;  /* 0x0001500701007387 */ /* 0x000fe20000100800 */
[----:B--2---:R-:W-:Y:S02]  /*a000*/  IMAD R5, R4, c[0x0][0x190], RZ ;  /* 0x0000640004057a24 */ /* 0x004fe400078e02ff */
[----:B------:R-:W-:Y:S02]  /*a010*/  IMAD R4, R3, c[0x0][0x190], RZ ;  /* 0x0000640003047a24 */ /* 0x000fe400078e02ff */
[----:B------:R-:W-:Y:S01]  /*a020*/  IMAD R3, R20, c[0x0][0x190], RZ ;  /* 0x0000640014037a24 */ /* 0x000fe200078e02ff */
        /* <DEDUP_REMOVED lines=150> */
[----:B---3--:R-:W-:Y:S02]  /*a990*/  IMAD R18, R18, c[0x0][0x190], RZ ;  /* 0x0000640012127a24 */ /* 0x008fe400078e02ff */
[----:B----4-:R-:W-:Y:S02]  /*a9a0*/  IMAD R24, R24, c[0x0][0x190], RZ ;  /* 0x0000640018187a24 */ /* 0x010fe400078e02ff */
[----:B-----5:R-:W-:Y:S02]  /*a9b0*/  IMAD R27, R27, c[0x0][0x190], RZ ;  /* 0x000064001b1b7a24 */ /* 0x020fe400078e02ff */
[----:B------:R-:W-:-:S02]  /*a9c0*/  IMAD R29, R29, c[0x0][0x190], RZ ;  /* 0x000064001d1d7a24 */ /* 0x000fc400078e02ff */
[----:B------:R-:W-:Y:S02]  /*a9d0*/  IMAD R12, R12, c[0x0][0x190], RZ ;  /* 0x000064000c0c7a24 */ /* 0x000fe400078e02ff */
[----:B------:R-:W-:Y:S02]  /*a9e0*/  IMAD R10, R10, c[0x0][0x190], RZ ;  /* 0x000064000a0a7a24 */ /* 0x000fe400078e02ff */
[----:B------:R-:W-:Y:S02]  /*a9f0*/  IMAD R8, R8, c[0x0][0x190], RZ ;  /* 0x0000640008087a24 */ /* 0x000fe400078e02ff */
[----:B------:R-:W-:Y:S02]  /*aa00*/  IMAD R7, R7, c[0x0][0x190], RZ ;  /* 0x0000640007077a24 */ /* 0x000fe400078e02ff */
[----:B------:R-:W-:Y:S02]  /*aa10*/  IMAD R6, R6, c[0x0][0x190], RZ ;  /* 0x0000640006067a24 */ /* 0x000fe400078e02ff */
        /* <DEDUP_REMOVED lines=19> */
[----:B--2---:R-:W-:-:S05]  /*ab50*/  IMAD R26, R26, c[0x0][0x190], RZ ;  /* 0x000064001a1a7a24 */ /* 0x004fca00078e02ff */
[----:B------:R0:W-:Y:S04]  /*ab60*/  STL [R1+0x98], R26 ;  /* 0x0000981a01007387 */ /* 0x0001e80000100800 */
[----:B0-----:R-:W2:Y:S04]  /*ab70*/  LDL.LU R26, [R1+0x1604] ;  /* 0x00160400011a7983 */ /* 0x001ea80000300800 */
[----:B------:R0:W-:Y:S04]  /*ab80*/  STL [R1+0x94], R18 ;  /* 0x0000941201007387 */ /* 0x0001e80000100800 */
[----:B0-----:R-:W3:Y:S04]  /*ab90*/  LDL.LU R18, [R1+0x1600] ;  /* 0x0016000001127983 */ /* 0x001ee80000300800 */
[----:B------:R0:W-:Y:S04]  /*aba0*/  STL [R1+0x90], R24 ;  /* 0x0000901801007387 */ /* 0x0001e80000100800 */
[----:B0-----:R-:W4:Y:S04]  /*abb0*/  LDL.LU R24, [R1+0x15fc] ;  /* 0x0015fc0001187983 */ /* 0x001f280000300800 */
[----:B------:R0:W-:Y:S04]  /*abc0*/  STL [R1+0x8c], R27 ;  /* 0x00008c1b01007387 */ /* 0x0001e80000100800 */
[----:B0-----:R-:W5:Y:S04]  /*abd0*/  LDL.LU R27, [R1+0x15f8] ;  /* 0x0015f800011b7983 */ /* 0x001f680000300800 */
        /* <DEDUP_REMOVED lines=49> */
[----:B0-----:R-:W5:Y:S01]  /*aef0*/  LDL.LU R0, [R1+0x1594] ;  /* 0x0015940001007983 */ /* 0x001f620000300800 */
[----:B--2---:R-:W-:-:S02]  /*af00*/  IMAD R14, R14, c[0x0][0x190], RZ ;  /* 0x000064000e0e7a24 */ /* 0x004fc400078e02ff */
[----:B---3--:R-:W-:Y:S02]  /*af10*/  IMAD R13, R13, c[0x0][0x190], RZ ;  /* 0x000064000d0d7a24 */ /* 0x008fe400078e02ff */
[----:B----4-:R-:W-:Y:S02]  /*af20*/  IMAD R11, R11, c[0x0][0x190], RZ ;  /* 0x000064000b0b7a24 */ /* 0x010fe400078e02ff */
[----:B-----5:R-:W-:Y:S02]  /*af30*/  IMAD R9, R9, c[0x0][0x190], RZ ;  /* 0x0000640009097a24 */ /* 0x020fe400078e02ff */
        /* <DEDUP_REMOVED lines=8> */
[----:B------:R-:W-:-:S05]  /*afc0*/  IMAD R0, R0, c[0x0][0x190], RZ ;  /* 0x0000640000007a24 */ /* 0x000fca00078e02ff */
        /* <DEDUP_REMOVED lines=9> */
[----:B0-----:R-:W4:Y:S04]  /*b060*/  LDL.LU R23, [R1+0x70] ;  /* 0x0000700001177983 */ /* 0x001f280000300800 */
[----:B------:R-:W-:Y:S04]  /*b070*/  STL [R1+0x1540], R20 ;  /* 0x0015401401007387 */ /* 0x000fe80000100800 */
[----:B------:R0:W-:Y:S04]  /*b080*/  STL [R1+0x153c], R3 ;  /* 0x00153c0301007387 */ /* 0x0001e80000100800 */
[----:B0-----:R-:W4:Y:S04]  /*b090*/  LDL.LU R3, [R1+0x3c] ;  /* 0x00003c0001037983 */ /* 0x001f280000300800 */
[----:B------:R0:W-:Y:S04]  /*b0a0*/  STL [R1+0x1538], R4 ;  /* 0x0015380401007387 */ /* 0x0001e80000100800 */
[----:B0-----:R-:W5:Y:S04]  /*b0b0*/  LDL.LU R4, [R1+0x38] ;  /* 0x0000380001047983 */ /* 0x001f680000300800 */
[----:B------:R0:W-:Y:S04]  /*b0c0*/  STL [R1+0x1534], R16 ;  /* 0x0015341001007387 */ /* 0x0001e80000100800 */
[----:B0-----:R-:W5:Y:S04]  /*b0d0*/  LDL.LU R16, [R1+0x24] ;  /* 0x0000240001107983 */ /* 0x001f680000300800 */
[----:B------:R-:W-:Y:S04]  /*b0e0*/  STL [R1+0x1530], R9 ;  /* 0x0015300901007387 */ /* 0x000fe80000100800 */
[----:B------:R0:W-:Y:S04]  /*b0f0*/  STL [R1+0x1550], R11 ;  /* 0x0015500b01007387 */ /* 0x0001e80000100800 */
[----:B0-----:R-:W5:Y:S04]  /*b100*/  LDL.LU R11, [R1+0x14] ;  /* 0x00001400010b7983 */ /* 0x001f680000300800 */
[----:B------:R0:W-:Y:S04]  /*b110*/  STL [R1+0x1554], R13 ;  /* 0x0015540d01007387 */ /* 0x0001e80000100800 */
[----:B0-----:R-:W5:Y:S04]  /*b120*/  LDL.LU R13, [R1+0x34] ;  /* 0x00003400010d7983 */ /* 0x001f680000300800 */
[----:B------:R0:W-:Y:S04]  /*b130*/  STL [R1+0x1558], R14 ;  /* 0x0015580e01007387 */ /* 0x0001e80000100800 */
[----:B0-----:R-:W5:Y:S01]  /*b140*/  LDL.LU R14, [R1+0x1c] ;  /* 0x00001c00010e7983 */ /* 0x001f620000300800 */
[----:B------:R-:W-:-:S02]  /*b150*/  IMAD R15, R15, c[0x0][0x190], RZ ;  /* 0x000064000f0f7a24 */ /* 0x000fc400078e02ff */
[----:B------:R-:W-:Y:S02]  /*b160*/  IMAD R17, R17, c[0x0][0x190], RZ ;  /* 0x0000640011117a24 */ /* 0x000fe400078e02ff */
[----:B------:R-:W-:Y:S02]  /*b170*/  IMAD R21, R21, c[0x0][0x190], RZ ;  /* 0x0000640015157a24 */ /* 0x000fe400078e02ff */
[----:B------:R-:W-:Y:S01]  /*b180*/  IMAD R22, R22, c[0x0][0x190], RZ ;  /* 0x0000640016167a24 */ /* 0x000fe200078e02ff */
[----:B------:R-:W-:Y:S01]  /*b190*/  STL [R1+0x155c], R15 ;  /* 0x00155c0f01007387 */ /* 0x000fe20000100800 */
[----:B------:R-:W-:Y:S02]  /*b1a0*/  IMAD R19, R19, c[0x0][0x190], RZ ;  /* 0x0000640013137a24 */ /* 0x000fe400078e02ff */
[----:B------:R-:W-:Y:S01]  /*b1b0*/  IMAD R5, R5, c[0x0][0x190], RZ ;  /* 0x0000640005057a24 */ /* 0x000fe200078e02ff */
[----:B------:R-:W-:Y:S01]  /*b1c0*/  STL [R1+0x1560], R17 ;  /* 0x0015601101007387 */ /* 0x000fe20000100800 */
[----:B------:R-:W-:-:S02]  /*b1d0*/  IMAD R6, R6, c[0x0][0x190], RZ ;  /* 0x0000640006067a24 */ /* 0x000fc400078e02ff */
[----:B------:R-:W-:Y:S01]  /*b1e0*/  IMAD R7, R7, c[0x0][0x190], RZ ;  /* 0x0000640007077a24 */ /* 0x000fe200078e02ff */
[----:B------:R-:W-:Y:S01]  /*b1f0*/  STL [R1+0x1564], R21 ;  /* 0x0015641501007387 */ /* 0x000fe20000100800 */
[----:B------:R-:W-:-:S03]  /*b200*/  IMAD R8, R8, c[0x0][0x190], RZ ;  /* 0x0000640008087a24 */ /* 0x000fc600078e02ff */
[----:B------:R-:W-:Y:S01]  /*b210*/  STL [R1+0x1568], R22 ;  /* 0x0015681601007387 */ /* 0x000fe20000100800 */
[----:B------:R-:W-:-:S03]  /*b220*/  IMAD R10, R10, c[0x0][0x190], RZ ;  /* 0x000064000a0a7a24 */ /* 0x000fc600078e02ff */
[----:B------:R-:W-:Y:S01]  /*b230*/  STL [R1+0x156c], R19 ;  /* 0x00156c1301007387 */ /* 0x000fe20000100800 */
[----:B------:R-:W-:-:S03]  /*b240*/  IMAD R12, R12, c[0x0][0x190], RZ ;  /* 0x000064000c0c7a24 */ /* 0x000fc600078e02ff */
[----:B------:R0:W-:Y:S01]  /*b250*/  STL [R1+0x1570], R5 ;  /* 0x0015700501007387 */ /* 0x0001e20000100800 */
[----:B------:R-:W-:Y:S02]  /*b260*/  IMAD R29, R29, c[0x0][0x190], RZ ;  /* 0x000064001d1d7a24 */ /* 0x000fe400078e02ff */
[----:B------:R-:W-:Y:S01]  /*b270*/  IMAD R24, R24, c[0x0][0x190], RZ ;  /* 0x0000640018187a24 */ /* 0x000fe200078e02ff */
[----:B0-----:R-:W5:Y:S04]  /*b280*/  LDL.LU R5, [R1+0x110] ;  /* 0x0001100001057983 */ /* 0x001f680000300800 */
[----:B------:R2:W-:Y:S04]  /*b290*/  STL [R1+0x1574], R6 ;  /* 0x0015740601007387 */ /* 0x0005e80000100800 */
[----:B------:R-:W-:Y:S04]  /*b2a0*/  STL [R1+0x1578], R7 ;  /* 0x0015780701007387 */ /* 0x000fe80000100800 */
[----:B------:R-:W-:Y:S04]  /*b2b0*/  STL [R1+0x157c], R8 ;  /* 0x00157c0801007387 */ /* 0x000fe80000100800 */
[----:B------:R4:W-:Y:S04]  /*b2c0*/  STL [R1+0x1580], R10 ;  /* 0x0015800a01007387 */ /* 0x0009e80000100800 */
[----:B------:R-:W-:Y:S01]  /*b2d0*/  STL [R1+0x1584], R12 ;  /* 0x0015840c01007387 */ /* 0x000fe20000100800 */
[----:B------:R-:W-:Y:S01]  /*b2e0*/  IMAD R27, R27, c[0x0][0x190], RZ ;  /* 0x000064001b1b7a24 */ /* 0x000fe200078e02ff */
[----:B--2---:R-:W-:-:S02]  /*b2f0*/  LEA R6, P1, R26, R0, 0x1 ;  /* 0x000000001a067211 */ /* 0x004fc400078208ff */
[----:B---3--:R-:W-:Y:S04]  /*b300*/  STL.64 [R1+0x1520], R28 ;  /* 0x0015201c01007387 */ /* 0x008fe80000100a00 */
[----:B------:R-:W-:Y:S04]  /*b310*/  STL [R1+0x1588], R24 ;  /* 0x0015881801007387 */ /* 0x000fe80000100800 */
[----:B------:R-:W2:Y:S04]  /*b320*/  LDL.LU R20, [R1+0x16c] ;  /* 0x00016c0001147983 */ /* 0x000ea80000300800 */
[----:B------:R-:W3:Y:S04]  /*b330*/  LDL.LU R19, [R1+0x174] ;  /* 0x0001740001137983 */ /* 0x000ee80000300800 */
[----:B------:R0:W-:Y:S01]  /*b340*/  STL [R1+0x14e8], R6 ;  /* 0x0014e80601007387 */ /* 0x0001e20000100800 */
[----:B----4-:R-:W-:-:S02]  /*b350*/  LEA R10, P0, R3, R0, 0x1 ;  /* 0x00000000030a7211 */ /* 0x010fc400078008ff */
[-C--:B-----5:R-:W-:Y:S02]  /*b360*/  LEA R8, P5, R16, R0.reuse, 0x1 ;  /* 0x0000000010087211 */ /* 0x0a0fe400078a08ff */
[----:B------:R-:W-:Y:S02]  /*b370*/  LEA R9, P4, R11, R0, 0x1 ;  /* 0x000000000b097211 */ /* 0x000fe400078808ff */
[----:B0-----:R-:W-:-:S05]  /*b380*/  LEA R6, P2, R14, c[0x0][0x160], 0x1 ;  /* 0x000058000e067a11 */ /* 0x001fca00078408ff */
[----:B------:R-:W-:Y:S04]  /*b390*/  STL [R1+0xcd8], R6 ;  /* 0x000cd80601007387 */ /* 0x000fe80000100800 */
[----:B------:R0:W-:Y:S04]  /*b3a0*/  STL [R1+0x1110], R9 ;  /* 0x0011100901007387 */ /* 0x0001e80000100800 */
[----:B0-----:R-:W4:Y:S04]  /*b3b0*/  LDL.LU R9, [R1+0x180] ;  /* 0x0001800001097983 */ /* 0x001f280000300800 */
[----:B------:R0:W-:Y:S04]  /*b3c0*/  STL [R1+0x1118], R8 ;  /* 0x0011180801007387 */ /* 0x0001e80000100800 */
[----:B------:R-:W5:Y:S01]  /*b3d0*/  LDL.LU R22, [R1+0x184] ;  /* 0x0001840001167983 */ /* 0x000f620000300800 */
[----:B0-----:R-:W-:-:S05]  /*b3e0*/  LEA R8, P6, R4, R0, 0x1 ;  /* 0x0000000004087211 */ /* 0x001fca00078c08ff */
[----:B------:R0:W-:Y:S04]  /*b3f0*/  STL [R1+0x1120], R8 ;  /* 0x0011200801007387 */ /* 0x0001e80000100800 */
[----:B------:R-:W-:Y:S04]  /*b400*/  STL [R1+0x1128], R10 ;  /* 0x0011280a01007387 */ /* 0x000fe80000100800 */
[----:B------:R-:W2:Y:S01]  /*b410*/  LDL.LU R21, [R1+0x1a0] ;  /* 0x0001a00001157983 */ /* 0x000ea20000300800 */
[----:B0-----:R-:W-:-:S03]  /*b420*/  LEA.HI.X.SX32 R8, R26, R18, 0x1, P1 ;  /* 0x000000121a087211 */ /* 0x001fc600008f0eff */
[----:B------:R0:W-:Y:S04]  /*b430*/  STL [R1+0x1528], R27 ;  /* 0x0015281b01007387 */ /* 0x0001e80000100800 */
[----:B------:R1:W-:Y:S04]  /*b440*/  STL [R1+0x14e4], R8 ;  /* 0x0014e40801007387 */ /* 0x0003e80000100800 */
[----:B0-----:R0:W2:Y:S04]  /*b450*/  LDL.64 R26, [R1+0xcd8] ;  /* 0x000cd800011a7983 */ /* 0x0010a80000100a00 */
[----:B------:R-:W3:Y:S01]  /*b460*/  LDL.LU R17, [R1+0x19c] ;  /* 0x00019c0001117983 */ /* 0x000ee20000300800 */
[----:B-1----:R-:W-:-:S05]  /*b470*/  LEA R8, P1, R23, R0, 0x1 ;  /* 0x0000000017087211 */ /* 0x002fca00078208ff */
[----:B------:R-:W-:Y:S04]  /*b480*/  STL [R1+0x1130], R8 ;  /* 0x0011300801007387 */ /* 0x000fe80000100800 */
[----:B------:R-:W3:Y:S01]  /*b490*/  LDL.LU R15, [R1+0x198] ;  /* 0x00019800010f7983 */ /* 0x000ee20000300800 */
[----:B------:R-:W-:-:S04]  /*b4a0*/  LEA R28, P3, R13, c[0x0][0x160], 0x1 ;  /* 0x000058000d1c7a11 */ /* 0x000fc800078608ff */
[----:B------:R-:W-:Y:S02]  /*b4b0*/  LEA.HI.X.SX32 R29, R13, c[0x0][0x164], 0x1, P3 ;  /* 0x000059000d1d7a11 */ /* 0x000fe400018f0eff */
[----:B------:R-:W-:Y:S02]  /*b4c0*/  LEA.HI.X.SX32 R7, R11, R18, 0x1, P4 ;  /* 0x000000120b077211 */ /* 0x000fe400020f0eff */
[----:B--2---:R-:W-:Y:S02]  /*b4d0*/  LEA.HI.X.SX32 R27, R14, c[0x0][0x164], 0x1, P2 ;  /* 0x000059000e1b7a11 */ /* 0x004fe400010f0eff */
[----:B------:R-:W2:Y:S01]  /*b4e0*/  LDL.LU R14, [R1+0x194] ;  /* 0x00019400010e7983 */ /* 0x000ea20000300800 */
[----:B------:R-:W-:Y:S01]  /*b4f0*/  IMAD.MOV.U32 R26, RZ, RZ, R6 ;  /* 0x000000ffff1a7224 */ /* 0x000fe200078e0006 */
[----:B------:R-:W-:-:S05]  /*b500*/  LEA R6, P2, R2, R0, 0x1 ;  /* 0x0000000002067211 */ /* 0x000fca00078408ff */
[----:B------:R1:W-:Y:S04]  /*b510*/  STL [R1+0x1138], R6 ;  /* 0x0011380601007387 */ /* 0x0003e80000100800 */
[----:B------:R-:W2:Y:S01]  /*b520*/  LDL.LU R13, [R1+0x190] ;  /* 0x00019000010d7983 */ /* 0x000ea20000300800 */
[----:B-1----:R-:W-:-:S03]  /*b530*/  LEA R6, P3, R25, R0, 0x1 ;  /* 0x0000000019067211 */ /* 0x002fc600078608ff */
[----:B------:R-:W-:Y:S04]  /*b540*/  STL [R1+0xcdc], R27 ;  /* 0x000cdc1b01007387 */ /* 0x000fe80000100800 */
[----:B------:R1:W-:Y:S04]  /*b550*/  STL [R1+0x1140], R6 ;  /* 0x0011400601007387 */ /* 0x0003e80000100800 */
[----:B------:R-:W2:Y:S01]  /*b560*/  LDL.LU R11, [R1+0x18c] ;  /* 0x00018c00010b7983 */ /* 0x000ea20000300800 */
[----:B-1----:R-:W-:-:S03]  /*b570*/  LEA R6, P4, R5, R0, 0x1 ;  /* 0x0000000005067211 */ /* 0x002fc600078808ff */
[----:B------:R-:W-:Y:S04]  /*b580*/  STL [R1+0x110c], R7 ;  /* 0x00110c0701007387 */ /* 0x000fe80000100800 */
[----:B------:R-:W-:Y:S04]  /*b590*/  STL.64 [R1+0xcd0], R28 ;  /* 0x000cd01c01007387 */ /* 0x000fe80000100a00 */
[----:B------:R1:W-:Y:S02]  /*b5a0*/  STL [R1+0x1148], R6 ;  /* 0x0011480601007387 */ /* 0x0003e40000100800 */
[----:B-1----:R-:W-:-:S02]  /*b5b0*/  LEA.HI.X.SX32 R6, R16, R18, 0x1, P5 ;  /* 0x0000001210067211 */ /* 0x002fc400028f0eff */
[----:B------:R-:W2:Y:S04]  /*b5c0*/  LDL.LU R16, [R1+0x188] ;  /* 0x0001880001107983 */ /* 0x000ea80000300800 */
[----:B------:R1:W-:Y:S01]  /*b5d0*/  STL [R1+0x1114], R6 ;  /* 0x0011140601007387 */ /* 0x0003e20000100800 */
[----:B------:R-:W-:Y:S02]  /*b5e0*/  LEA R7, P5, R20, R0, 0x1 ;  /* 0x0000000014077211 */ /* 0x000fe400078a08ff */
[----:B-1----:R-:W-:Y:S02]  /*b5f0*/  LEA.HI.X.SX32 R6, R4, R18, 0x1, P6 ;  /* 0x0000001204067211 */ /* 0x002fe400030f0eff */
[----:B------:R-:W2:Y:S04]  /*b600*/  LDL.LU R4, [R1+0x17c] ;  /* 0x00017c0001047983 */ /* 0x000ea80000300800 */
[----:B------:R3:W-:Y:S04]  /*b610*/  STL [R1+0x1150], R7 ;  /* 0x0011500701007387 */ /* 0x0007e80000100800 */
[----:B------:R1:W-:Y:S01]  /*b620*/  STL [R1+0x111c], R6 ;  /* 0x00111c0601007387 */ /* 0x0003e20000100800 */
[----:B---3--:R-:W-:-:S02]  /*b630*/  LEA R7, P6, R19, R0, 0x1 ;  /* 0x0000000013077211 */ /* 0x008fc400078c08ff */
[-C--:B-1----:R-:W-:Y:S02]  /*b640*/  LEA.HI.X.SX32 R6, R3, R18.reuse, 0x1, P0 ;  /* 0x0000001203067211 */ /* 0x082fe400000f0eff */
[----:B------:R-:W3:Y:S04]  /*b650*/  LDL.LU R3, [R1+0x178] ;  /* 0x0001780001037983 */ /* 0x000ee80000300800 */
[----:B------:R-:W-:Y:S04]  /*b660*/  STL [R1+0x1158], R7 ;  /* 0x0011580701007387 */ /* 0x000fe80000100800 */
[----:B------:R1:W-:Y:S02]  /*b670*/  STL [R1+0x1124], R6 ;  /* 0x0011240601007387 */ /* 0x0003e40000100800 */
[----:B-1----:R-:W-:-:S02]  /*b680*/  LEA.HI.X.SX32 R6, R23, R18, 0x1, P1 ;  /* 0x0000001217067211 */ /* 0x002fc400008f0eff */
[----:B------:R-:W3:Y:S01]  /*b690*/  LDL.LU R23, [R1+0x170] ;  /* 0x0001700001177983 */ /* 0x000ee20000300800 */
[----:B----4-:R-:W-:-:S05]  /*b6a0*/  LEA R7, P0, R9, R0, 0x1 ;  /* 0x0000000009077211 */ /* 0x010fca00078008ff */
[----:B------:R-:W-:Y:S04]  /*b6b0*/  STL [R1+0x1160], R7 ;  /* 0x0011600701007387 */ /* 0x000fe80000100800 */
[----:B------:R1:W-:Y:S02]  /*b6c0*/  STL [R1+0x112c], R6 ;  /* 0x00112c0601007387 */ /* 0x0003e40000100800 */
[----:B-1----:R-:W-:Y:S02]  /*b6d0*/  LEA.HI.X.SX32 R6, R2, R18, 0x1, P2 ;  /* 0x0000001202067211 */ /* 0x002fe400010f0eff */
[----:B------:R-:W4:Y:S01]  /*b6e0*/  LDL.LU R2, [R1+0x168] ;  /* 0x0001680001027983 */ /* 0x000f220000300800 */
[----:B-----5:R-:W-:-:S05]  /*b6f0*/  LEA R7, P1, R22, R0, 0x1 ;  /* 0x0000000016077211 */ /* 0x020fca00078208ff */
[----:B------:R-:W-:Y:S04]  /*b700*/  STL [R1+0x1168], R7 ;  /* 0x0011680701007387 */ /* 0x000fe80000100800 */
[----:B------:R1:W-:Y:S02]  /*b710*/  STL [R1+0x1134], R6 ;  /* 0x0011340601007387 */ /* 0x0003e40000100800 */
[----:B-1----:R-:W-:Y:S02]  /*b720*/  LEA.HI.X.SX32 R6, R25, R18, 0x1, P3 ;  /* 0x0000001219067211 */ /* 0x002fe400018f0eff */
[----:B------:R-:W5:Y:S01]  /*b730*/  LDL.LU R25, [R1+0x164] ;  /* 0x0001640001197983 */ /* 0x000f620000300800 */
[----:B------:R-:W-:-:S05]  /*b740*/  LEA R7, P2, R21, R0, 0x1 ;  /* 0x0000000015077211 */ /* 0x000fca00078408ff */
[----:B------:R1:W-:Y:S04]  /*b750*/  STL [R1+0x1170], R7 ;  /* 0x0011700701007387 */ /* 0x0003e80000100800 */
[----:B------:R0:W-:Y:S01]  /*b760*/  STL [R1+0x113c], R6 ;  /* 0x00113c0601007387 */ /* 0x0001e20000100800 */
[----:B-1----:R-:W-:Y:S02]  /*b770*/  LEA R7, P3, R17, R0, 0x1 ;  /* 0x0000000011077211 */ /* 0x002fe400078608ff */
[----:B0-----:R-:W-:Y:S02]  /*b780*/  LEA.HI.X.SX32 R6, R5, R18, 0x1, P4 ;  /* 0x0000001205067211 */ /* 0x001fe400020f0eff */
[----:B------:R-:W5:Y:S04]  /*b790*/  LDL.LU R5, [R1+0x160] ;  /* 0x0001600001057983 */ /* 0x000f680000300800 */
[----:B------:R0:W-:Y:S04]  /*b7a0*/  STL [R1+0x1178], R7 ;  /* 0x0011780701007387 */ /* 0x0001e80000100800 */
[----:B------:R1:W-:Y:S01]  /*b7b0*/  STL [R1+0x1144], R6 ;  /* 0x0011440601007387 */ /* 0x0003e20000100800 */
[----:B0-----:R-:W-:-:S02]  /*b7c0*/  LEA R7, P4, R15, R0, 0x1 ;  /* 0x000000000f077211 */ /* 0x001fc400078808ff */
[-C--:B-1----:R-:W-:Y:S02]  /*b7d0*/  LEA.HI.X.SX32 R6, R20, R18.reuse, 0x1, P5 ;  /* 0x0000001214067211 */ /* 0x082fe400028f0eff */
[----:B------:R-:W5:Y:S04]  /*b7e0*/  LDL.LU R20, [R1+0x15c] ;  /* 0x00015c0001147983 */ /* 0x000f680000300800 */
[----:B------:R-:W-:Y:S04]  /*b7f0*/  STL [R1+0x1180], R7 ;  /* 0x0011800701007387 */ /* 0x000fe80000100800 */
[----:B------:R0:W-:Y:S02]  /*b800*/  STL [R1+0x114c], R6 ;  /* 0x00114c0601007387 */ /* 0x0001e40000100800 */
[----:B0-----:R-:W-:-:S02]  /*b810*/  LEA.HI.X.SX32 R6, R19, R18, 0x1, P6 ;  /* 0x0000001213067211 */ /* 0x001fc400030f0eff */
[----:B------:R-:W5:Y:S01]  /*b820*/  LDL.LU R19, [R1+0x158] ;  /* 0x0001580001137983 */ /* 0x000f620000300800 */
[----:B--2---:R-:W-:-:S05]  /*b830*/  LEA R7, P5, R14, R0, 0x1 ;  /* 0x000000000e077211 */ /* 0x004fca00078a08ff */
[----:B------:R-:W-:Y:S04]  /*b840*/  STL [R1+0x1188], R7 ;  /* 0x0011880701007387 */ /* 0x000fe80000100800 */
[----:B------:R0:W-:Y:S02]  /*b850*/  STL [R1+0x1154], R6 ;  /* 0x0011540601007387 */ /* 0x0001e40000100800 */
[----:B0-----:R-:W-:Y:S02]  /*b860*/  LEA.HI.X.SX32 R6, R9, R18, 0x1, P0 ;  /* 0x0000001209067211 */ /* 0x001fe400000f0eff */
[----:B------:R-:W2:Y:S01]  /*b870*/  LDL.LU R9, [R1+0x154] ;  /* 0x0001540001097983 */ /* 0x000ea20000300800 */
[----:B------:R-:W-:-:S05]  /*b880*/  LEA R7, P6, R13, R0, 0x1 ;  /* 0x000000000d077211 */ /* 0x000fca00078c08ff */
[----:B------:R0:W-:Y:S04]  /*b890*/  STL [R1+0x1190], R7 ;  /* 0x0011900701007387 */ /* 0x0001e80000100800 */
[----:B------:R1:W-:Y:S01]  /*b8a0*/  STL [R1+0x115c], R6 ;  /* 0x00115c0601007387 */ /* 0x0003e20000100800 */
[----:B0-----:R-:W-:Y:S02]  /*b8b0*/  LEA R7, P0, R11, R0, 0x1 ;  /* 0x000000000b077211 */ /* 0x001fe400078008ff */
[----:B-1----:R-:W-:Y:S02]  /*b8c0*/  LEA.HI.X.SX32 R6, R22, R18, 0x1, P1 ;  /* 0x0000001216067211 */ /* 0x002fe400008f0eff */
[----:B------:R-:W2:Y:S04]  /*b8d0*/  LDL.LU R22, [R1+0x150] ;  /* 0x0001500001167983 */ /* 0x000ea80000300800 */
[----:B------:R0:W-:Y:S04]  /*b8e0*/  STL [R1+0x1198], R7 ;  /* 0x0011980701007387 */ /* 0x0001e80000100800 */
[----:B------:R1:W-:Y:S01]  /*b8f0*/  STL [R1+0x1164], R6 ;  /* 0x0011640601007387 */ /* 0x0003e20000100800 */
[----:B0-----:R-:W-:-:S02]  /*b900*/  LEA R7, P1, R16, R0, 0x1 ;  /* 0x0000000010077211 */ /* 0x001fc400078208ff */
[-C--:B-1----:R-:W-:Y:S02]  /*b910*/  LEA.HI.X.SX32 R6, R21, R18.reuse, 0x1, P2 ;  /* 0x0000001215067211 */ /* 0x082fe400010f0eff */
[----:B------:R-:W2:Y:S04]  /*b920*/  LDL.LU R21, [R1+0x14c] ;  /* 0x00014c0001157983 */ /* 0x000ea80000300800 */
[----:B------:R-:W-:Y:S04]  /*b930*/  STL [R1+0x11a0], R7 ;  /* 0x0011a00701007387 */ /* 0x000fe80000100800 */
[----:B------:R0:W-:Y:S02]  /*b940*/  STL [R1+0x116c], R6 ;  /* 0x00116c0601007387 */ /* 0x0001e40000100800 */
[----:B0-----:R-:W-:-:S02]  /*b950*/  LEA.HI.X.SX32 R6, R17, R18, 0x1, P3 ;  /* 0x0000001211067211 */ /* 0x001fc400018f0eff */
[----:B------:R-:W2:Y:S01]  /*b960*/  LDL.LU R17, [R1+0x148] ;  /* 0x0001480001117983 */ /* 0x000ea20000300800 */
[----:B------:R-:W-:-:S05]  /*b970*/  LEA R7, P2, R4, R0, 0x1 ;  /* 0x0000000004077211 */ /* 0x000fca00078408ff */
[----:B------:R3:W-:Y:S04]  /*b980*/  STL [R1+0x11a8], R7 ;  /* 0x0011a80701007387 */ /* 0x0007e80000100800 */
[----:B------:R0:W-:Y:S01]  /*b990*/  STL [R1+0x1174], R6 ;  /* 0x0011740601007387 */ /* 0x0001e20000100800 */
[----:B---3--:R-:W-:Y:S02]  /*b9a0*/  LEA R7, P3, R3, R0, 0x1 ;  /* 0x0000000003077211 */ /* 0x008fe400078608ff */
[----:B0-----:R-:W-:Y:S02]  /*b9b0*/  LEA.HI.X.SX32 R6, R15, R18, 0x1, P4 ;  /* 0x000000120f067211 */ /* 0x001fe400020f0eff */
[----:B------:R-:W3:Y:S04]  /*b9c0*/  LDL.LU R15, [R1+0x144] ;  /* 0x00014400010f7983 */ /* 0x000ee80000300800 */
[----:B------:R0:W-:Y:S04]  /*b9d0*/  STL [R1+0x11b0], R7 ;  /* 0x0011b00701007387 */ /* 0x0001e80000100800 */
[----:B------:R1:W-:Y:S01]  /*b9e0*/  STL [R1+0x117c], R6 ;  /* 0x00117c0601007387 */ /* 0x0003e20000100800 */
[----:B0-----:R-:W-:-:S02]  /*b9f0*/  LEA R7, P4, R23, R0, 0x1 ;  /* 0x0000000017077211 */ /* 0x001fc400078808ff */
[-C--:B-1----:R-:W-:Y:S02]  /*ba00*/  LEA.HI.X.SX32 R6, R14, R18.reuse, 0x1, P5 ;  /* 0x000000120e067211 */ /* 0x082fe400028f0eff */
[----:B------:R-:W3:Y:S04]  /*ba10*/  LDL.LU R14, [R1+0x140] ;  /* 0x00014000010e7983 */ /* 0x000ee80000300800 */
[----:B------:R-:W-:Y:S04]  /*ba20*/  STL [R1+0x11b8], R7 ;  /* 0x0011b80701007387 */ /* 0x000fe80000100800 */
[----:B------:R0:W-:Y:S02]  /*ba30*/  STL [R1+0x1184], R6 ;  /* 0x0011840601007387 */ /* 0x0001e40000100800 */
[----:B0-----:R-:W-:-:S02]  /*ba40*/  LEA.HI.X.SX32 R6, R13, R18, 0x1, P6 ;  /* 0x000000120d067211 */ /* 0x001fc400030f0eff */
[----:B------:R-:W3:Y:S01]  /*ba50*/  LDL.LU R13, [R1+0x13c] ;  /* 0x00013c00010d7983 */ /* 0x000ee20000300800 */
[----:B----4-:R-:W-:-:S05]  /*ba60*/  LEA R7, P5, R2, R0, 0x1 ;  /* 0x0000000002077211 */ /* 0x010fca00078a08ff */
[----:B------:R-:W-:Y:S04]  /*ba70*/  STL [R1+0x11c0], R7 ;  /* 0x0011c00701007387 */ /* 0x000fe80000100800 */
[----:B------:R0:W-:Y:S02]  /*ba80*/  STL [R1+0x118c], R6 ;  /* 0x00118c0601007387 */ /* 0x0001e40000100800 */
[----:B0-----:R-:W-:Y:S02]  /*ba90*/  LEA.HI.X.SX32 R6, R11, R18, 0x1, P0 ;  /* 0x000000120b067211 */ /* 0x001fe400000f0eff */
[----:B------:R-:W4:Y:S01]  /*baa0*/  LDL.LU R11, [R1+0x138] ;  /* 0x00013800010b7983 */ /* 0x000f220000300800 */
[----:B-----5:R-:W-:-:S05]  /*bab0*/  LEA R7, P6, R25, R0, 0x1 ;  /* 0x0000000019077211 */ /* 0x020fca00078c08ff */
[----:B------:R-:W-:Y:S04]  /*bac0*/  STL [R1+0x11c8], R7 ;  /* 0x0011c80701007387 */ /* 0x000fe80000100800 */
[----:B------:R0:W-:Y:S02]  /*bad0*/  STL [R1+0x1194], R6 ;  /* 0x0011940601007387 */ /* 0x0001e40000100800 */
[----:B0-----:R-:W-:Y:S02]  /*bae0*/  LEA.HI.X.SX32 R6, R16, R18, 0x1, P1 ;  /* 0x0000001210067211 */ /* 0x001fe400008f0eff */
[----:B------:R-:W5:Y:S01]  /*baf0*/  LDL.LU R16, [R1+0x134] ;  /* 0x0001340001107983 */ /* 0x000f620000300800 */
[----:B------:R-:W-:-:S05]  /*bb00*/  LEA R7, P0, R5, R0, 0x1 ;  /* 0x0000000005077211 */ /* 0x000fca00078008ff */
[----:B------:R0:W-:Y:S04]  /*bb10*/  STL [R1+0x11d0], R7 ;  /* 0x0011d00701007387 */ /* 0x0001e80000100800 */
[----:B------:R1:W-:Y:S01]  /*bb20*/  STL [R1+0x119c], R6 ;  /* 0x00119c0601007387 */ /* 0x0003e20000100800 */
[----:B0-----:R-:W-:Y:S02]  /*bb30*/  LEA R7, P1, R20, R0, 0x1 ;  /* 0x0000000014077211 */ /* 0x001fe400078208ff */
[----:B-1----:R-:W-:Y:S02]  /*bb40*/  LEA.HI.X.SX32 R6, R4, R18, 0x1, P2 ;  /* 0x0000001204067211 */ /* 0x002fe400010f0eff */
        /* <DEDUP_REMOVED lines=16> */
[----:B------:R-:W-:Y:S04]  /*bc50*/  STL [R1+0x11f0], R7 ;  /* 0x0011f00701007387 */ /* 0x000fe80000100800 */
[----:B------:R0:W-:Y:S01]  /*bc60*/  STL [R1+0x11bc], R6 ;  /* 0x0011bc0601007387 */ /* 0x0001e20000100800 */
[-C--:B------:R-:W-:Y:S02]  /*bc70*/  LEA.HI.X.SX32 R5, R5, R18.reuse, 0x1, P0 ;  /* 0x0000001205057211 */ /* 0x080fe400000f0eff */
[----:B0-----:R-:W-:Y:S02]  /*bc80*/  LEA.HI.X.SX32 R6, R25, R18, 0x1, P6 ;  /* 0x0000001219067211 */ /* 0x001fe400030f0eff */
[-C--:B------:R-:W-:Y:S01]  /*bc90*/  LEA R7, P5, R21, R0.reuse, 0x1 ;  /* 0x0000000015077211 */ /* 0x080fe200078a08ff */
[----:B------:R-:W2:Y:S04]  /*bca0*/  LDL.LU R25, [R1+0x120] ;  /* 0x0001200001197983 */ /* 0x000ea80000300800 */
[----:B------:R-:W-:Y:S04]  /*bcb0*/  STL [R1+0x11f8], R7 ;  /* 0x0011f80701007387 */ /* 0x000fe80000100800 */
[----:B------:R0:W-:Y:S04]  /*bcc0*/  STL [R1+0x11c4], R6 ;  /* 0x0011c40601007387 */ /* 0x0001e80000100800 */
[----:B0-----:R-:W2:Y:S01]  /*bcd0*/  LDL.LU R6, [R1+0x11c] ;  /* 0x00011c0001067983 */ /* 0x001ea20000300800 */
[----:B------:R-:W-:-:S05]  /*bce0*/  LEA R7, P6, R17, R0, 0x1 ;  /* 0x0000000011077211 */ /* 0x000fca00078c08ff */
[----:B------:R-:W-:Y:S04]  /*bcf0*/  STL [R1+0x1200], R7 ;  /* 0x0012000701007387 */ /* 0x000fe80000100800 */
[----:B------:R0:W-:Y:S02]  /*bd00*/  STL [R1+0x11cc], R5 ;  /* 0x0011cc0501007387 */ /* 0x0001e40000100800 */
[----:B0-----:R-:W-:Y:S02]  /*bd10*/  LEA.HI.X.SX32 R5, R20, R18, 0x1, P1 ;  /* 0x0000001214057211 */ /* 0x001fe400008f0eff */
[----:B------:R-:W2:Y:S01]  /*bd20*/  LDL.LU R20, [R1+0x118] ;  /* 0x0001180001147983 */ /* 0x000ea20000300800 */
[----:B---3--:R-:W-:-:S05]  /*bd30*/  LEA R7, P0, R15, R0, 0x1 ;  /* 0x000000000f077211 */ /* 0x008fca00078008ff */
[----:B------:R-:W-:Y:S04]  /*bd40*/  STL [R1+0x1208], R7 ;  /* 0x0012080701007387 */ /* 0x000fe80000100800 */
[----:B------:R0:W-:Y:S01]  /*bd50*/  STL [R1+0x11d4], R5 ;  /* 0x0011d40501007387 */ /* 0x0001e20000100800 */
[----:B------:R-:W-:-:S03]  /*bd60*/  LEA.HI.X.SX32 R8, R19, R18, 0x1, P2 ;  /* 0x0000001213087211 */ /* 0x000fc600010f0eff */
[----:B0-----:R-:W3:Y:S01]  /*bd70*/  LDL.LU R5, [R1+0x114] ;  /* 0x0001140001057983 */ /* 0x001ee20000300800 */
[----:B------:R-:W-:-:S05]  /*bd80*/  LEA R7, P1, R14, R0, 0x1 ;  /* 0x000000000e077211 */ /* 0x000fca00078208ff */
[----:B------:R0:W-:Y:S04]  /*bd90*/  STL [R1+0x1210], R7 ;  /* 0x0012100701007387 */ /* 0x0001e80000100800 */
[----:B------:R1:W-:Y:S01]  /*bda0*/  STL [R1+0x11dc], R8 ;  /* 0x0011dc0801007387 */ /* 0x0003e20000100800 */
[----:B0-----:R-:W-:Y:S02]  /*bdb0*/  LEA R7, P2, R13, R0, 0x1 ;  /* 0x000000000d077211 */ /* 0x001fe400078408ff */
[----:B-1----:R-:W-:Y:S02]  /*bdc0*/  LEA.HI.X.SX32 R8, R9, R18, 0x1, P3 ;  /* 0x0000001209087211 */ /* 0x002fe400018f0eff */
[----:B------:R-:W3:Y:S04]  /*bdd0*/  LDL.LU R9, [R1+0x10c] ;  /* 0x00010c0001097983 */ /* 0x000ee80000300800 */
[----:B------:R4:W-:Y:S04]  /*bde0*/  STL [R1+0x1218], R7 ;  /* 0x0012180701007387 */ /* 0x0009e80000100800 */
[----:B------:R0:W-:Y:S04]  /*bdf0*/  STL [R1+0x11e4], R8 ;  /* 0x0011e40801007387 */ /* 0x0001e80000100800 */
[----:B------:R-:W3:Y:S01]  /*be00*/  LDL.LU R19, [R1+0x104] ;  /* 0x0001040001137983 */ /* 0x000ee20000300800 */
[----:B----4-:R-:W-:-:S02]  /*be10*/  LEA R7, P3, R11, R0, 0x1 ;  /* 0x000000000b077211 */ /* 0x010fc400078608ff */
[----:B0-----:R-:W-:-:S03]  /*be20*/  LEA.HI.X.SX32 R8, R22, R18, 0x1, P4 ;  /* 0x0000001216087211 */ /* 0x001fc600020f0eff */
[----:B------:R-:W-:Y:S04]  /*be30*/  STL [R1+0x1220], R7 ;  /* 0x0012200701007387 */ /* 0x000fe80000100800 */
[----:B------:R0:W-:Y:S04]  /*be40*/  STL [R1+0x11ec], R8 ;  /* 0x0011ec0801007387 */ /* 0x0001e80000100800 */
[----:B------:R-:W4:Y:S01]  /*be50*/  LDL.LU R22, [R1+0x100] ;  /* 0x0001000001167983 */ /* 0x000f220000300800 */
[----:B0-----:R-:W-:Y:S02]  /*be60*/  LEA.HI.X.SX32 R8, R21, R18, 0x1, P5 ;  /* 0x0000001215087211 */ /* 0x001fe400028f0eff */
[----:B-----5:R-:W-:-:S05]  /*be70*/  LEA R7, P4, R16, R0, 0x1 ;  /* 0x0000000010077211 */ /* 0x020fca00078808ff */
[----:B------:R-:W-:Y:S04]  /*be80*/  STL [R1+0x1228], R7 ;  /* 0x0012280701007387 */ /* 0x000fe80000100800 */
[----:B------:R0:W-:Y:S04]  /*be90*/  STL [R1+0x11f4], R8 ;  /* 0x0011f40801007387 */ /* 0x0001e80000100800 */
[----:B------:R-:W5:Y:S01]  /*bea0*/  LDL.LU R21, [R1+0xfc] ;  /* 0x0000fc0001157983 */ /* 0x000f620000300800 */
[----:B0-----:R-:W-:Y:S02]  /*beb0*/  LEA.HI.X.SX32 R8, R17, R18, 0x1, P6 ;  /* 0x0000001211087211 */ /* 0x001fe400030f0eff */
[----:B------:R-:W-:-:S05]  /*bec0*/  LEA R7, P5, R4, R0, 0x1 ;  /* 0x0000000004077211 */ /* 0x000fca00078a08ff */
[----:B------:R-:W-:Y:S04]  /*bed0*/  STL [R1+0x1230], R7 ;  /* 0x0012300701007387 */ /* 0x000fe80000100800 */
[----:B------:R0:W-:Y:S04]  /*bee0*/  STL [R1+0x11fc], R8 ;  /* 0x0011fc0801007387 */ /* 0x0001e80000100800 */
[----:B------:R-:W5:Y:S01]  /*bef0*/  LDL.LU R17, [R1+0xf4] ;  /* 0x0000f40001117983 */ /* 0x000f620000300800 */
[----:B0-----:R-:W-:Y:S02]  /*bf00*/  LEA.HI.X.SX32 R8, R15, R18, 0x1, P0 ;  /* 0x000000120f087211 */ /* 0x001fe400000f0eff */
[----:B------:R-:W-:-:S05]  /*bf10*/  LEA R7, P6, R3, R0, 0x1 ;  /* 0x0000000003077211 */ /* 0x000fca00078c08ff */
[----:B------:R0:W-:Y:S04]  /*bf20*/  STL [R1+0x1238], R7 ;  /* 0x0012380701007387 */ /* 0x0001e80000100800 */
[----:B------:R1:W-:Y:S04]  /*bf30*/  STL [R1+0x1204], R8 ;  /* 0x0012040801007387 */ /* 0x0003e80000100800 */
[----:B------:R-:W5:Y:S01]  /*bf40*/  LDL.LU R15, [R1+0xf0] ;  /* 0x0000f000010f7983 */ /* 0x000f620000300800 */
[----:B0-----:R-:W-:Y:S02]  /*bf50*/  LEA R7, P0, R23, R0, 0x1 ;  /* 0x0000000017077211 */ /* 0x001fe400078008ff */
[----:B-1----:R-:W-:-:S03]  /*bf60*/  LEA.HI.X.SX32 R8, R14, R18, 0x1, P1 ;  /* 0x000000120e087211 */ /* 0x002fc600008f0eff */
[----:B------:R-:W-:Y:S04]  /*bf70*/  STL [R1+0x1240], R7 ;  /* 0x0012400701007387 */ /* 0x000fe80000100800 */
[----:B------:R0:W-:Y:S04]  /*bf80*/  STL [R1+0x120c], R8 ;  /* 0x00120c0801007387 */ /* 0x0001e80000100800 */
[----:B------:R-:W5:Y:S01]  /*bf90*/  LDL.LU R14, [R1+0xec] ;  /* 0x0000ec00010e7983 */ /* 0x000f620000300800 */
[----:B0-----:R-:W-:Y:S02]  /*bfa0*/  LEA.HI.X.SX32 R8, R13, R18, 0x1, P2 ;  /* 0x000000120d087211 */ /* 0x001fe400010f0eff */
[----:B--2---:R-:W-:-:S05]  /*bfb0*/  LEA R7, P1, R2, R0, 0x1 ;  /* 0x0000000002077211 */ /* 0x004fca00078208ff */
[----:B------:R-:W-:Y:S04]  /*bfc0*/  STL [R1+0x1248], R7 ;  /* 0x0012480701007387 */ /* 0x000fe80000100800 */
[----:B------:R0:W-:Y:S04]  /*bfd0*/  STL [R1+0x1214], R8 ;  /* 0x0012140801007387 */ /* 0x0001e80000100800 */
[----:B------:R-:W2:Y:S01]  /*bfe0*/  LDL.LU R13, [R1+0xe8] ;  /* 0x0000e800010d7983 */ /* 0x000ea20000300800 */
[----:B0-----:R-:W-:Y:S02]  /*bff0*/  LEA.HI.X.SX32 R8, R11, R18, 0x1, P3 ;  /* 0x000000120b087211 */ /* 0x001fe400018f0eff */
[----:B------:R-:W-:-:S05]  /*c000*/  LEA R7, P2, R25, R0, 0x1 ;  /* 0x0000000019077211 */ /* 0x000fca00078408ff */
[----:B------:R0:W-:Y:S04]  /*c010*/  STL [R1+0x1250], R7 ;  /* 0x0012500701007387 */ /* 0x0001e80000100800 */
[----:B------:R1:W-:Y:S04]  /*c020*/  STL [R1+0x121c], R8 ;  /* 0x00121c0801007387 */ /* 0x0003e80000100800 */
[----:B------:R-:W2:Y:S01]  /*c030*/  LDL.LU R11, [R1+0xe4] ;  /* 0x0000e400010b7983 */ /* 0x000ea20000300800 */
[----:B0-----:R-:W-:Y:S02]  /*c040*/  LEA R7, P3, R6, R0, 0x1 ;  /* 0x0000000006077211 */ /* 0x001fe400078608ff */
[----:B-1----:R-:W-:-:S03]  /*c050*/  LEA.HI.X.SX32 R8, R16, R18, 0x1, P4 ;  /* 0x0000001210087211 */ /* 0x002fc600020f0eff */
[----:B------:R0:W-:Y:S04]  /*c060*/  STL [R1+0x1258], R7 ;  /* 0x0012580701007387 */ /* 0x0001e80000100800 */
[----:B------:R-:W-:Y:S01]  /*c070*/  STL [R1+0x1224], R8 ;  /* 0x0012240801007387 */ /* 0x000fe20000100800 */
[----:B------:R-:W-:-:S03]  /*c080*/  LEA.HI.X.SX32 R4, R4, R18, 0x1, P5 ;  /* 0x0000001204047211 */ /* 0x000fc600028f0eff */
[----:B------:R-:W2:Y:S01]  /*c090*/  LDL.LU R16, [R1+0xe0] ;  /* 0x0000e00001107983 */ /* 0x000ea20000300800 */
[----:B0-----:R-:W-:-:S05]  /*c0a0*/  LEA R7, P4, R20, R0, 0x1 ;  /* 0x0000000014077211 */ /* 0x001fca00078808ff */
[----:B------:R-:W-:Y:S04]  /*c0b0*/  STL [R1+0x1260], R7 ;  /* 0x0012600701007387 */ /* 0x000fe80000100800 */
[----:B------:R0:W-:Y:S04]  /*c0c0*/  STL [R1+0x122c], R4 ;  /* 0x00122c0401007387 */ /* 0x0001e80000100800 */
[----:B0-----:R-:W2:Y:S01]  /*c0d0*/  LDL.LU R4, [R1+0xdc] ;  /* 0x0000dc0001047983 */ /* 0x001ea20000300800 */
[----:B---3--:R-:W-:Y:S02]  /*c0e0*/  LEA R7, P5, R5, R0, 0x1 ;  /* 0x0000000005077211 */ /* 0x008fe400078a08ff */
[----:B------:R-:W-:-:S03]  /*c0f0*/  LEA.HI.X.SX32 R8, R3, R18, 0x1, P6 ;  /* 0x0000001203087211 */ /* 0x000fc600030f0eff */
[----:B------:R0:W-:Y:S04]  /*c100*/  STL [R1+0x1268], R7 ;  /* 0x0012680701007387 */ /* 0x0001e80000100800 */
[----:B------:R-:W3:Y:S04]  /*c110*/  LDL.LU R3, [R1+0xd8] ;  /* 0x0000d80001037983 */ /* 0x000ee80000300800 */
[----:B------:R1:W-:Y:S01]  /*c120*/  STL [R1+0x1234], R8 ;  /* 0x0012340801007387 */ /* 0x0003e20000100800 */
[----:B0-----:R-:W-:Y:S02]  /*c130*/  LEA R7, P6, R9, R0, 0x1 ;  /* 0x0000000009077211 */ /* 0x001fe400078c08ff */
[----:B-1----:R-:W-:-:S03]  /*c140*/  LEA.HI.X.SX32 R8, R23, R18, 0x1, P0 ;  /* 0x0000001217087211 */ /* 0x002fc600000f0eff */
[----:B------:R0:W-:Y:S04]  /*c150*/  STL [R1+0x1270], R7 ;  /* 0x0012700701007387 */ /* 0x0001e80000100800 */
[----:B------:R-:W3:Y:S01]  /*c160*/  LDL.LU R23, [R1+0xd4] ;  /* 0x0000d40001177983 */ /* 0x000ee20000300800 */
[----:B0-----:R-:W-:-:S03]  /*c170*/  LEA R7, P0, R19, R0, 0x1 ;  /* 0x0000000013077211 */ /* 0x001fc600078008ff */
[----:B------:R0:W-:Y:S04]  /*c180*/  STL [R1+0x123c], R8 ;  /* 0x00123c0801007387 */ /* 0x0001e80000100800 */
[----:B------:R4:W-:Y:S01]  /*c190*/  STL [R1+0x1278], R7 ;  /* 0x0012780701007387 */ /* 0x0009e20000100800 */
[----:B0-----:R-:W-:-:S03]  /*c1a0*/  LEA.HI.X.SX32 R8, R2, R18, 0x1, P1 ;  /* 0x0000001202087211 */ /* 0x001fc600008f0eff */
[----:B------:R-:W3:Y:S01]  /*c1b0*/  LDL.LU R2, [R1+0xd0] ;  /* 0x0000d00001027983 */ /* 0x000ee20000300800 */
[----:B----4-:R-:W-:-:S03]  /*c1c0*/  LEA R7, P1, R22, R0, 0x1 ;  /* 0x0000000016077211 */ /* 0x010fc600078208ff */
[----:B------:R0:W-:Y:S04]  /*c1d0*/  STL [R1+0x1244], R8 ;  /* 0x0012440801007387 */ /* 0x0001e80000100800 */
[----:B------:R5:W-:Y:S01]  /*c1e0*/  STL [R1+0x1280], R7 ;  /* 0x0012800701007387 */ /* 0x000be20000100800 */
[----:B0-----:R-:W-:-:S03]  /*c1f0*/  LEA.HI.X.SX32 R8, R25, R18, 0x1, P2 ;  /* 0x0000001219087211 */ /* 0x001fc600010f0eff */
[----:B------:R-:W4:Y:S04]  /*c200*/  LDL.LU R25, [R1+0xcc] ;  /* 0x0000cc0001197983 */ /* 0x000f280000300800 */
[----:B------:R0:W-:Y:S01]  /*c210*/  STL [R1+0x124c], R8 ;  /* 0x00124c0801007387 */ /* 0x0001e20000100800 */
[----:B-----5:R-:W-:Y:S02]  /*c220*/  LEA R7, P2, R21, R0, 0x1 ;  /* 0x0000000015077211 */ /* 0x020fe400078408ff */
[----:B0-----:R-:W-:-:S03]  /*c230*/  LEA.HI.X.SX32 R8, R6, R18, 0x1, P3 ;  /* 0x0000001206087211 */ /* 0x001fc600018f0eff */
[----:B------:R0:W-:Y:S04]  /*c240*/  STL [R1+0x1288], R7 ;  /* 0x0012880701007387 */ /* 0x0001e80000100800 */
[----:B------:R-:W-:Y:S01]  /*c250*/  STL [R1+0x1254], R8 ;  /* 0x0012540801007387 */ /* 0x000fe20000100800 */
[----:B0-----:R-:W-:-:S03]  /*c260*/  LEA.HI.X.SX32 R7, R20, R18, 0x1, P4 ;  /* 0x0000001214077211 */ /* 0x001fc600020f0eff */
[----:B------:R-:W5:Y:S01]  /*c270*/  LDL.LU R20, [R1+0xc8] ;  /* 0x0000c80001147983 */ /* 0x000f620000300800 */
[----:B------:R-:W-:-:S05]  /*c280*/  LEA R6, P3, R17, R0, 0x1 ;  /* 0x0000000011067211 */ /* 0x000fca00078608ff */
[----:B------:R-:W-:Y:S04]  /*c290*/  STL [R1+0x1290], R6 ;  /* 0x0012900601007387 */ /* 0x000fe80000100800 */
[----:B------:R0:W-:Y:S01]  /*c2a0*/  STL [R1+0x125c], R7 ;  /* 0x00125c0701007387 */ /* 0x0001e20000100800 */
[----:B------:R-:W-:-:S03]  /*c2b0*/  LEA.HI.X.SX32 R5, R5, R18, 0x1, P5 ;  /* 0x0000001205057211 */ /* 0x000fc600028f0eff */
[----:B0-----:R-:W5:Y:S01]  /*c2c0*/  LDL.LU R7, [R1+0xc4] ;  /* 0x0000c40001077983 */ /* 0x001f620000300800 */
[----:B------:R-:W-:-:S05]  /*c2d0*/  LEA R6, P4, R15, R0, 0x1 ;  /* 0x000000000f067211 */ /* 0x000fca00078808ff */
[----:B------:R0:W-:Y:S04]  /*c2e0*/  STL [R1+0x1298], R6 ;  /* 0x0012980601007387 */ /* 0x0001e80000100800 */
[----:B------:R1:W-:Y:S01]  /*c2f0*/  STL [R1+0x1264], R5 ;  /* 0x0012640501007387 */ /* 0x0003e20000100800 */
[----:B0-----:R-:W-:Y:S02]  /*c300*/  LEA R6, P5, R14, R0, 0x1 ;  /* 0x000000000e067211 */ /* 0x001fe400078a08ff */
[-C--:B-1----:R-:W-:Y:S02]  /*c310*/  LEA.HI.X.SX32 R5, R9, R18.reuse, 0x1, P6 ;  /* 0x0000001209057211 */ /* 0x082fe400030f0eff */
[----:B------:R-:W5:Y:S04]  /*c320*/  LDL.LU R9, [R1+0xc0] ;  /* 0x0000c00001097983 */ /* 0x000f680000300800 */
[----:B------:R0:W-:Y:S04]  /*c330*/  STL [R1+0x12a0], R6 ;  /* 0x0012a00601007387 */ /* 0x0001e80000100800 */
[----:B------:R1:W-:Y:S04]  /*c340*/  STL [R1+0x126c], R5 ;  /* 0x00126c0501007387 */ /* 0x0003e80000100800 */
[----:B0-----:R-:W5:Y:S01]  /*c350*/  LDL.LU R6, [R1+0xbc] ;  /* 0x0000bc0001067983 */ /* 0x001f620000300800 */
[----:B-1----:R-:W-:-:S02]  /*c360*/  LEA.HI.X.SX32 R5, R19, R18, 0x1, P0 ;  /* 0x0000001213057211 */ /* 0x002fc400000f0eff */
[----:B--2---:R-:W-:-:S05]  /*c370*/  LEA R8, P6, R13, R0, 0x1 ;  /* 0x000000000d087211 */ /* 0x004fca00078c08ff */
[----:B------:R-:W-:Y:S04]  /*c380*/  STL [R1+0x12a8], R8 ;  /* 0x0012a80801007387 */ /* 0x000fe80000100800 */
[----:B------:R0:W-:Y:S04]  /*c390*/  STL [R1+0x1274], R5 ;  /* 0x0012740501007387 */ /* 0x0001e80000100800 */
[----:B0-----:R-:W2:Y:S01]  /*c3a0*/  LDL.LU R5, [R1+0xb8] ;  /* 0x0000b80001057983 */ /* 0x001ea20000300800 */
[----:B------:R-:W-:Y:S02]  /*c3b0*/  LEA.HI.X.SX32 R8, R22, R18, 0x1, P1 ;  /* 0x0000001216087211 */ /* 0x000fe400008f0eff */
[----:B------:R-:W-:-:S05]  /*c3c0*/  LEA R10, P0, R11, R0, 0x1 ;  /* 0x000000000b0a7211 */ /* 0x000fca00078008ff */
[----:B------:R0:W-:Y:S04]  /*c3d0*/  STL [R1+0x12b0], R10 ;  /* 0x0012b00a01007387 */ /* 0x0001e80000100800 */
[----:B------:R1:W-:Y:S01]  /*c3e0*/  STL [R1+0x127c], R8 ;  /* 0x00127c0801007387 */ /* 0x0003e20000100800 */
[----:B------:R-:W-:Y:S02]  /*c3f0*/  LEA R12, P1, R16, R0, 0x1 ;  /* 0x00000000100c7211 */ /* 0x000fe400078208ff */
[----:B0-----:R-:W-:-:S03]  /*c400*/  LEA.HI.X.SX32 R10, R21, R18, 0x1, P2 ;  /* 0x00000012150a7211 */ /* 0x001fc600010f0eff */
[----:B------:R-:W-:Y:S04]  /*c410*/  STL [R1+0x12b8], R12 ;  /* 0x0012b80c01007387 */ /* 0x000fe80000100800 */
[----:B------:R-:W2:Y:S04]  /*c420*/  LDL.LU R19, [R1+0xb4] ;  /* 0x0000b40001137983 */ /* 0x000ea80000300800 */
[----:B------:R0:W-:Y:S01]  /*c430*/  STL [R1+0x1284], R10 ;  /* 0x0012840a01007387 */ /* 0x0001e20000100800 */
[----:B-1----:R-:W-:-:S05]  /*c440*/  LEA R8, P2, R4, R0, 0x1 ;  /* 0x0000000004087211 */ /* 0x002fca00078408ff */
[----:B------:R3:W-:Y:S04]  /*c450*/  STL [R1+0x12c0], R8 ;  /* 0x0012c00801007387 */ /* 0x0007e80000100800 */
[----:B------:R-:W2:Y:S01]  /*c460*/  LDL.LU R22, [R1+0xb0] ;  /* 0x0000b00001167983 */ /* 0x000ea20000300800 */
[----:B0-----:R-:W-:Y:S02]  /*c470*/  LEA.HI.X.SX32 R10, R17, R18, 0x1, P3 ;  /* 0x00000012110a7211 */ /* 0x001fe400018f0eff */
[----:B---3--:R-:W-:-:S03]  /*c480*/  LEA R8, P3, R3, R0, 0x1 ;  /* 0x0000000003087211 */ /* 0x008fc600078608ff */
[----:B------:R0:W-:Y:S04]  /*c490*/  STL [R1+0x128c], R10 ;  /* 0x00128c0a01007387 */ /* 0x0001e80000100800 */
[----:B------:R1:W-:Y:S04]  /*c4a0*/  STL [R1+0x12c8], R8 ;  /* 0x0012c80801007387 */ /* 0x0003e80000100800 */
[----:B------:R-:W3:Y:S01]  /*c4b0*/  LDL.LU R21, [R1+0xac] ;  /* 0x0000ac0001157983 */ /* 0x000ee20000300800 */
[----:B0-----:R-:W-:Y:S02]  /*c4c0*/  LEA.HI.X.SX32 R10, R15, R18, 0x1, P4 ;  /* 0x000000120f0a7211 */ /* 0x001fe400020f0eff */
[----:B-1----:R-:W-:-:S03]  /*c4d0*/  LEA R8, P4, R23, R0, 0x1 ;  /* 0x0000000017087211 */ /* 0x002fc600078808ff */
        /* <DEDUP_REMOVED lines=9> */
[----:B----4-:R-:W-:-:S03]  /*c570*/  LEA R8, P6, R25, R0, 0x1 ;  /* 0x0000000019087211 */ /* 0x010fc600078c08ff */
[----:B------:R0:W-:Y:S04]  /*c580*/  STL [R1+0x12a4], R10 ;  /* 0x0012a40a01007387 */ /* 0x0001e80000100800 */
[----:B------:R-:W-:Y:S04]  /*c590*/  STL [R1+0x12e0], R8 ;  /* 0x0012e00801007387 */ /* 0x000fe80000100800 */
[----:B------:R-:W4:Y:S01]  /*c5a0*/  LDL.LU R14, [R1+0xa0] ;  /* 0x0000a000010e7983 */ /* 0x000f220000300800 */
[----:B0-----:R-:W-:-:S05]  /*c5b0*/  LEA.HI.X.SX32 R10, R11, R18, 0x1, P0 ;  /* 0x000000120b0a7211 */ /* 0x001fca00000f0eff */
[----:B------:R0:W-:Y:S04]  /*c5c0*/  STL [R1+0x12ac], R10 ;  /* 0x0012ac0a01007387 */ /* 0x0001e80000100800 */
[----:B------:R-:W4:Y:S01]  /*c5d0*/  LDL.LU R13, [R1+0x9c] ;  /* 0x00009c00010d7983 */ /* 0x000f220000300800 */
[----:B0-----:R-:W-:Y:S02]  /*c5e0*/  LEA.HI.X.SX32 R10, R16, R18, 0x1, P1 ;  /* 0x00000012100a7211 */ /* 0x001fe400008f0eff */
[----:B-----5:R-:W-:-:S05]  /*c5f0*/  LEA R8, P0, R20, R0, 0x1 ;  /* 0x0000000014087211 */ /* 0x020fca00078008ff */
[----:B------:R0:W-:Y:S04]  /*c600*/  STL [R1+0x12e8], R8 ;  /* 0x0012e80801007387 */ /* 0x0001e80000100800 */
[----:B------:R-:W-:Y:S04]  /*c610*/  STL [R1+0x12b4], R10 ;  /* 0x0012b40a01007387 */ /* 0x000fe80000100800 */
[----:B------:R-:W5:Y:S01]  /*c620*/  LDL.LU R11, [R1+0x98] ;  /* 0x00009800010b7983 */ /* 0x000f620000300800 */
[----:B------:R-:W-:Y:S02]  /*c630*/  LEA.HI.X.SX32 R4, R4, R18, 0x1, P2 ;  /* 0x0000001204047211 */ /* 0x000fe400010f0eff */
[----:B0-----:R-:W-:-:S05]  /*c640*/  LEA R8, P1, R7, R0, 0x1 ;  /* 0x0000000007087211 */ /* 0x001fca00078208ff */
[----:B------:R-:W-:Y:S04]  /*c650*/  STL [R1+0x12f0], R8 ;  /* 0x0012f00801007387 */ /* 0x000fe80000100800 */
[----:B------:R0:W-:Y:S04]  /*c660*/  STL [R1+0x12bc], R4 ;  /* 0x0012bc0401007387 */ /* 0x0001e80000100800 */
[----:B------:R-:W5:Y:S01]  /*c670*/  LDL.LU R16, [R1+0x94] ;  /* 0x0000940001107983 */ /* 0x000f620000300800 */
[----:B0-----:R-:W-:Y:S02]  /*c680*/  LEA.HI.X.SX32 R4, R3, R18, 0x1, P3 ;  /* 0x0000001203047211 */ /* 0x001fe400018f0eff */
[----:B------:R-:W-:-:S05]  /*c690*/  LEA R8, P2, R9, R0, 0x1 ;  /* 0x0000000009087211 */ /* 0x000fca00078408ff */
[----:B------:R0:W-:Y:S04]  /*c6a0*/  STL [R1+0x12f8], R8 ;  /* 0x0012f80801007387 */ /* 0x0001e80000100800 */
[----:B------:R-:W5:Y:S01]  /*c6b0*/  LDL.LU R3, [R1+0x90] ;  /* 0x0000900001037983 */ /* 0x000f620000300800 */
[----:B0-----:R-:W-:-:S03]  /*c6c0*/  LEA R8, P3, R6, R0, 0x1 ;  /* 0x0000000006087211 */ /* 0x001fc600078608ff */
[----:B------:R0:W-:Y:S04]  /*c6d0*/  STL [R1+0x12c4], R4 ;  /* 0x0012c40401007387 */ /* 0x0001e80000100800 */
[----:B------:R-:W-:Y:S01]  /*c6e0*/  STL [R1+0x1300], R8 ;  /* 0x0013000801007387 */ /* 0x000fe20000100800 */
[----:B0-----:R-:W-:-:S03]  /*c6f0*/  LEA.HI.X.SX32 R4, R23, R18, 0x1, P4 ;  /* 0x0000001217047211 */ /* 0x001fc600020f0eff */
[----:B------:R-:W5:Y:S04]  /*c700*/  LDL.LU R23, [R1+0x8c] ;  /* 0x00008c0001177983 */ /* 0x000f680000300800 */
[----:B------:R0:W-:Y:S02]  /*c710*/  STL [R1+0x12cc], R4 ;  /* 0x0012cc0401007387 */ /* 0x0001e40000100800 */
[----:B0-----:R-:W-:Y:S02]  /*c720*/  LEA.HI.X.SX32 R4, R2, R18, 0x1, P5 ;  /* 0x0000001202047211 */ /* 0x001fe400028f0eff */
[----:B--2---:R-:W-:-:S05]  /*c730*/  LEA R8, P4, R5, R0, 0x1 ;  /* 0x0000000005087211 */ /* 0x004fca00078808ff */
[----:B------:R-:W-:Y:S04]  /*c740*/  STL [R1+0x1308], R8 ;  /* 0x0013080801007387 */ /* 0x000fe80000100800 */
[----:B------:R-:W2:Y:S04]  /*c750*/  LDL.LU R2, [R1+0x88] ;  /* 0x0000880001027983 */ /* 0x000ea80000300800 */
[----:B------:R0:W-:Y:S02]  /*c760*/  STL [R1+0x12d4], R4 ;  /* 0x0012d40401007387 */ /* 0x0001e40000100800 */
[----:B0-----:R-:W-:-:S02]  /*c770*/  LEA.HI.X.SX32 R4, R25, R18, 0x1, P6 ;  /* 0x0000001219047211 */ /* 0x001fc400030f0eff */
[----:B------:R-:W2:Y:S01]  /*c780*/  LDL.LU R25, [R1+0x84] ;  /* 0x0000840001197983 */ /* 0x000ea20000300800 */
[----:B------:R-:W-:-:S05]  /*c790*/  LEA R8, P5, R19, R0, 0x1 ;  /* 0x0000000013087211 */ /* 0x000fca00078a08ff */
[----:B------:R-:W-:Y:S04]  /*c7a0*/  STL [R1+0x1310], R8 ;  /* 0x0013100801007387 */ /* 0x000fe80000100800 */
[----:B------:R0:W-:Y:S02]  /*c7b0*/  STL [R1+0x12dc], R4 ;  /* 0x0012dc0401007387 */ /* 0x0001e40000100800 */
[----:B0-----:R-:W-:Y:S02]  /*c7c0*/  LEA.HI.X.SX32 R4, R20, R18, 0x1, P0 ;  /* 0x0000001214047211 */ /* 0x001fe400000f0eff */
[----:B------:R-:W2:Y:S01]  /*c7d0*/  LDL.LU R20, [R1+0x80] ;  /* 0x0000800001147983 */ /* 0x000ea20000300800 */
[----:B------:R-:W-:-:S05]  /*c7e0*/  LEA R8, P6, R22, R0, 0x1 ;  /* 0x0000000016087211 */ /* 0x000fca00078c08ff */
[----:B------:R-:W-:Y:S04]  /*c7f0*/  STL [R1+0x1318], R8 ;  /* 0x0013180801007387 */ /* 0x000fe80000100800 */
[----:B------:R0:W-:Y:S04]  /*c800*/  STL [R1+0x12e4], R4 ;  /* 0x0012e40401007387 */ /* 0x0001e80000100800 */
[----:B0-----:R-:W2:Y:S01]  /*c810*/  LDL.LU R4, [R1+0x7c] ;  /* 0x00007c0001047983 */ /* 0x001ea20000300800 */
[----:B---3--:R-:W-:Y:S02]  /*c820*/  LEA R8, P0, R21, R0, 0x1 ;  /* 0x0000000015087211 */ /* 0x008fe400078008ff */
[----:B------:R-:W-:-:S02]  /*c830*/  LEA.HI.X.SX32 R10, R7, R18, 0x1, P1 ;  /* 0x00000012070a7211 */ /* 0x000fc400008f0eff */
[----:B------:R-:W-:Y:S01]  /*c840*/  LEA.HI.X.SX32 R7, R9, R18, 0x1, P2 ;  /* 0x0000001209077211 */ /* 0x000fe200010f0eff */
[----:B------:R0:W-:Y:S04]  /*c850*/  STL [R1+0x1320], R8 ;  /* 0x0013200801007387 */ /* 0x0001e80000100800 */
[----:B------:R-:W-:Y:S04]  /*c860*/  STL [R1+0x12ec], R10 ;  /* 0x0012ec0a01007387 */ /* 0x000fe80000100800 */
[----:B------:R-:W3:Y:S01]  /*c870*/  LDL.LU R9, [R1+0x78] ;  /* 0x0000780001097983 */ /* 0x000ee20000300800 */
[----:B0-----:R-:W-:-:S05]  /*c880*/  LEA R8, P1, R17, R0, 0x1 ;  /* 0x0000000011087211 */ /* 0x001fca00078208ff */
[----:B------:R0:W-:Y:S04]  /*c890*/  STL [R1+0x1328], R8 ;  /* 0x0013280801007387 */ /* 0x0001e80000100800 */
[----:B------:R1:W-:Y:S01]  /*c8a0*/  STL [R1+0x12f4], R7 ;  /* 0x0012f40701007387 */ /* 0x0003e20000100800 */
[----:B0-----:R-:W-:-:S05]  /*c8b0*/  LEA R8, P2, R15, R0, 0x1 ;  /* 0x000000000f087211 */ /* 0x001fca00078408ff */
[----:B------:R-:W-:Y:S04]  /*c8c0*/  STL [R1+0x1330], R8 ;  /* 0x0013300801007387 */ /* 0x000fe80000100800 */
[----:B------:R-:W3:Y:S01]  /*c8d0*/  LDL.LU R12, [R1+0x74] ;  /* 0x00007400010c7983 */ /* 0x000ee20000300800 */
[----:B-1----:R-:W-:-:S05]  /*c8e0*/  LEA.HI.X.SX32 R7, R6, R18, 0x1, P3 ;  /* 0x0000001206077211 */ /* 0x002fca00018f0eff */
[----:B------:R0:W-:Y:S01]  /*c8f0*/  STL [R1+0x12fc], R7 ;  /* 0x0012fc0701007387 */ /* 0x0001e20000100800 */
[----:B----4-:R-:W-:-:S05]  /*c900*/  LEA R6, P3, R14, R0, 0x1 ;  /* 0x000000000e067211 */ /* 0x010fca00078608ff */
[----:B------:R1:W-:Y:S01]  /*c910*/  STL [R1+0x1338], R6 ;  /* 0x0013380601007387 */ /* 0x0003e20000100800 */
[----:B0-----:R-:W-:-:S05]  /*c920*/  LEA.HI.X.SX32 R7, R5, R18, 0x1, P4 ;  /* 0x0000001205077211 */ /* 0x001fca00020f0eff */
[----:B------:R5:W-:Y:S04]  /*c930*/  STL [R1+0x1304], R7 ;  /* 0x0013040701007387 */ /* 0x000be80000100800 */
[----:B------:R-:W4:Y:S01]  /*c940*/  LDL.LU R10, [R1+0x6c] ;  /* 0x00006c00010a7983 */ /* 0x000f220000300800 */
[----:B-1----:R-:W-:Y:S02]  /*c950*/  LEA R6, P4, R13, R0, 0x1 ;  /* 0x000000000d067211 */ /* 0x002fe400078808ff */
[----:B------:R-:W-:-:S03]  /*c960*/  LEA.HI.X.SX32 R5, R19, R18, 0x1, P5 ;  /* 0x0000001213057211 */ /* 0x000fc600028f0eff */
[----:B------:R0:W-:Y:S04]  /*c970*/  STL [R1+0x1340], R6 ;  /* 0x0013400601007387 */ /* 0x0001e80000100800 */
[----:B------:R-:W-:Y:S01]  /*c980*/  STL [R1+0x130c], R5 ;  /* 0x00130c0501007387 */ /* 0x000fe20000100800 */
[----:B-----5:R-:W-:-:S05]  /*c990*/  LEA R7, P5, R11, R0, 0x1 ;  /* 0x000000000b077211 */ /* 0x020fca00078a08ff */
[----:B------:R1:W-:Y:S04]  /*c9a0*/  STL [R1+0x1348], R7 ;  /* 0x0013480701007387 */ /* 0x0003e80000100800 */
[----:B------:R-:W5:Y:S01]  /*c9b0*/  LDL.LU R8, [R1+0x68] ;  /* 0x0000680001087983 */ /* 0x000f620000300800 */
[-C--:B0-----:R-:W-:Y:S02]  /*c9c0*/  LEA.HI.X.SX32 R6, R22, R18.reuse, 0x1, P6 ;  /* 0x0000001216067211 */ /* 0x081fe400030f0eff */
[----:B-1----:R-:W-:-:S03]  /*c9d0*/  LEA.HI.X.SX32 R7, R21, R18, 0x1, P0 ;  /* 0x0000001215077211 */ /* 0x002fc600000f0eff */
[----:B------:R-:W-:Y:S01]  /*c9e0*/  STL [R1+0x1314], R6 ;  /* 0x0013140601007387 */ /* 0x000fe20000100800 */
[----:B------:R-:W-:-:S05]  /*c9f0*/  LEA R5, P6, R16, R0, 0x1 ;  /* 0x0000000010057211 */ /* 0x000fca00078c08ff */
[----:B------:R-:W-:Y:S04]  /*ca00*/  STL [R1+0x1350], R5 ;  /* 0x0013500501007387 */ /* 0x000fe80000100800 */
[----:B------:R0:W-:Y:S04]  /*ca10*/  STL [R1+0x131c], R7 ;  /* 0x00131c0701007387 */ /* 0x0001e80000100800 */
[----:B0-----:R-:W5:Y:S01]  /*ca20*/  LDL.LU R7, [R1+0x64] ;  /* 0x0000640001077983 */ /* 0x001f620000300800 */
[----:B------:R-:W-:Y:S02]  /*ca30*/  LEA R6, P0, R3, R0, 0x1 ;  /* 0x0000000003067211 */ /* 0x000fe400078008ff */
[----:B------:R-:W-:-:S03]  /*ca40*/  LEA.HI.X.SX32 R5, R17, R18, 0x1, P1 ;  /* 0x0000001211057211 */ /* 0x000fc600008f0eff */
[----:B------:R0:W-:Y:S04]  /*ca50*/  STL [R1+0x1358], R6 ;  /* 0x0013580601007387 */ /* 0x0001e80000100800 */
[----:B------:R1:W-:Y:S01]  /*ca60*/  STL [R1+0x1324], R5 ;  /* 0x0013240501007387 */ /* 0x0003e20000100800 */
[----:B0-----:R-:W-:-:S05]  /*ca70*/  LEA R6, P1, R23, R0, 0x1 ;  /* 0x0000000017067211 */ /* 0x001fca00078208ff */
[----:B------:R0:W-:Y:S01]  /*ca80*/  STL [R1+0x1360], R6 ;  /* 0x0013600601007387 */ /* 0x0001e20000100800 */
[----:B-1----:R-:W-:-:S03]  /*ca90*/  LEA.HI.X.SX32 R5, R15, R18, 0x1, P2 ;  /* 0x000000120f057211 */ /* 0x002fc600010f0eff */
[----:B0-----:R-:W5:Y:S04]  /*caa0*/  LDL.LU R6, [R1+0x60] ;  /* 0x0000600001067983 */ /* 0x001f680000300800 */
[----:B------:R0:W-:Y:S02]  /*cab0*/  STL [R1+0x132c], R5 ;  /* 0x00132c0501007387 */ /* 0x0001e40000100800 */
[----:B0-----:R-:W-:Y:S02]  /*cac0*/  LEA.HI.X.SX32 R5, R14, R18, 0x1, P3 ;  /* 0x000000120e057211 */ /* 0x001fe400018f0eff */
[----:B--2---:R-:W-:-:S05]  /*cad0*/  LEA R15, P2, R2, R0, 0x1 ;  /* 0x00000000020f7211 */ /* 0x004fca00078408ff */
[----:B------:R-:W-:Y:S04]  /*cae0*/  STL [R1+0x1368], R15 ;  /* 0x0013680f01007387 */ /* 0x000fe80000100800 */
[----:B------:R0:W-:Y:S04]  /*caf0*/  STL [R1+0x1334], R5 ;  /* 0x0013340501007387 */ /* 0x0001e80000100800 */
[----:B0-----:R-:W2:Y:S01]  /*cb00*/  LDL.LU R5, [R1+0x5c] ;  /* 0x00005c0001057983 */ /* 0x001ea20000300800 */
[----:B------:R-:W-:Y:S02]  /*cb10*/  LEA R14, P3, R25, R0, 0x1 ;  /* 0x00000000190e7211 */ /* 0x000fe400078608ff */
[----:B------:R-:W-:-:S03]  /*cb20*/  LEA.HI.X.SX32 R13, R13, R18, 0x1, P4 ;  /* 0x000000120d0d7211 */ /* 0x000fc600020f0eff */
[----:B------:R0:W-:Y:S01]  /*cb30*/  STL [R1+0x1370], R14 ;  /* 0x0013700e01007387 */ /* 0x0001e20000100800 */
[----:B------:R-:W-:-:S03]  /*cb40*/  LEA.HI.X.SX32 R11, R11, R18, 0x1, P5 ;  /* 0x000000120b0b7211 */ /* 0x000fc600028f0eff */
[----:B------:R1:W-:Y:S01]  /*cb50*/  STL [R1+0x133c], R13 ;  /* 0x00133c0d01007387 */ /* 0x0003e20000100800 */
[----:B0-----:R-:W-:-:S05]  /*cb60*/  LEA R14, P4, R20, R0, 0x1 ;  /* 0x00000000140e7211 */ /* 0x001fca00078808ff */
[----:B------:R-:W-:Y:S04]  /*cb70*/  STL [R1+0x1378], R14 ;  /* 0x0013780e01007387 */ /* 0x000fe80000100800 */
[----:B------:R-:W2:Y:S04]  /*cb80*/  LDL.LU R19, [R1+0x58] ;  /* 0x0000580001137983 */ /* 0x000ea80000300800 */
[----:B------:R0:W-:Y:S01]  /*cb90*/  STL [R1+0x1344], R11 ;  /* 0x0013440b01007387 */ /* 0x0001e20000100800 */
[----:B-1----:R-:W-:Y:S02]  /*cba0*/  LEA R13, P5, R4, R0, 0x1 ;  /* 0x00000000040d7211 */ /* 0x002fe400078a08ff */
[----:B0-----:R-:W-:-:S03]  /*cbb0*/  LEA.HI.X.SX32 R11, R16, R18, 0x1, P6 ;  /* 0x00000012100b7211 */ /* 0x001fc600030f0eff */
[----:B------:R3:W-:Y:S04]  /*cbc0*/  STL [R1+0x1380], R13 ;  /* 0x0013800d01007387 */ /* 0x0007e80000100800 */
[----:B------:R-:W2:Y:S04]  /*cbd0*/  LDL.LU R22, [R1+0x54] ;  /* 0x0000540001167983 */ /* 0x000ea80000300800 */
[----:B------:R0:W-:Y:S01]  /*cbe0*/  STL [R1+0x134c], R11 ;  /* 0x00134c0b01007387 */ /* 0x0001e20000100800 */
[----:B---3--:R-:W-:-:S03]  /*cbf0*/  LEA R13, P6, R9, R0, 0x1 ;  /* 0x00000000090d7211 */ /* 0x008fc600078c08ff */
[----:B------:R-:W3:Y:S04]  /*cc00*/  LDL.LU R21, [R1+0x50] ;  /* 0x0000500001157983 */ /* 0x000ee80000300800 */
[----:B------:R-:W-:Y:S01]  /*cc10*/  STL [R1+0x1388], R13 ;  /* 0x0013880d01007387 */ /* 0x000fe20000100800 */
[----:B0-----:R-:W-:-:S03]  /*cc20*/  LEA.HI.X.SX32 R11, R3, R18, 0x1, P0 ;  /* 0x00000012030b7211 */ /* 0x001fc600000f0eff */
[----:B------:R-:W3:Y:S04]  /*cc30*/  LDL.LU R17, [R1+0x4c] ;  /* 0x00004c0001117983 */ /* 0x000ee80000300800 */
[----:B------:R0:W-:Y:S04]  /*cc40*/  STL [R1+0x1354], R11 ;  /* 0x0013540b01007387 */ /* 0x0001e80000100800 */
[----:B------:R-:W3:Y:S01]  /*cc50*/  LDL.LU R15, [R1+0x48] ;  /* 0x00004800010f7983 */ /* 0x000ee20000300800 */
[----:B------:R-:W-:Y:S02]  /*cc60*/  LEA R3, P0, R12, R0, 0x1 ;  /* 0x000000000c037211 */ /* 0x000fe400078008ff */
[----:B0-----:R-:W-:-:S03]  /*cc70*/  LEA.HI.X.SX32 R11, R23, R18, 0x1, P1 ;  /* 0x00000012170b7211 */ /* 0x001fc600008f0eff */
[----:B------:R4:W-:Y:S04]  /*cc80*/  STL [R1+0x1390], R3 ;  /* 0x0013900301007387 */ /* 0x0009e80000100800 */
[----:B------:R-:W3:Y:S04]  /*cc90*/  LDL.LU R14, [R1+0x44] ;  /* 0x00004400010e7983 */ /* 0x000ee80000300800 */
[----:B------:R0:W-:Y:S04]  /*cca0*/  STL [R1+0x135c], R11 ;  /* 0x00135c0b01007387 */ /* 0x0001e80000100800 */
[----:B------:R-:W3:Y:S01]  /*ccb0*/  LDL.LU R13, [R1+0x40] ;  /* 0x00004000010d7983 */ /* 0x000ee20000300800 */
[----:B----4-:R-:W-:-:S02]  /*ccc0*/  LEA R3, P1, R10, R0, 0x1 ;  /* 0x000000000a037211 */ /* 0x010fc400078208ff */
[----:B------:R-:W-:-:S03]  /*ccd0*/  LEA.HI.X.SX32 R2, R2, R18, 0x1, P2 ;  /* 0x0000001202027211 */ /* 0x000fc600010f0eff */
[----:B------:R1:W-:Y:S04]  /*cce0*/  STL [R1+0x1398], R3 ;  /* 0x0013980301007387 */ /* 0x0003e80000100800 */
[----:B0-----:R-:W4:Y:S04]  /*ccf0*/  LDL.LU R11, [R1+0x30] ;  /* 0x00003000010b7983 */ /* 0x001f280000300800 */
[----:B------:R0:W-:Y:S01]  /*cd00*/  STL [R1+0x1364], R2 ;  /* 0x0013640201007387 */ /* 0x0001e20000100800 */
[----:B-1----:R-:W-:-:S03]  /*cd10*/  LEA.HI.X.SX32 R3, R25, R18, 0x1, P3 ;  /* 0x0000001219037211 */ /* 0x002fc600018f0eff */
[----:B0-----:R-:W4:Y:S01]  /*cd20*/  LDL.LU R2, [R1+0x2c] ;  /* 0x00002c0001027983 */ /* 0x001f220000300800 */
[----:B-----5:R-:W-:-:S05]  /*cd30*/  LEA R16, P2, R8, R0, 0x1 ;  /* 0x0000000008107211 */ /* 0x020fca00078408ff */
[----:B------:R-:W-:Y:S04]  /*cd40*/  STL [R1+0x13a0], R16 ;  /* 0x0013a01001007387 */ /* 0x000fe80000100800 */
[----:B------:R-:W5:Y:S04]  /*cd50*/  LDL.LU R25, [R1+0x28] ;  /* 0x0000280001197983 */ /* 0x000f680000300800 */
[----:B------:R0:W-:Y:S04]  /*cd60*/  STL [R1+0x136c], R3 ;  /* 0x00136c0301007387 */ /* 0x0001e80000100800 */
[----:B------:R-:W4:Y:S01]  /*cd70*/  LDL.LU R23, [R1+0x20] ;  /* 0x0000200001177983 */ /* 0x000f220000300800 */
[----:B0-----:R-:W-:-:S02]  /*cd80*/  LEA.HI.X.SX32 R3, R20, R18, 0x1, P4 ;  /* 0x0000001214037211 */ /* 0x001fc400020f0eff */
[----:B------:R-:W-:-:S05]  /*cd90*/  LEA R16, P3, R7, R0, 0x1 ;  /* 0x0000000007107211 */ /* 0x000fca00078608ff */
[----:B------:R0:W-:Y:S04]  /*cda0*/  STL [R1+0x13a8], R16 ;  /* 0x0013a81001007387 */ /* 0x0001e80000100800 */
[----:B------:R-:W4:Y:S04]  /*cdb0*/  LDL.LU R20, [R1+0x18] ;  /* 0x0000180001147983 */ /* 0x000f280000300800 */
[----:B------:R1:W-:Y:S01]  /*cdc0*/  STL [R1+0x1374], R3 ;  /* 0x0013740301007387 */ /* 0x0003e20000100800 */
[----:B0-----:R-:W-:-:S03]  /*cdd0*/  LEA.HI.X.SX32 R16, R4, R18, 0x1, P5 ;  /* 0x0000001204107211 */ /* 0x001fc600028f0eff */
[----:B-1----:R-:W4:Y:S01]  /*cde0*/  LDL.LU R3, [R1+0x10] ;  /* 0x0000100001037983 */ /* 0x002f220000300800 */
[----:B------:R-:W-:-:S05]  /*cdf0*/  LEA R24, P4, R6, R0, 0x1 ;  /* 0x0000000006187211 */ /* 0x000fca00078808ff */
[----:B------:R-:W-:Y:S04]  /*ce00*/  STL [R1+0x13b0], R24 ;  /* 0x0013b01801007387 */ /* 0x000fe80000100800 */
[----:B------:R-:W4:Y:S04]  /*ce10*/  LDL.LU R4, [R1+0xc] ;  /* 0x00000c0001047983 */ /* 0x000f280000300800 */
[----:B------:R0:W-:Y:S04]  /*ce20*/  STL [R1+0x137c], R16 ;  /* 0x00137c1001007387 */ /* 0x0001e80000100800 */
[----:B0-----:R-:W4:Y:S01]  /*ce30*/  LDL.LU R16, [R1+0x8] ;  /* 0x0000080001107983 */ /* 0x001f220000300800 */
[----:B--2---:R-:W-:-:S05]  /*ce40*/  LEA R24, P5, R5, R0, 0x1 ;  /* 0x0000000005187211 */ /* 0x004fca00078a08ff */
[----:B------:R0:W-:Y:S02]  /*ce50*/  STL [R1+0x13b8], R24 ;  /* 0x0013b81801007387 */ /* 0x0001e40000100800 */
[-C--:B0-----:R-:W-:Y:S02]  /*ce60*/  LEA.HI.X.SX32 R24, R9, R18.reuse, 0x1, P6 ;  /* 0x0000001209187211 */ /* 0x081fe400030f0eff */
[----:B------:R-:W2:Y:S01]  /*ce70*/  LDL.LU R9, [R1+0x4] ;  /* 0x0000040001097983 */ /* 0x000ea20000300800 */
[----:B------:R-:W-:-:S03]  /*ce80*/  LEA.HI.X.SX32 R12, R12, R18, 0x1, P0 ;  /* 0x000000120c0c7211 */ /* 0x000fc600000f0eff */
[----:B------:R0:W-:Y:S01]  /*ce90*/  STL [R1+0x1384], R24 ;  /* 0x0013841801007387 */ /* 0x0001e20000100800 */
[----:B------:R-:W-:Y:S02]  /*cea0*/  LEA.HI.X.SX32 R10, R10, R18, 0x1, P1 ;  /* 0x000000120a0a7211 */ /* 0x000fe400008f0eff */
[----:B0-----:R-:W-:-:S05]  /*ceb0*/  LEA R24, P6, R19, R0, 0x1 ;  /* 0x0000000013187211 */ /* 0x001fca00078c08ff */
[----:B------:R0:W-:Y:S04]  /*cec0*/  STL [R1+0x13c0], R24 ;  /* 0x0013c01801007387 */ /* 0x0001e80000100800 */
[----:B0-----:R-:W2:Y:S04]  /*ced0*/  LDL.LU R24, [R1+0x1588] ;  /* 0x0015880001187983 */ /* 0x001ea80000300800 */
[----:B------:R0:W-:Y:S02]  /*cee0*/  STL [R1+0x138c], R12 ;  /* 0x00138c0c01007387 */ /* 0x0001e40000100800 */
[----:B0-----:R-:W-:-:S05]  /*cef0*/  LEA R12, P0, R22, R0, 0x1 ;  /* 0x00000000160c7211 */ /* 0x001fca00078008ff */
[----:B------:R0:W-:Y:S01]  /*cf00*/  STL [R1+0x13c8], R12 ;  /* 0x0013c80c01007387 */ /* 0x0001e20000100800 */
[----:B------:R-:W-:-:S03]  /*cf10*/  LEA.HI.X.SX32 R8, R8, R18, 0x1, P2 ;  /* 0x0000001208087211 */ /* 0x000fc600010f0eff */
[----:B0-----:R-:W2:Y:S04]  /*cf20*/  LDL.LU R12, [R1+0x1584] ;  /* 0x00158400010c7983 */ /* 0x001ea80000300800 */
[----:B------:R3:W-:Y:S02]  /*cf30*/  STL [R1+0x1394], R10 ;  /* 0x0013940a01007387 */ /* 0x0007e40000100800 */
[----:B---3--:R-:W-:-:S05]  /*cf40*/  LEA R10, P1, R21, R0, 0x1 ;  /* 0x00000000150a7211 */ /* 0x008fca00078208ff */
[----:B------:R0:W-:Y:S01]  /*cf50*/  STL [R1+0x13d0], R10 ;  /* 0x0013d00a01007387 */ /* 0x0001e20000100800 */
[----:B------:R-:W-:-:S03]  /*cf60*/  LEA.HI.X.SX32 R7, R7, R18, 0x1, P3 ;  /* 0x0000001207077211 */ /* 0x000fc600018f0eff */
[----:B0-----:R-:W3:Y:S04]  /*cf70*/  LDL.LU R10, [R1+0x1580] ;  /* 0x00158000010a7983 */ /* 0x001ee80000300800 */
[----:B------:R0:W-:Y:S02]  /*cf80*/  STL [R1+0x139c], R8 ;  /* 0x00139c0801007387 */ /* 0x0001e40000100800 */
[----:B0-----:R-:W-:-:S05]  /*cf90*/  LEA R8, P2, R17, R0, 0x1 ;  /* 0x0000000011087211 */ /* 0x001fca00078408ff */
[----:B------:R0:W-:Y:S01]  /*cfa0*/  STL [R1+0x13d8], R8 ;  /* 0x0013d80801007387 */ /* 0x0001e20000100800 */
[----:B------:R-:W-:-:S03]  /*cfb0*/  LEA.HI.X.SX32 R6, R6, R18, 0x1, P4 ;  /* 0x0000001206067211 */ /* 0x000fc600020f0eff */
[----:B0-----:R-:W2:Y:S04]  /*cfc0*/  LDL.LU R8, [R1+0x157c] ;  /* 0x00157c0001087983 */ /* 0x001ea80000300800 */
        /* <DEDUP_REMOVED lines=9> */
[----:B0-----:R-:W3:Y:S04]  /*d060*/  LDL.LU R6, [R1+0x1574] ;  /* 0x0015740001067983 */ /* 0x001ee80000300800 */
[----:B------:R0:W-:Y:S02]  /*d070*/  STL [R1+0x13b4], R5 ;  /* 0x0013b40501007387 */ /* 0x0001e40000100800 */
[----:B0-----:R-:W-:-:S05]  /*d080*/  LEA R5, P5, R13, R0, 0x1 ;  /* 0x000000000d057211 */ /* 0x001fca00078a08ff */
[----:B------:R0:W-:Y:S01]  /*d090*/  STL [R1+0x13f0], R5 ;  /* 0x0013f00501007387 */ /* 0x0001e20000100800 */
[----:B------:R-:W-:-:S03]  /*d0a0*/  LEA.HI.X.SX32 R22, R22, R18, 0x1, P0 ;  /* 0x0000001216167211 */ /* 0x000fc600000f0eff */
[----:B0-----:R-:W3:Y:S04]  /*d0b0*/  LDL.LU R5, [R1+0x1570] ;  /* 0x0015700001057983 */ /* 0x001ee80000300800 */
[----:B------:R4:W-:Y:S02]  /*d0c0*/  STL [R1+0x13bc], R19 ;  /* 0x0013bc1301007387 */ /* 0x0009e40000100800 */
[----:B----4-:R-:W-:-:S05]  /*d0d0*/  LEA R19, P6, R11, R0, 0x1 ;  /* 0x000000000b137211 */ /* 0x010fca00078c08ff */
[----:B------:R0:W-:Y:S01]  /*d0e0*/  STL [R1+0x13f8], R19 ;  /* 0x0013f81301007387 */ /* 0x0001e20000100800 */
[----:B------:R-:W-:-:S03]  /*d0f0*/  LEA.HI.X.SX32 R21, R21, R18, 0x1, P1 ;  /* 0x0000001215157211 */ /* 0x000fc600008f0eff */
[----:B0-----:R-:W4:Y:S04]  /*d100*/  LDL.LU R19, [R1+0x156c] ;  /* 0x00156c0001137983 */ /* 0x001f280000300800 */
[----:B------:R0:W-:Y:S02]  /*d110*/  STL [R1+0x13c4], R22 ;  /* 0x0013c41601007387 */ /* 0x0001e40000100800 */
[----:B0-----:R-:W-:-:S05]  /*d120*/  LEA R22, P0, R2, R0, 0x1 ;  /* 0x0000000002167211 */ /* 0x001fca00078008ff */
[----:B------:R0:W-:Y:S01]  /*d130*/  STL [R1+0x1400], R22 ;  /* 0x0014001601007387 */ /* 0x0001e20000100800 */
[----:B------:R-:W-:-:S03]  /*d140*/  LEA.HI.X.SX32 R17, R17, R18, 0x1, P2 ;  /* 0x0000001211117211 */ /* 0x000fc600010f0eff */
[----:B0-----:R-:W3:Y:S04]  /*d150*/  LDL.LU R22, [R1+0x1568] ;  /* 0x0015680001167983 */ /* 0x001ee80000300800 */
[----:B------:R5:W-:Y:S02]  /*d160*/  STL [R1+0x13cc], R21 ;  /* 0x0013cc1501007387 */ /* 0x000be40000100800 */
[----:B-----5:R-:W-:-:S05]  /*d170*/  LEA R21, P1, R25, R0, 0x1 ;  /* 0x0000000019157211 */ /* 0x020fca00078208ff */
[----:B------:R0:W-:Y:S01]  /*d180*/  STL [R1+0x1408], R21 ;  /* 0x0014081501007387 */ /* 0x0001e20000100800 */
[----:B------:R-:W-:-:S03]  /*d190*/  LEA.HI.X.SX32 R15, R15, R18, 0x1, P3 ;  /* 0x000000120f0f7211 */ /* 0x000fc600018f0eff */
[----:B0-----:R-:W5:Y:S04]  /*d1a0*/  LDL.LU R21, [R1+0x1564] ;  /* 0x0015640001157983 */ /* 0x001f680000300800 */
        /* <DEDUP_REMOVED lines=22> */
[----:B------:R0:W-:Y:S04]  /*d310*/  STL [R1+0x1430], R11 ;  /* 0x0014300b01007387 */ /* 0x0001e80000100800 */
[----:B0-----:R-:W3:Y:S04]  /*d320*/  LDL.LU R11, [R1+0x1550] ;  /* 0x00155000010b7983 */ /* 0x001ee80000300800 */
[----:B------:R2:W-:Y:S02]  /*d330*/  STL [R1+0x13fc], R2 ;  /* 0x0013fc0201007387 */ /* 0x0005e40000100800 */
[----:B--2---:R-:W-:-:S05]  /*d340*/  LEA R2, P0, R9, R0, 0x1 ;  /* 0x0000000009027211 */ /* 0x004fca00078008ff */
[----:B------:R0:W-:Y:S04]  /*d350*/  STL [R1+0x1438], R2 ;  /* 0x0014380201007387 */ /* 0x0001e80000100800 */
[----:B0-----:R-:W2:Y:S01]  /*d360*/  LDL.LU R2, [R1+0x154c] ;  /* 0x00154c0001027983 */ /* 0x001ea20000300800 */
[----:B------:R-:W-:-:S05]  /*d370*/  LEA.HI.X.SX32 R25, R25, R18, 0x1, P1 ;  /* 0x0000001219197211 */ /* 0x000fca00008f0eff */
        /* <DEDUP_REMOVED lines=34> */
[-C--:B------:R-:W-:Y:S02]  /*d5a0*/  LEA.HI.X.SX32 R2, R2, R18.reuse, 0x1, P1 ;  /* 0x0000001202027211 */ /* 0x080fe400008f0eff */
[----:B------:R-:W-:-:S03]  /*d5b0*/  LEA.HI.X.SX32 R25, R25, R18, 0x1, P2 ;  /* 0x0000001219197211 */ /* 0x000fc600010f0eff */
[----:B------:R2:W-:Y:S01]  /*d5c0*/  STL [R1+0x143c], R2 ;  /* 0x00143c0201007387 */ /* 0x0005e20000100800 */
[----:B------:R-:W-:Y:S02]  /*d5d0*/  LEA.HI.X.SX32 R23, R23, R18, 0x1, P3 ;  /* 0x0000001217177211 */ /* 0x000fe400018f0eff */
[----:B--2---:R-:W-:-:S05]  /*d5e0*/  LEA R2, P1, R9, R0, 0x1 ;  /* 0x0000000009027211 */ /* 0x004fca00078208ff */
[----:B------:R0:W-:Y:S04]  /*d5f0*/  STL [R1+0x1478], R2 ;  /* 0x0014780201007387 */ /* 0x0001e80000100800 */
[----:B0-----:R-:W2:Y:S04]  /*d600*/  LDL.LU R2, [R1+0x152c] ;  /* 0x00152c0001027983 */ /* 0x001ea80000300800 */
[----:B------:R3:W-:Y:S02]  /*d610*/  STL [R1+0x1444], R25 ;  /* 0x0014441901007387 */ /* 0x0007e40000100800 */
[----:B---3--:R-:W-:-:S05]  /*d620*/  LEA R25, P2, R11, R0, 0x1 ;  /* 0x000000000b197211 */ /* 0x008fca00078408ff */
[----:B------:R0:W-:Y:S04]  /*d630*/  STL [R1+0x1480], R25 ;  /* 0x0014801901007387 */ /* 0x0001e80000100800 */
[----:B------:R1:W-:Y:S01]  /*d640*/  STL [R1+0x144c], R23 ;  /* 0x00144c1701007387 */ /* 0x0003e20000100800 */
[----:B0-----:R-:W-:Y:S02]  /*d650*/  LEA R25, P3, R13, R0, 0x1 ;  /* 0x000000000d197211 */ /* 0x001fe400078608ff */
[----:B-1----:R-:W-:-:S03]  /*d660*/  LEA.HI.X.SX32 R23, R20, R18, 0x1, P4 ;  /* 0x0000001214177211 */ /* 0x002fc600020f0eff */
[----:B------:R0:W-:Y:S01]  /*d670*/  STL [R1+0x1488], R25 ;  /* 0x0014881901007387 */ /* 0x0001e20000100800 */
[----:B------:R-:W-:-:S03]  /*d680*/  LEA.HI.X.SX32 R20, R3, R18, 0x1, P5 ;  /* 0x0000001203147211 */ /* 0x000fc600028f0eff */
[----:B------:R1:W-:Y:S01]  /*d690*/  STL [R1+0x1454], R23 ;  /* 0x0014541701007387 */ /* 0x0003e20000100800 */
[----:B0-----:R-:W-:Y:S02]  /*d6a0*/  LEA R25, P4, R14, R0, 0x1 ;  /* 0x000000000e197211 */ /* 0x001fe400078808ff */
[----:B------:R-:W-:Y:S02]  /*d6b0*/  LEA.HI.X.SX32 R3, R4, R18, 0x1, P6 ;  /* 0x0000001204037211 */ /* 0x000fe400030f0eff */
[----:B-1----:R-:W-:Y:S01]  /*d6c0*/  LEA R23, P5, R15, R0, 0x1 ;  /* 0x000000000f177211 */ /* 0x002fe200078a08ff */
[----:B------:R-:W-:Y:S01]  /*d6d0*/  STL [R1+0x1490], R25 ;  /* 0x0014901901007387 */ /* 0x000fe20000100800 */
[----:B------:R-:W-:-:S03]  /*d6e0*/  LEA.HI.X.SX32 R4, R16, R18, 0x1, P0 ;  /* 0x0000001210047211 */ /* 0x000fc600000f0eff */
[----:B------:R0:W-:Y:S01]  /*d6f0*/  STL [R1+0x145c], R20 ;  /* 0x00145c1401007387 */ /* 0x0001e20000100800 */
[----:B------:R-:W-:-:S03]  /*d700*/  LEA.HI.X.SX32 R9, R9, R18, 0x1, P1 ;  /* 0x0000001209097211 */ /* 0x000fc600008f0eff */
[----:B------:R-:W-:Y:S01]  /*d710*/  STL [R1+0x1498], R23 ;  /* 0x0014981701007387 */ /* 0x000fe20000100800 */
[----:B0-----:R-:W-:-:S03]  /*d720*/  LEA R20, P6, R17, R0, 0x1 ;  /* 0x0000000011147211 */ /* 0x001fc600078c08ff */
[----:B------:R5:W-:Y:S04]  /*d730*/  STL [R1+0x1464], R3 ;  /* 0x0014640301007387 */ /* 0x000be80000100800 */
[----:B------:R-:W-:Y:S04]  /*d740*/  STL [R1+0x14a0], R20 ;  /* 0x0014a01401007387 */ /* 0x000fe80000100800 */
[----:B------:R0:W-:Y:S01]  /*d750*/  STL [R1+0x146c], R4 ;  /* 0x00146c0401007387 */ /* 0x0001e20000100800 */
[----:B-----5:R-:W-:-:S05]  /*d760*/  LEA R3, P0, R21, R0, 0x1 ;  /* 0x0000000015037211 */ /* 0x020fca00078008ff */
[----:B------:R1:W-:Y:S01]  /*d770*/  STL [R1+0x14a8], R3 ;  /* 0x0014a80301007387 */ /* 0x0003e20000100800 */
[----:B0-----:R-:W-:-:S03]  /*d780*/  LEA R4, P1, R22, R0, 0x1 ;  /* 0x0000000016047211 */ /* 0x001fc600078208ff */
[----:B------:R4:W-:Y:S04]  /*d790*/  STL [R1+0x1474], R9 ;  /* 0x0014740901007387 */ /* 0x0009e80000100800 */
[----:B------:R0:W-:Y:S01]  /*d7a0*/  STL [R1+0x14b0], R4 ;  /* 0x0014b00401007387 */ /* 0x0001e20000100800 */
[----:B-1----:R-:W-:Y:S02]  /*d7b0*/  LEA.HI.X.SX32 R3, R11, R18, 0x1, P2 ;  /* 0x000000120b037211 */ /* 0x002fe400010f0eff */
[----:B----4-:R-:W-:-:S03]  /*d7c0*/  LEA R9, P2, R19, R0, 0x1 ;  /* 0x0000000013097211 */ /* 0x010fc600078408ff */
[----:B------:R1:W-:Y:S01]  /*d7d0*/  STL [R1+0x147c], R3 ;  /* 0x00147c0301007387 */ /* 0x0003e20000100800 */
[----:B0-----:R-:W-:-:S03]  /*d7e0*/  LEA.HI.X.SX32 R4, R13, R18, 0x1, P3 ;  /* 0x000000120d047211 */ /* 0x001fc600018f0eff */
[----:B------:R0:W-:Y:S04]  /*d7f0*/  STL [R1+0x14b8], R9 ;  /* 0x0014b80901007387 */ /* 0x0001e80000100800 */
[----:B------:R3:W-:Y:S01]  /*d800*/  STL [R1+0x1484], R4 ;  /* 0x0014840401007387 */ /* 0x0007e20000100800 */
[----:B-1----:R-:W-:Y:S02]  /*d810*/  LEA R3, P3, R5, R0, 0x1 ;  /* 0x0000000005037211 */ /* 0x002fe400078608ff */
[----:B0-----:R-:W-:-:S03]  /*d820*/  LEA.HI.X.SX32 R9, R14, R18, 0x1, P4 ;  /* 0x000000120e097211 */ /* 0x001fc600020f0eff */
[----:B------:R0:W-:Y:S01]  /*d830*/  STL [R1+0x14c0], R3 ;  /* 0x0014c00301007387 */ /* 0x0001e20000100800 */
[----:B---3--:R-:W-:-:S03]  /*d840*/  LEA R4, P4, R6, R0, 0x1 ;  /* 0x0000000006047211 */ /* 0x008fc600078808ff */
[----:B------:R-:W-:Y:S04]  /*d850*/  STL [R1+0x148c], R9 ;  /* 0x00148c0901007387 */ /* 0x000fe80000100800 */
[----:B------:R1:W-:Y:S01]  /*d860*/  STL [R1+0x14c8], R4 ;  /* 0x0014c80401007387 */ /* 0x0003e20000100800 */
[----:B0-----:R-:W-:Y:S01]  /*d870*/  LEA.HI.X.SX32 R3, R15, R18, 0x1, P5 ;  /* 0x000000120f037211 */ /* 0x001fe200028f0eff */
[----:B------:R-:W-:Y:S02]  /*d880*/  IMAD.MOV.U32 R15, RZ, RZ, R27 ;  /* 0x000000ffff0f7224 */ /* 0x000fe400078e001b */
[----:B------:R-:W3:Y:S01]  /*d890*/  LDL.LU R27, [R1+0x1528] ;  /* 0x00152800011b7983 */ /* 0x000ee20000300800 */
[----:B-1----:R-:W-:-:S03]  /*d8a0*/  LEA R4, P5, R7, R0, 0x1 ;  /* 0x0000000007047211 */ /* 0x002fc600078a08ff */
[----:B------:R0:W-:Y:S01]  /*d8b0*/  STL [R1+0x1494], R3 ;  /* 0x0014940301007387 */ /* 0x0001e20000100800 */
[----:B------:R-:W-:-:S03]  /*d8c0*/  IMAD.MOV.U32 R16, RZ, RZ, R28 ;  /* 0x000000ffff107224 */ /* 0x000fc600078e001c */
[----:B------:R1:W-:Y:S01]  /*d8d0*/  STL [R1+0x14cc], R4 ;  /* 0x0014cc0401007387 */ /* 0x0003e20000100800 */
[-C--:B0-----:R-:W-:Y:S01]  /*d8e0*/  LEA.HI.X.SX32 R3, R17, R18.reuse, 0x1, P6 ;  /* 0x0000001211037211 */ /* 0x081fe200030f0eff */
[----:B------:R-:W-:Y:S02]  /*d8f0*/  IMAD.MOV.U32 R17, RZ, RZ, R29 ;  /* 0x000000ffff117224 */ /* 0x000fe400078e001d */
[----:B------:R-:W4:Y:S04]  /*d900*/  LDL.LU.64 R28, [R1+0x1520] ;  /* 0x00152000011c7983 */ /* 0x000f280000300a00 */
[----:B------:R0:W-:Y:S01]  /*d910*/  STL [R1+0x149c], R3 ;  /* 0x00149c0301007387 */ /* 0x0001e20000100800 */
[----:B------:R-:W-:Y:S02]  /*d920*/  LEA.HI.X.SX32 R9, R21, R18, 0x1, P0 ;  /* 0x0000001215097211 */ /* 0x000fe400000f0eff */
[----:B-1----:R-:W-:-:S02]  /*d930*/  LEA R4, P0, R10, R0, 0x1 ;  /* 0x000000000a047211 */ /* 0x002fc400078008ff */
[----:B0-----:R-:W-:-:S05]  /*d940*/  LEA R3, P6, R8, R0, 0x1 ;  /* 0x0000000008037211 */ /* 0x001fca00078c08ff */
[----:B------:R0:W-:Y:S04]  /*d950*/  STL [R1+0x14d0], R3 ;  /* 0x0014d00301007387 */ /* 0x0001e80000100800 */
[----:B------:R1:W-:Y:S01]  /*d960*/  STL [R1+0x14a4], R9 ;  /* 0x0014a40901007387 */ /* 0x0003e20000100800 */
[----:B0-----:R-:W-:-:S03]  /*d970*/  LEA.HI.X.SX32 R3, R22, R18, 0x1, P1 ;  /* 0x0000001216037211 */ /* 0x001fc600008f0eff */
[----:B------:R0:W-:Y:S01]  /*d980*/  STL [R1+0x14d4], R4 ;  /* 0x0014d40401007387 */ /* 0x0001e20000100800 */
[----:B-1----:R-:W-:-:S03]  /*d990*/  LEA R9, P1, R12, R0, 0x1 ;  /* 0x000000000c097211 */ /* 0x002fc600078208ff */
[----:B------:R-:W-:Y:S01]  /*d9a0*/  STL [R1+0x14ac], R3 ;  /* 0x0014ac0301007387 */ /* 0x000fe20000100800 */
[-C--:B------:R-:W-:Y:S02]  /*d9b0*/  LEA.HI.X.SX32 R5, R5, R18.reuse, 0x1, P3 ;  /* 0x0000001205057211 */ /* 0x080fe400018f0eff */
[----:B0-----:R-:W-:Y:S01]  /*d9c0*/  LEA.HI.X.SX32 R4, R19, R18, 0x1, P2 ;  /* 0x0000001213047211 */ /* 0x001fe200010f0eff */
[----:B------:R-:W-:Y:S04]  /*d9d0*/  STL [R1+0x14d8], R9 ;  /* 0x0014d80901007387 */ /* 0x000fe80000100800 */
[----:B------:R3:W-:Y:S01]  /*d9e0*/  STL [R1+0x14b4], R4 ;  /* 0x0014b40401007387 */ /* 0x0007e20000100800 */
[----:B------:R-:W-:Y:S02]  /*d9f0*/  IMAD.MOV.U32 R14, RZ, RZ, R26 ;  /* 0x000000ffff0e7224 */ /* 0x000fe400078e001a */
[----:B------:R-:W-:-:S04]  /*da00*/  IMAD.MOV.U32 R26, RZ, RZ, c[0x0][0x188] ;  /* 0x00006200ff1a7624 */ /* 0x000fc800078e00ff */
[C---:B------:R-:W-:Y:S02]  /*da10*/  IMAD R25, R26.reuse, 0x3f, RZ ;  /* 0x0000003f1a197824 */ /* 0x040fe400078e02ff */
[----:B------:R-:W-:Y:S01]  /*da20*/  IMAD R26, R26, 0x3e, RZ ;  /* 0x0000003e1a1a7824 */ /* 0x000fe200078e02ff */
[-C--:B---3--:R-:W-:Y:S02]  /*da30*/  LEA R4, P3, R27, R0.reuse, 0x1 ;  /* 0x000000001b047211 */ /* 0x088fe400078608ff */
[----:B----4-:R-:W-:-:S05]  /*da40*/  LEA R3, P2, R29, R0, 0x1 ;  /* 0x000000001d037211 */ /* 0x010fca00078408ff */
[----:B------:R0:W-:Y:S04]  /*da50*/  STL [R1+0x14dc], R3 ;  /* 0x0014dc0301007387 */ /* 0x0001e80000100800 */
[----:B------:R-:W-:Y:S01]  /*da60*/  STL [R1+0x14bc], R5 ;  /* 0x0014bc0501007387 */ /* 0x000fe20000100800 */
[----:B0-----:R-:W-:-:S03]  /*da70*/  LEA.HI.X.SX32 R3, R6, R18, 0x1, P4 ;  /* 0x0000001206037211 */ /* 0x001fc600020f0eff */
[----:B------:R0:W-:Y:S04]  /*da80*/  STL [R1+0x14e0], R4 ;  /* 0x0014e00401007387 */ /* 0x0001e80000100800 */
[----:B------:R1:W-:Y:S01]  /*da90*/  STL [R1+0x14c4], R3 ;  /* 0x0014c40301007387 */ /* 0x0003e20000100800 */
[----:B0-----:R-:W-:Y:S02]  /*daa0*/  LEA R4, P4, R24, R0, 0x1 ;  /* 0x0000000018047211 */ /* 0x001fe400078808ff */
[-C--:B------:R-:W-:Y:S02]  /*dab0*/  LEA.HI.X.SX32 R0, R8, R18.reuse, 0x1, P6 ;  /* 0x0000001208007211 */ /* 0x080fe400030f0eff */
[-C--:B-1----:R-:W-:Y:S01]  /*dac0*/  LEA.HI.X.SX32 R3, R7, R18.reuse, 0x1, P5 ;  /* 0x0000001207037211 */ /* 0x082fe200028f0eff */
[----:B------:R0:W-:Y:S04]  /*dad0*/  STL [R1+0x1108], R4 ;  /* 0x0011080401007387 */ /* 0x0001e80000100800 */
[----:B------:R1:W-:Y:S04]  /*dae0*/  STL [R1+0x10f0], R3 ;  /* 0x0010f00301007387 */ /* 0x0003e80000100800 */
[----:B------:R3:W-:Y:S01]  /*daf0*/  STL [R1+0x10f4], R0 ;  /* 0x0010f40001007387 */ /* 0x0007e20000100800 */
[----:B0-----:R-:W-:-:S02]  /*db00*/  LEA.HI.X.SX32 R4, R10, R18, 0x1, P0 ;  /* 0x000000120a047211 */ /* 0x001fc400000f0eff */
[----:B-1----:R-:W-:-:S03]  /*db10*/  LEA.HI.X.SX32 R3, R12, R18, 0x1, P1 ;  /* 0x000000120c037211 */ /* 0x002fc600008f0eff */
[----:B------:R0:W-:Y:S01]  /*db20*/  STL [R1+0x10f8], R4 ;  /* 0x0010f80401007387 */ /* 0x0001e20000100800 */
[----:B---3--:R-:W-:-:S03]  /*db30*/  LEA.HI.X.SX32 R0, R29, R18, 0x1, P2 ;  /* 0x000000121d007211 */ /* 0x008fc600010f0eff */
[----:B------:R1:W-:Y:S04]  /*db40*/  STL [R1+0x10fc], R3 ;  /* 0x0010fc0301007387 */ /* 0x0003e80000100800 */
[----:B------:R3:W-:Y:S01]  /*db50*/  STL [R1+0x1100], R0 ;  /* 0x0011000001007387 */ /* 0x0007e20000100800 */
[----:B0-----:R-:W-:Y:S01]  /*db60*/  IMAD.WIDE R4, R25, 0x2, R16 ;  /* 0x0000000219047825 */ /* 0x001fe200078e0210 */
[-C--:B-1----:R-:W-:Y:S02]  /*db70*/  LEA.HI.X.SX32 R3, R27, R18.reuse, 0x1, P3 ;  /* 0x000000121b037211 */ /* 0x082fe400018f0eff */
[----:B---3--:R-:W-:-:S03]  /*db80*/  LEA.HI.X.SX32 R0, R24, R18, 0x1, P4 ;  /* 0x0000001218007211 */ /* 0x008fc600020f0eff */
[----:B------:R0:W-:Y:S01]  /*db90*/  STL [R1+0x1104], R3 ;  /* 0x0011040301007387 */ /* 0x0001e20000100800 */
[----:B------:R-:W-:-:S03]  /*dba0*/  IMAD.WIDE R6, R25, 0x2, R14 ;  /* 0x0000000219067825 */ /* 0x000fc600078e020e */
[----:B------:R-:W-:Y:S04]  /*dbb0*/  STL [R1+0xcfc], R0 ;  /* 0x000cfc0001007387 */ /* 0x000fe80000100800 */
[----:B------:R-:W-:Y:S01]  /*dbc0*/  STL [R1+0xd04], R4 ;  /* 0x000d040401007387 */ /* 0x000fe20000100800 */
[----:B0-----:R-:W-:-:S03]  /*dbd0*/  IMAD.MOV.U32 R3, RZ, RZ, c[0x0][0x188] ;  /* 0x00006200ff037624 */ /* 0x001fc600078e00ff */
[----:B------:R0:W-:Y:S01]  /*dbe0*/  STL [R1+0xd00], R5 ;  /* 0x000d000501007387 */ /* 0x0001e20000100800 */
[----:B------:R-:W-:-:S03]  /*dbf0*/  IMAD R8, R3, 0x3d, RZ ;  /* 0x0000003d03087824 */ /* 0x000fc600078e02ff */
[----:B------:R-:W-:Y:S01]  /*dc00*/  STL [R1+0xd0c], R6 ;  /* 0x000d0c0601007387 */ /* 0x000fe20000100800 */
[----:B0-----:R-:W-:-:S03]  /*dc10*/  IMAD.WIDE R4, R26, 0x2, R16 ;  /* 0x000000021a047825 */ /* 0x001fc600078e0210 */
[----:B------:R0:W-:Y:S04]  /*dc20*/  STL [R1+0xd08], R7 ;  /* 0x000d080701007387 */ /* 0x0001e80000100800 */
[----:B------:R-:W-:Y:S04]  /*dc30*/  STL [R1+0xd14], R4 ;  /* 0x000d140401007387 */ /* 0x000fe80000100800 */
[----:B------:R1:W-:Y:S01]  /*dc40*/  STL [R1+0xd10], R5 ;  /* 0x000d100501007387 */ /* 0x0003e20000100800 */
[----:B0-----:R-:W-:-:S04]  /*dc50*/  IMAD.WIDE R6, R26, 0x2, R14 ;  /* 0x000000021a067825 */ /* 0x001fc800078e020e */
[----:B------:R-:W-:Y:S01]  /*dc60*/  IMAD R0, R3, 0x3c, RZ ;  /* 0x0000003c03007824 */ /* 0x000fe200078e02ff */
[----:B------:R-:W-:Y:S01]  /*dc70*/  STL [R1+0xd1c], R6 ;  /* 0x000d1c0601007387 */ /* 0x000fe20000100800 */
[----:B-1----:R-:W-:-:S03]  /*dc80*/  IMAD.WIDE R4, R8, 0x2, R16 ;  /* 0x0000000208047825 */ /* 0x002fc600078e0210 */
[----:B------:R0:W-:Y:S01]  /*dc90*/  STL [R1+0xd18], R7 ;  /* 0x000d180701007387 */ /* 0x0001e20000100800 */
[----:B------:R-:W-:-:S03]  /*dca0*/  IMAD.WIDE R8, R8, 0x2, R14 ;  /* 0x0000000208087825 */ /* 0x000fc600078e020e */
[----:B------:R-:W-:Y:S04]  /*dcb0*/  STL [R1+0xd24], R4 ;  /* 0x000d240401007387 */ /* 0x000fe80000100800 */
[----:B------:R1:W-:Y:S04]  /*dcc0*/  STL [R1+0xd20], R5 ;  /* 0x000d200501007387 */ /* 0x0003e80000100800 */
[----:B------:R3:W-:Y:S01]  /*dcd0*/  STL [R1+0xd2c], R8 ;  /* 0x000d2c0801007387 */ /* 0x0007e20000100800 */
[----:B0-----:R-:W-:-:S04]  /*dce0*/  IMAD.WIDE R6, R0, 0x2, R14 ;  /* 0x0000000200067825 */ /* 0x001fc800078e020e */
[----:B-1----:R-:W-:Y:S01]  /*dcf0*/  IMAD.WIDE R4, R0, 0x2, R16 ;  /* 0x0000000200047825 */ /* 0x002fe200078e0210 */
[----:B------:R-:W-:Y:S03]  /*dd00*/  STL [R1+0xd28], R9 ;  /* 0x000d280901007387 */ /* 0x000fe60000100800 */
[C---:B---3--:R-:W-:Y:S01]  /*dd10*/  IMAD R8, R3.reuse, 0x3b, RZ ;  /* 0x0000003b03087824 */ /* 0x048fe200078e02ff */
[----:B------:R-:W-:Y:S04]  /*dd20*/  STL [R1+0xd34], R4 ;  /* 0x000d340401007387 */ /* 0x000fe80000100800 */
[----:B------:R0:W-:Y:S01]  /*dd30*/  STL [R1+0xd30], R5 ;  /* 0x000d300501007387 */ /* 0x0001e20000100800 */
[----:B------:R-:W-:-:S03]  /*dd40*/  IMAD R0, R3, 0x3a, RZ ;  /* 0x0000003a03007824 */ /* 0x000fc600078e02ff */
[----:B------:R-:W-:Y:S01]  /*dd50*/  STL [R1+0xd3c], R6 ;  /* 0x000d3c0601007387 */ /* 0x000fe20000100800 */
[----:B0-----:R-:W-:-:S03]  /*dd60*/  IMAD.WIDE R4, R8, 0x2, R16 ;  /* 0x0000000208047825 */ /* 0x001fc600078e0210 */
        /* <DEDUP_REMOVED lines=179> */
[----:B------:R-:W-:-:S03]  /*e8a0*/  IMAD.SHL.U32 R0, R3, 0x20, RZ ;  /* 0x0000002003007824 */ /* 0x000fc600078e00ff */
        /* <DEDUP_REMOVED lines=202> */
[----:B------:R-:W3:Y:S01]  /*f550*/  S2R R25, SR_TID.X ;  /* 0x0000000000197919 */ /* 0x000ee20000002100 */
[----:B0-----:R-:W-:-:S03]  /*f560*/  IMAD.WIDE R6, R0, 0x2, R14 ;  /* 0x0000000200067825 */ /* 0x001fc600078e020e */
[----:B------:R0:W-:Y:S01]  /*f570*/  STL [R1+0x10ac], R8 ;  /* 0x0010ac0801007387 */ /* 0x0001e20000100800 */
[----:B-1----:R-:W-:-:S03]  /*f580*/  IMAD.WIDE R4, R0, 0x2, R16 ;  /* 0x0000000200047825 */ /* 0x002fc600078e0210 */
[----:B------:R-:W-:Y:S04]  /*f590*/  STL [R1+0x10a8], R9 ;  /* 0x0010a80901007387 */ /* 0x000fe80000100800 */
[----:B------:R-:W-:Y:S01]  /*f5a0*/  STL [R1+0x10b4], R4 ;  /* 0x0010b40401007387 */ /* 0x000fe20000100800 */
[----:B0-----:R-:W-:-:S03]  /*f5b0*/  IMAD R8, R3, 0x3, RZ ;  /* 0x0000000303087824 */ /* 0x001fc600078e02ff */
[----:B------:R0:W-:Y:S01]  /*f5c0*/  STL [R1+0x10b0], R5 ;  /* 0x0010b00501007387 */ /* 0x0001e20000100800 */
[----:B------:R-:W-:-:S03]  /*f5d0*/  IMAD.SHL.U32 R0, R3, 0x2, RZ ;  /* 0x0000000203007824 */ /* 0x000fc600078e00ff */
[----:B------:R-:W-:Y:S01]  /*f5e0*/  STL [R1+0x10bc], R6 ;  /* 0x0010bc0601007387 */ /* 0x000fe20000100800 */
[----:B0-----:R-:W-:-:S03]  /*f5f0*/  IMAD.WIDE R4, R8, 0x2, R16 ;  /* 0x0000000208047825 */ /* 0x001fc600078e0210 */
[----:B------:R0:W-:Y:S01]  /*f600*/  STL [R1+0x10b8], R7 ;  /* 0x0010b80701007387 */ /* 0x0001e20000100800 */
[----:B------:R-:W-:-:S03]  /*f610*/  IMAD.WIDE R8, R8, 0x2, R14 ;  /* 0x0000000208087825 */ /* 0x000fc600078e020e */
[----:B------:R-:W-:Y:S04]  /*f620*/  STL [R1+0x10c4], R4 ;  /* 0x0010c40401007387 */ /* 0x000fe80000100800 */
[----:B------:R1:W-:Y:S01]  /*f630*/  STL [R1+0x10c0], R5 ;  /* 0x0010c00501007387 */ /* 0x0003e20000100800 */
[----:B0-----:R-:W-:-:S03]  /*f640*/  IMAD.WIDE R6, R0, 0x2, R14 ;  /* 0x0000000200067825 */ /* 0x001fc600078e020e */
[----:B------:R-:W-:Y:S01]  /*f650*/  STL [R1+0x10cc], R8 ;  /* 0x0010cc0801007387 */ /* 0x000fe20000100800 */
[----:B-1----:R-:W-:-:S03]  /*f660*/  IMAD.WIDE R4, R0, 0x2, R16 ;  /* 0x0000000200047825 */ /* 0x002fc600078e0210 */
[----:B------:R0:W-:Y:S04]  /*f670*/  STL [R1+0x10c8], R9 ;  /* 0x0010c80901007387 */ /* 0x0001e80000100800 */
[----:B------:R-:W-:Y:S04]  /*f680*/  STL [R1+0x10d4], R4 ;  /* 0x0010d40401007387 */ /* 0x000fe80000100800 */
[----:B------:R1:W-:Y:S01]  /*f690*/  STL [R1+0x10d0], R5 ;  /* 0x0010d00501007387 */ /* 0x0003e20000100800 */
[----:B0-----:R-:W-:-:S03]  /*f6a0*/  IMAD.WIDE R8, R3, 0x2, R16 ;  /* 0x0000000203087825 */ /* 0x001fc600078e0210 */
[----:B------:R3:W-:Y:S04]  /*f6b0*/  STL [R1+0x10dc], R6 ;  /* 0x0010dc0601007387 */ /* 0x0007e80000100800 */
[----:B------:R-:W-:Y:S01]  /*f6c0*/  STL [R1+0x10d8], R7 ;  /* 0x0010d80701007387 */ /* 0x000fe20000100800 */
[----:B-1----:R-:W-:-:S03]  /*f6d0*/  IMAD.WIDE R4, R3, 0x2, R14 ;  /* 0x0000000203047825 */ /* 0x002fc600078e020e */
[----:B------:R-:W-:Y:S04]  /*f6e0*/  STL [R1+0x10e4], R8 ;  /* 0x0010e40801007387 */ /* 0x000fe80000100800 */
[----:B------:R-:W-:Y:S01]  /*f6f0*/  STL [R1+0x10e0], R9 ;  /* 0x0010e00901007387 */ /* 0x000fe20000100800 */
[----:B---3--:R-:W-:-:S03]  /*f700*/  IMAD.SHL.U32 R6, R25, 0x20, RZ ;  /* 0x0000002019067824 */ /* 0x008fc600078e00ff */
[----:B------:R-:W-:Y:S04]  /*f710*/  STL [R1+0x10ec], R4 ;  /* 0x0010ec0401007387 */ /* 0x000fe80000100800 */
[----:B------:R0:W-:Y:S04]  /*f720*/  STL [R1+0x10e8], R5 ;  /* 0x0010e80501007387 */ /* 0x0001e80000100800 */
[----:B------:R-:W-:Y:S04]  /*f730*/  STL [R1+0xcf8], RZ ;  /* 0x000cf8ff01007387 */ /* 0x000fe80000100800 */
[----:B------:R-:W-:Y:S04]  /*f740*/  STL [R1+0xa80], RZ ;  /* 0x000a80ff01007387 */ /* 0x000fe80000100800 */
[----:B------:R-:W-:Y:S04]  /*f750*/  STL [R1+0x151c], R6 ;  /* 0x00151c0601007387 */ /* 0x000fe80000100800 */
[----:B------:R-:W-:Y:S04]  /*f760*/  STL [R1+0xa84], RZ ;  /* 0x000a84ff01007387 */ /* 0x000fe80000100800 */
        /* <DEDUP_REMOVED lines=434> */
[----:B------:R-:W3:Y:S04]  /*11290*/  LDL.LU R20, [R1+0x384] ;  /* 0x0003840001147983 */ /* 0x000ee80000300800 */
[----:B------:R-:W4:Y:S04]  /*112a0*/  LDL.LU R23, [R1+0x388] ;  /* 0x0003880001177983 */ /* 0x000f280000300800 */
        /* <DEDUP_REMOVED lines=23> */
[----:B------:R-:W-:Y:S01]  /*11420*/  STL [R1+0x99c], RZ ;  /* 0x00099cff01007387 */ /* 0x000fe20000100800 */
[----:B------:R-:W-:Y:S01]  /*11430*/  LOP3.LUT R26, R25, 0x7f, RZ, 0xc0, !PT ;  /* 0x0000007f191a7812 */ /* 0x000fe200078ec0ff */
[----:B------:R-:W-:-:S04]  /*11440*/  IMAD.SHL.U32 R3, R3, 0x40, RZ ;  /* 0x0000004003037824 */ /* 0x000fc800078e00ff */
[----:B------:R-:W-:Y:S01]  /*11450*/  IMAD.SHL.U32 R29, R26, 0x2, RZ ;  /* 0x000000021a1d7824 */ /* 0x000fe200078e00ff */
[----:B------:R-:W-:-:S04]  /*11460*/  SHF.R.S32.HI R0, RZ, 0x1f, R3 ;  /* 0x0000001fff007819 */ /* 0x000fc80000011403 */
[----:B------:R-:W-:Y:S02]  /*11470*/  SHF.L.U64.HI R0, R3, 0x1, R0 ;  /* 0x0000000103007819 */ /* 0x000fe40000010200 */
[C---:B------:R-:W-:Y:S02]  /*11480*/  LOP3.LUT R3, R29.reuse, 0x30, RZ, 0x3c, !PT ;  /* 0x000000301d037812 */ /* 0x040fe400078e3cff */
[C---:B------:R-:W-:Y:S02]  /*11490*/  LOP3.LUT R3, R29.reuse, 0x60, RZ, 0x3c, !PT ;  /* 0x000000601d037812 */ /* 0x040fe400078e3cff */
[----:B--2---:R-:W-:Y:S01]  /*114a0*/  LOP3.LUT R3, R2, 0x40, RZ, 0x3c, !PT ;  /* 0x0000004002037812 */ /* 0x004fe200078e3cff */
[----:B------:R-:W-:Y:S02]  /*114b0*/  ULDC UR4, c[0x0][0x18c] ;  /* 0x0000630000047ab9 */ /* 0x000fe40000000800 */
[----:B------:R-:W-:Y:S01]  /*114c0*/  USHF.L.U32 UR4, UR4, 0x6, URZ ;  /* 0x0000000604047899 */ /* 0x000fe2000800063f */
[----:B0-----:R-:W-:-:S02]  /*114d0*/  LOP3.LUT R5, R29, 0x10, RZ, 0x3c, !PT ;  /* 0x000000101d057812 */ /* 0x001fc400078e3cff */
[C---:B------:R-:W-:Y:S01]  /*114e0*/  LOP3.LUT R5, R29.reuse, 0x40, RZ, 0x3c, !PT ;  /* 0x000000401d057812 */ /* 0x040fe200078e3cff */
[----:B------:R-:W-:Y:S01]  /*114f0*/  USHF.R.S32.HI UR5, URZ, 0x1f, UR4 ;  /* 0x0000001f3f057899 */ /* 0x000fe20008011404 */
[----:B------:R-:W-:Y:S01]  /*11500*/  LOP3.LUT R5, R29, 0x70, RZ, 0x3c, !PT ;  /* 0x000000701d057812 */ /* 0x000fe200078e3cff */
[----:B------:R-:W-:Y:S01]  /*11510*/  CS2R R24, SRZ ;  /* 0x0000000000187805 */ /* 0x000fe2000001ff00 */
[----:B------:R-:W-:Y:S01]  /*11520*/  CS2R R26, SRZ ;  /* 0x00000000001a7805 */ /* 0x000fe2000001ff00 */
[----:B------:R-:W-:Y:S01]  /*11530*/  LOP3.LUT R5, R2, 0x60, RZ, 0x3c, !PT ;  /* 0x0000006002057812 */ /* 0x000fe200078e3cff */
[----:B------:R-:W-:Y:S02]  /*11540*/  USHF.L.U32 UR8, UR4, 0x1, URZ ;  /* 0x0000000104087899 */ /* 0x000fe4000800063f */
[----:B------:R-:W-:Y:S01]  /*11550*/  USHF.L.U64.HI UR5, UR4, 0x1, UR5 ;  /* 0x0000000104057899 */ /* 0x000fe20008010205 */
[----:B---3--:R-:W-:-:S05]  /*11560*/  SHF.R.S32.HI R4, RZ, 0x6, R20 ;  /* 0x00000006ff047819 */ /* 0x008fca0000011414 */
[----:B------:R4:W-:Y:S04]  /*11570*/  STL [R1+0x14f8], R4 ;  /* 0x0014f80401007387 */ /* 0x0009e80000100800 */
[----:B------:R-:W-:Y:S01]  /*11580*/  STL [R1+0x980], RZ ;  /* 0x000980ff01007387 */ /* 0x000fe20000100800 */
[----:B----4-:R-:W-:-:S03]  /*11590*/  LOP3.LUT R4, R23, 0x400, R6, 0xf8, !PT ;  /* 0x0000040017047812 */ /* 0x010fc600078ef806 */
[----:B------:R-:W-:Y:S04]  /*115a0*/  STL [R1+0x984], RZ ;  /* 0x000984ff01007387 */ /* 0x000fe80000100800 */
[----:B------:R-:W-:Y:S04]  /*115b0*/  STL [R1+0x988], RZ ;  /* 0x000988ff01007387 */ /* 0x000fe80000100800 */
[----:B------:R0:W-:Y:S04]  /*115c0*/  STL [R1+0xce0], R4 ;  /* 0x000ce00401007387 */ /* 0x0001e80000100800 */
        /* <DEDUP_REMOVED lines=44> */
[----:B0-----:R-:W-:-:S03]  /*11890*/  LOP3.LUT R4, R4, 0x40, RZ, 0x3c, !PT ;  /* 0x0000004004047812 */ /* 0x001fc600078e3cff */
[----:B------:R-:W-:Y:S04]  /*118a0*/  STL [R1+0x8dc], RZ ;  /* 0x0008dcff01007387 */ /* 0x000fe80000100800 */
[----:B------:R0:W-:Y:S02]  /*118b0*/  STL [R1+0x14f0], R3 ;  /* 0x0014f00301007387 */ /* 0x0001e40000100800 */
[----:B0-----:R-:W-:-:S05]  /*118c0*/  LOP3.LUT R3, R28, 0x40, RZ, 0x3c, !PT ;  /* 0x000000401c037812 */ /* 0x001fca00078e3cff */
[----:B------:R0:W-:Y:S04]  /*118d0*/  STL [R1+0x14fc], R3 ;  /* 0x0014fc0301007387 */ /* 0x0001e80000100800 */
[----:B------:R0:W-:Y:S01]  /*118e0*/  STL [R1+0xce4], R4 ;  /* 0x000ce40401007387 */ /* 0x0001e20000100800 */
[C---:B------:R-:W-:Y:S02]  /*118f0*/  LOP3.LUT R6, R29.reuse, 0x20, RZ, 0x3c, !PT ;  /* 0x000000201d067812 */ /* 0x040fe400078e3cff */
[----:B------:R-:W-:Y:S02]  /*11900*/  LOP3.LUT R6, R29, 0x50, RZ, 0x3c, !PT ;  /* 0x000000501d067812 */ /* 0x000fe400078e3cff */
[----:B------:R-:W-:Y:S02]  /*11910*/  LOP3.LUT R6, R2, 0x20, RZ, 0x3c, !PT ;  /* 0x0000002002067812 */ /* 0x000fe400078e3cff */
.L_x_3:
[----:B0-----:R-:W2:Y:S01]  /*11920*/  LDL.64 R4, [R1+0xcd8] ;  /* 0x000cd80001047983 */ /* 0x001ea20000100a00 */
[----:B------:R-:W-:-:S03]  /*11930*/  IMAD.MOV.U32 R3, RZ, RZ, -0x40 ;  /* 0xffffffc0ff037424 */ /* 0x000fc600078e00ff */
[----:B--2---:R0:W-:Y:S04]  /*11940*/  STL [R1+0x3d0c], R5 ;  /* 0x003d0c0501007387 */ /* 0x0041e80000100800 */
[----:B0-----:R-:W2:Y:S04]  /*11950*/  LDL R5, [R1+0xcf8] ;  /* 0x000cf80001057983 */ /* 0x001ea80000100800 */
[----:B------:R-:W-:Y:S04]  /*11960*/  STL [R1+0x3c50], R22 ;  /* 0x003c501601007387 */ /* 0x000fe80000100800 */
        /* <DEDUP_REMOVED lines=22> */
[----:B------:R0:W-:Y:S04]  /*11ad0*/  STL [R1+0x3d08], R22 ;  /* 0x003d081601007387 */ /* 0x0001e80000100800 */
        /* <DEDUP_REMOVED lines=36> */
[----:B-----5:R-:W-:Y:S04]  /*11d20*/  STL [R1+0x3c04], R13 ;  /* 0x003c040d01007387 */ /* 0x020fe80000100800 */
        /* <DEDUP_REMOVED lines=13> */
[----:B------:R-:W-:Y:S01]  /*11e00*/  STL [R1+0x3be8], R9 ;  /* 0x003be80901007387 */ /* 0x000fe20000100800 */
[----:B--2---:R-:W-:-:S03]  /*11e10*/  IMAD R3, R5, R3, c[0x0][0x180] ;  /* 0x0000600005037624 */ /* 0x004fc600078e0203 */
        /* <DEDUP_REMOVED lines=43> */
[----:B------:R-:W-:Y:S04]  /*120d0*/  STL.64 [R1+0x3600], R26 ;  /* 0x0036001a01007387 */ /* 0x000fe80000100a00 */
        /* <DEDUP_REMOVED lines=25> */
[----:B------:R-:W2:Y:S01]  /*12270*/  LDL.LU R5, [R1+0x3d0c] ;  /* 0x003d0c0001057983 */ /* 0x000ea20000300800 */
[----:B------:R-:W-:-:S02]  /*12280*/  ISETP.GT.AND P0, PT, R3, RZ, PT ;  /* 0x000000ff0300720c */ /* 0x000fc40003f04270 */
[----:B0-----:R-:W-:Y:S02]  /*12290*/  PRMT R22, RZ, 0x7610, R22 ;  /* 0x00007610ff167816 */ /* 0x001fe40000000016 */
[----:B-1----:R-:W-:Y:S02]  /*122a0*/  PRMT R23, RZ, 0x7610, R23 ;  /* 0x00007610ff177816 */ /* 0x002fe40000000017 */
[----:B------:R-:W-:-:S07]  /*122b0*/  ISETP.GT.AND P1, PT, R3, 0x1, PT ;  /* 0x000000010300780c */ /* 0x000fce0003f24270 */
[----:B--2---:R-:W2:Y:S04]  /*122c0*/  @P0 LDG.E.U16 R22, [R4.64] ;  /* 0x0000000604160981 */ /* 0x004ea8000c1e1500 */
[----:B--2---:R0:W-:Y:S04]  /*122d0*/  STL [R1+0x28], R22 ;  /* 0x0000281601007387 */ /* 0x0041e80000100800 */
[----:B0-----:R-:W2:Y:S04]  /*122e0*/  LDL.LU R22, [R1+0x3d08] ;  /* 0x003d080001167983 */ /* 0x001ea80000300800 */
[----:B------:R-:W3:Y:S01]  /*122f0*/  LDL.64 R4, [R1+0xcd0] ;  /* 0x000cd00001047983 */ /* 0x000ee20000100a00 */
[----:B------:R-:W-:-:S02]  /*12300*/  ISETP.GT.AND P2, PT, R3, 0x2, PT ;  /* 0x000000020300780c */ /* 0x000fc40003f44270 */
[----:B--2---:R-:W-:Y:S01]  /*12310*/  PRMT R22, RZ, 0x7610, R22 ;  /* 0x00007610ff167816 */ /* 0x004fe20000000016 */
[----:B---3--:R-:W2:Y:S04]  /*12320*/  @P0 LDG.E.U16 R23, [R4.64] ;  /* 0x0000000604170981 */ /* 0x008ea8000c1e1500 */
[----:B--2---:R0:W-:Y:S04]  /*12330*/  STL [R1+0x2c], R23 ;  /* 0x00002c1701007387 */ /* 0x0041e80000100800 */
[----:B0-----:R-:W2:Y:S04]  /*12340*/  LDL.LU R23, [R1+0x3d04] ;  /* 0x003d040001177983 */ /* 0x001ea80000300800 */
[----:B------:R-:W3:Y:S04]  /*12350*/  LDL R4, [R1+0x10e8] ;  /* 0x0010e80001047983 */ /* 0x000ee80000100800 */
[----:B------:R-:W3:Y:S01]  /*12360*/  LDL R5, [R1+0x10ec] ;  /* 0x0010ec0001057983 */ /* 0x000ee20000100800 */
[----:B--2---:R-:W-:-:S02]  /*12370*/  PRMT R23, RZ, 0x7610, R23 ;  /* 0x00007610ff177816 */ /* 0x004fc40000000017 */
[----:B---3--:R-:W-:-:S04]  /*12380*/  @P1 LOP3.LUT R5, R5, R4, RZ, 0x3c, !PT ;  /* 0x0000000405051212 */ /* 0x008fc800078e3cff */
[----:B------:R-:W-:-:S04]  /*12390*/  @P1 LOP3.LUT R4, R5, R4, RZ, 0x3c, !PT ;  /* 0x0000000405041212 */ /* 0x000fc800078e3cff */
[----:B------:R-:W-:-:S05]  /*123a0*/  @P1 LOP3.LUT R5, R5, R4, RZ, 0x3c, !PT ;  /* 0x0000000405051212 */ /* 0x000fca00078e3cff */
[----:B------:R-:W2:Y:S04]  /*123b0*/  @P1 LDG.E.U16 R22, [R4.64] ;  /* 0x0000000604161981 */ /* 0x000ea8000c1e1500 */
[----:B--2---:R0:W-:Y:S04]  /*123c0*/  STL [R1+0x38], R22 ;  /* 0x0000381601007387 */ /* 0x0041e80000100800 */
[----:B0-----:R-:W2:Y:S04]  /*123d0*/  LDL.LU R22, [R1+0x3d00] ;  /* 0x003d000001167983 */ /* 0x001ea80000300800 */
[----:B------:R-:W3:Y:S04]  /*123e0*/  LDL R4, [R1+0x10e0] ;  /* 0x0010e00001047983 */ /* 0x000ee80000100800 */
[----:B------:R-:W3:Y:S01]  /*123f0*/  LDL R5, [R1+0x10e4] ;  /* 0x0010e40001057983 */ /* 0x000ee20000100800 */
[----:B------:R-:W-:-:S02]  /*12400*/  ISETP.GT.AND P0, PT, R3, 0x3, PT ;  /* 0x000000030300780c */ /* 0x000fc40003f04270 */
[----:B--2---:R-:W-:Y:S02]  /*12410*/  PRMT R22, RZ, 0x7610, R22 ;  /* 0x00007610ff167816 */ /* 0x004fe40000000016 */
        /* <DEDUP_REMOVED lines=430> */
[----:B------:R0:W2:Y:S04]  /*13f00*/  @P0 LDG.E.U16 R22, [R4.64] ;  /* 0x0000000604160981 */ /* 0x0000a8000c1e1500 */
[----:B0-----:R-:W3:Y:S04]  /*13f10*/  LDL R4, [R1+0xf70] ;  /* 0x000f700001047983 */ /* 0x001ee80000100800 */
[----:B------:R-:W3:Y:S01]  /*13f20*/  LDL R5, [R1+0xf74] ;  /* 0x000f740001057983 */ /* 0x000ee20000100800 */
[----:B------:R-:W-:Y:S02]  /*13f30*/  PRMT R16, RZ, 0x7610, R16 ;  /* 0x00007610ff107816 */ /* 0x000fe40000000010 */
[----:B------:R-:W-:-:S02]  /*13f40*/  PRMT R17, RZ, 0x7610, R17 ;  /* 0x00007610ff117816 */ /* 0x000fc40000000011 */
[----:B------:R-:W-:Y:S01]  /*13f50*/  ISETP.GT.AND P2, PT, R3, 0x1a, PT ;  /* 0x0000001a0300780c */ /* 0x000fe20003f44270 */
[----:B--2---:R-:W-:Y:S01]  /*13f60*/  STL [R1+0x3b64], R22 ;  /* 0x003b641601007387 */ /* 0x004fe20000100800 */
[----:B---3--:R-:W-:-:S04]  /*13f70*/  @P0 LOP3.LUT R5, R5, R4, RZ, 0x3c, !PT ;  /* 0x0000000405050212 */ /* 0x008fc800078e3cff */
[----:B------:R-:W-:-:S04]  /*13f80*/  @P0 LOP3.LUT R4, R5, R4, RZ, 0x3c, !PT ;  /* 0x0000000405040212 */ /* 0x000fc800078e3cff */
[----:B------:R-:W-:-:S05]  /*13f90*/  @P0 LOP3.LUT R5, R5, R4, RZ, 0x3c, !PT ;  /* 0x0000000405050212 */ /* 0x000fca00078e3cff */
[----:B------:R0:W2:Y:S04]  /*13fa0*/  @P0 LDG.E.U16 R23, [R4.64] ;  /* 0x0000000604170981 */ /* 0x0000a8000c1e1500 */
[----:B0-----:R-:W3:Y:S04]  /*13fb0*/  LDL R4, [R1+0xf68] ;  /* 0x000f680001047983 */ /* 0x001ee80000100800 */
[----:B------:R-:W3:Y:S04]  /*13fc0*/  LDL R5, [R1+0xf6c] ;  /* 0x000f6c0001057983 */ /* 0x000ee80000100800 */
[----:B--2---:R-:W-:Y:S01]  /*13fd0*/  STL [R1+0x3b68], R23 ;  /* 0x003b681701007387 */ /* 0x004fe20000100800 */
        /* <DEDUP_REMOVED lines=8> */
[----:B------:R-:W-:-:S02]  /*14060*/  PRMT R24, RZ, 0x7610, R24 ;  /* 0x00007610ff187816 */ /* 0x000fc40000000018 */
[----:B------:R-:W-:Y:S02]  /*14070*/  PRMT R26, RZ, 0x7610, R26 ;  /* 0x00007610ff1a7816 */ /* 0x000fe4000000001a */
[----:B------:R-:W-:Y:S02]  /*14080*/  ISETP.GT.AND P0, PT, R3, 0x1b, PT ;  /* 0x0000001b0300780c */ /* 0x000fe40003f04270 */
[----:B---3--:R-:W-:-:S04]  /*14090*/  @P1 LOP3.LUT R5, R5, R4, RZ, 0x3c, !PT ;  /* 0x0000000405051212 */ /* 0x008fc800078e3cff */
[----:B------:R-:W-:-:S04]  /*140a0*/  @P1 LOP3.LUT R4, R5, R4, RZ, 0x3c, !PT ;  /* 0x0000000405041212 */ /* 0x000fc800078e3cff */
[----:B------:R-:W-:-:S05]  /*140b0*/  @P1 LOP3.LUT R5, R5, R4, RZ, 0x3c, !PT ;  /* 0x0000000405051212 */ /* 0x000fca00078e3cff */
[----:B------:R-:W3:Y:S04]  /*140c0*/  @P1 LDG.E.U16 R17, [R4.64] ;  /* 0x0000000604111981 */ /* 0x000ee8000c1e1500 */
[----:B---3--:R0:W-:Y:S04]  /*140d0*/  STL [R1+0x14], R17 ;  /* 0x0000141101007387 */ /* 0x0081e80000100800 */
[----:B0-----:R-:W3:Y:S04]  /*140e0*/  LDL.LU R17, [R1+0x3c44] ;  /* 0x003c440001117983 */ /* 0x001ee80000300800 */
[----:B------:R-:W4:Y:S04]  /*140f0*/  LDL R4, [R1+0xf58] ;  /* 0x000f580001047983 */ /* 0x000f280000100800 */
[----:B------:R-:W4:Y:S01]  /*14100*/  LDL R5, [R1+0xf5c] ;  /* 0x000f5c0001057983 */ /* 0x000f220000100800 */
[----:B--2---:R-:W-:-:S02]  /*14110*/  PRMT R16, RZ, 0x7610, R16 ;  /* 0x00007610ff107816 */ /* 0x004fc40000000010 */
[----:B------:R-:W-:Y:S02]  /*14120*/  ISETP.GT.AND P1, PT, R3, 0x1c, PT ;  /* 0x0000001c0300780c */ /* 0x000fe40003f24270 */
[----:B----4-:R-:W-:-:S04]  /*14130*/  @P2 LOP3.LUT R5, R5, R4, RZ, 0x3c, !PT ;  /* 0x0000000405052212 */ /* 0x010fc800078e3cff */
[----:B------:R-:W-:-:S04]  /*14140*/  @P2 LOP3.LUT R4, R5, R4, RZ, 0x3c, !PT ;  /* 0x0000000405042212 */ /* 0x000fc800078e3cff */
[----:B------:R-:W-:-:S05]  /*14150*/  @P2 LOP3.LUT R5, R5, R4, RZ, 0x3c, !PT ;  /* 0x0000000405052212 */ /* 0x000fca00078e3cff */
[----:B------:R0:W2:Y:S04]  /*14160*/  @P2 LDG.E.U16 R24, [R4.64] ;  /* 0x0000000604182981 */ /* 0x0000a8000c1e1500 */
[----:B0-----:R-:W4:Y:S04]  /*14170*/  LDL R4, [R1+0xf50] ;  /* 0x000f500001047983 */ /* 0x001f280000100800 */
[----:B------:R-:W4:Y:S04]  /*14180*/  LDL R5, [R1+0xf54] ;  /* 0x000f540001057983 */ /* 0x000f280000100800 */
[----:B--2---:R-:W-:Y:S04]  /*14190*/  STL [R1+0x3af0], R24 ;  /* 0x003af01801007387 */ /* 0x004fe80000100800 */
[----:B------:R-:W-:Y:S04]  /*141a0*/  STL [R1+0x3af4], R24 ;  /* 0x003af41801007387 */ /* 0x000fe80000100800 */
[----:B------:R-:W-:Y:S04]  /*141b0*/  STL [R1+0x3af8], R24 ;  /* 0x003af81801007387 */ /* 0x000fe80000100800 */
[----:B------:R-:W-:Y:S01]  /*141c0*/  STL [R1+0x3afc], R24 ;  /* 0x003afc1801007387 */ /* 0x000fe20000100800 */
[----:B----4-:R-:W-:-:S03]  /*141d0*/  @P2 LOP3.LUT R5, R5, R4, RZ, 0x3c, !PT ;  /* 0x0000000405052212 */ /* 0x010fc600078e3cff */
[----:B------:R-:W-:Y:S01]  /*141e0*/  STL [R1+0x3b28], R24 ;  /* 0x003b281801007387 */ /* 0x000fe20000100800 */
[----:B------:R-:W-:-:S04]  /*141f0*/  @P2 LOP3.LUT R4, R5, R4, RZ, 0x3c, !PT ;  /* 0x0000000405042212 */ /* 0x000fc800078e3cff */
[----:B------:R-:W-:-:S05]  /*14200*/  @P2 LOP3.LUT R5, R5, R4, RZ, 0x3c, !PT ;  /* 0x0000000405052212 */ /* 0x000fca00078e3cff */
[----:B------:R0:W2:Y:S04]  /*14210*/  @P2 LDG.E.U16 R26, [R4.64] ;  /* 0x00000006041a2981 */ /* 0x0000a8000c1e1500 */
[----:B0-----:R-:W4:Y:S04]  /*14220*/  LDL R4, [R1+0xf48] ;  /* 0x000f480001047983 */ /* 0x001f280000100800 */
[----:B------:R-:W4:Y:S01]  /*14230*/  LDL R5, [R1+0xf4c] ;  /* 0x000f4c0001057983 */ /* 0x000f220000100800 */
[----:B---3--:R-:W-:Y:S02]  /*14240*/  PRMT R17, RZ, 0x7610, R17 ;  /* 0x00007610ff117816 */ /* 0x008fe40000000011 */
[----:B------:R-:W-:Y:S01]  /*14250*/  ISETP.GT.AND P2, PT, R3, 0x1d, PT ;  /* 0x0000001d0300780c */ /* 0x000fe20003f44270 */
[----:B--2---:R-:W-:Y:S04]  /*14260*/  STL [R1+0x3b00], R26 ;  /* 0x003b001a01007387 */ /* 0x004fe80000100800 */
[----:B------:R-:W-:Y:S04]  /*14270*/  STL [R1+0x3b04], R26 ;  /* 0x003b041a01007387 */ /* 0x000fe80000100800 */
[----:B------:R-:W-:Y:S04]  /*14280*/  STL [R1+0x3b2c], R26 ;  /* 0x003b2c1a01007387 */ /* 0x000fe80000100800 */
[----:B------:R-:W-:Y:S01]  /*14290*/  STL [R1+0x3b30], R26 ;  /* 0x003b301a01007387 */ /* 0x000fe20000100800 */
[----:B----4-:R-:W-:-:S04]  /*142a0*/  @P0 LOP3.LUT R5, R5, R4, RZ, 0x3c, !PT ;  /* 0x0000000405050212 */ /* 0x010fc800078e3cff */
        /* <DEDUP_REMOVED lines=62> */
[----:B------:R-:W3:Y:S02]  /*14690*/  LDL R5, [R1+0xf14] ;  /* 0x000f140001057983 */ /* 0x000ee40000100800 */
        /* <DEDUP_REMOVED lines=8> */
[----:B---3--:R-:W-:-:S02]  /*14720*/  PRMT R17, RZ, 0x7610, R17 ;  /* 0x00007610ff117816 */ /* 0x008fc40000000011 */
[----:B----4-:R-:W-:-:S04]  /*14730*/  @P1 LOP3.LUT R5, R5, R4, RZ, 0x3c, !PT ;  /* 0x0000000405051212 */ /* 0x010fc800078e3cff */
        /* <DEDUP_REMOVED lines=12> */
[----:B------:R-:W2:Y:S04]  /*14800*/  @P1 LDG.E.U16 R16, [R4.64] ;  /* 0x0000000604101981 */ /* 0x000ea8000c1e1500 */
[----:B--2---:R0:W-:Y:S04]  /*14810*/  STL [R1+0x4d0], R16 ;  /* 0x0004d01001007387 */ /* 0x0041e80000100800 */
[----:B0-----:R-:W2:Y:S04]  /*14820*/  LDL.LU R16, [R1+0x3c1c] ;  /* 0x003c1c0001107983 */ /* 0x001ea80000300800 */
[----:B------:R-:W4:Y:S04]  /*14830*/  LDL R4, [R1+0xef8] ;  /* 0x000ef80001047983 */ /* 0x000f280000100800 */
[----:B------:R-:W4:Y:S01]  /*14840*/  LDL R5, [R1+0xefc] ;  /* 0x000efc0001057983 */ /* 0x000f220000100800 */
[----:B---3--:R-:W-:-:S02]  /*14850*/  PRMT R17, RZ, 0x7610, R17 ;  /* 0x00007610ff117816 */ /* 0x008fc40000000011 */
[----:B----4-:R-:W-:-:S04]  /*14860*/  @P0 LOP3.LUT R5, R5, R4, RZ, 0x3c, !PT ;  /* 0x0000000405050212 */ /* 0x010fc800078e3cff */
[----:B------:R-:W-:-:S04]  /*14870*/  @P0 LOP3.LUT R4, R5, R4, RZ, 0x3c, !PT ;  /* 0x0000000405040212 */ /* 0x000fc800078e3cff */
[----:B------:R-:W-:-:S05]  /*14880*/  @P0 LOP3.LUT R5, R5, R4, RZ, 0x3c, !PT ;  /* 0x0000000405050212 */ /* 0x000fca00078e3cff */
[----:B------:R0:W3:Y:S04]  /*14890*/  @P0 LDG.E.U16 R17, [R4.64] ;  /* 0x0000000604110981 */ /* 0x0000e8000c1e1500 */
[----:B0-----:R-:W4:Y:S04]  /*148a0*/  LDL R4, [R1+0xef0] ;  /* 0x000ef00001047983 */ /* 0x001f280000100800 */
[----:B------:R-:W4:Y:S01]  /*148b0*/  LDL R5, [R1+0xef4] ;  /* 0x000ef40001057983 */ /* 0x000f220000100800 */
[----:B--2---:R-:W-:Y:S02]  /*148c0*/  PRMT R16, RZ, 0x7610, R16 ;  /* 0x00007610ff107816 */ /* 0x004fe40000000010 */
[----:B------:R-:W-:Y:S01]  /*148d0*/  ISETP.GT.AND P1, PT, R3, 0x21, PT ;  /* 0x000000210300780c */ /* 0x000fe20003f24270 */
[----:B---3--:R-:W-:Y:S01]  /*148e0*/  STL [R1+0x3b6c], R17 ;  /* 0x003b6c1101007387 */ /* 0x008fe20000100800 */
[----:B----4-:R-:W-:-:S04]  /*148f0*/  @P0 LOP3.LUT R5, R5, R4, RZ, 0x3c, !PT ;  /* 0x0000000405050212 */ /* 0x010fc800078e3cff */
[----:B------:R-:W-:-:S04]  /*14900*/  @P0 LOP3.LUT R4, R5, R4, RZ, 0x3c, !PT ;  /* 0x0000000405040212 */ /* 0x000fc800078e3cff */
[----:B------:R-:W-:-:S05]  /*14910*/  @P0 LOP3.LUT R5, R5, R4, RZ, 0x3c, !PT ;  /* 0x0000000405050212 */ /* 0x000fca00078e3cff */
[----:B------:R0:W2:Y:S04]  /*14920*/  @P0 LDG.E.U16 R16, [R4.64] ;  /* 0x0000000604100981 */ /* 0x0000a8000c1e1500 */
[----:B0-----:R-:W3:Y:S04]  /*14930*/  LDL R4, [R1+0xee8] ;  /* 0x000ee80001047983 */ /* 0x001ee80000100800 */
[----:B------:R-:W3:Y:S01]  /*14940*/  LDL R5, [R1+0xeec] ;  /* 0x000eec0001057983 */ /* 0x000ee20000100800 */
[----:B------:R-:W-:-:S03]  /*14950*/  PRMT R26, RZ, 0x7610, R26 ;  /* 0x00007610ff1a7816 */ /* 0x000fc6000000001a */
[----:B--2---:R-:W-:Y:S01]  /*14960*/  STL [R1+0x3b70], R16 ;  /* 0x003b701001007387 */ /* 0x004fe20000100800 */
[----:B---3--:R-:W-:-:S04]  /*14970*/  @P1 LOP3.LUT R5, R5, R4, RZ, 0x3c, !PT ;  /* 0x0000000405051212 */ /* 0x008fc800078e3cff */
[----:B------:R-:W-:-:S04]  /*14980*/  @P1 LOP3.LUT R4, R5, R4, RZ, 0x3c, !PT ;  /* 0x0000000405041212 */ /* 0x000fc800078e3cff */
[----:B------:R-:W-:-:S05]  /*14990*/  @P1 LOP3.LUT R5, R5, R4, RZ, 0x3c, !PT ;  /* 0x0000000405051212 */ /* 0x000fca00078e3cff */
[----:B------:R0:W2:Y:S04]  /*149a0*/  @P1 LDG.E.U16 R26, [R4.64] ;  /* 0x00000006041a1981 */ /* 0x0000a8000c1e1500 */
[----:B0-----:R-:W3:Y:S04]  /*149b0*/  LDL R4, [R1+0xee0] ;  /* 0x000ee00001047983 */ /* 0x001ee80000100800 */
[----:B------:R-:W3:Y:S01]  /*149c0*/  LDL R5, [R1+0xee4] ;  /* 0x000ee40001057983 */ /* 0x000ee20000100800 */
[----:B------:R-:W-:Y:S02]  /*149d0*/  PRMT R24, RZ, 0x7610, R24 ;  /* 0x00007610ff187816 */ /* 0x000fe40000000018 */
[----:B------:R-:W-:Y:S01]  /*149e0*/  ISETP.GT.AND P0, PT, R3, 0x22, PT ;  /* 0x000000220300780c */ /* 0x000fe20003f04270 */
[----:B--2---:R-:W-:Y:S04]  /*149f0*/  STL [R1+0x3b34], R26 ;  /* 0x003b341a01007387 */ /* 0x004fe80000100800 */
[----:B------:R-:W-:Y:S01]  /*14a00*/  STL [R1+0x3b38], R26 ;  /* 0x003b381a01007387 */ /* 0x000fe20000100800 */
[----:B---3--:R-:W-:-:S04]  /*14a10*/  @P1 LOP3.LUT R5, R5, R4, RZ, 0x3c, !PT ;  /* 0x0000000405051212 */ /* 0x008fc800078e3cff */
[----:B------:R-:W-:-:S04]  /*14a20*/  @P1 LOP3.LUT R4, R5, R4, RZ, 0x3c, !PT ;  /* 0x0000000405041212 */ /* 0x000fc800078e3cff */
[----:B------:R-:W-:-:S05]  /*14a30*/  @P1 LOP3.LUT R5, R5, R4, RZ, 0x3c, !PT ;  /* 0x0000000405051212 */ /* 0x000fca00078e3cff */
[----:B------:R0:W2:Y:S04]  /*14a40*/  @P1 LDG.E.U16 R24, [R4.64] ;  /* 0x0000000604181981 */ /* 0x0000a8000c1e1500 */
[----:B0-----:R-:W3:Y:S04]  /*14a50*/  LDL R4, [R1+0xed8] ;  /* 0x000ed80001047983 */ /* 0x001ee80000100800 */
[----:B------:R-:W3:Y:S01]  /*14a60*/  LDL R5, [R1+0xedc] ;  /* 0x000edc0001057983 */ /* 0x000ee20000100800 */
[----:B------:R-:W-:-:S03]  /*14a70*/  PRMT R27, RZ, 0x7610, R27 ;  /* 0x00007610ff1b7816 */ /* 0x000fc6000000001b */
[----:B--2---:R-:W-:Y:S04]  /*14a80*/  STL [R1+0x3b3c], R24 ;  /* 0x003b3c1801007387 */ /* 0x004fe80000100800 */
[----:B------:R-:W-:Y:S04]  /*14a90*/  STL [R1+0x3b40], R24 ;  /* 0x003b401801007387 */ /* 0x000fe80000100800 */
[----:B------:R-:W-:Y:S01]  /*14aa0*/  STL [R1+0x3b44], R24 ;  /* 0x003b441801007387 */ /* 0x000fe20000100800 */
        /* <DEDUP_REMOVED lines=9> */
[----:B------:R-:W-:Y:S04]  /*14b40*/  STL [R1+0x3b0c], R27 ;  /* 0x003b0c1b01007387 */ /* 0x000fe80000100800 */
        /* <DEDUP_REMOVED lines=10> */
[----:B------:R-:W-:Y:S01]  /*14bf0*/  STL [R1+0x3b14], R28 ;  /* 0x003b141c01007387 */ /* 0x000fe20000100800 */
        /* <DEDUP_REMOVED lines=65> */
[----:B------:R-:W-:-:S02]  /*15010*/  PRMT R20, RZ, 0x7610, R20 ;  /* 0x00007610ff147816 */ /* 0x000fc40000000014 */
[----:B------:R-:W-:Y:S02]  /*15020*/  ISETP.GT.AND P1, PT, R3, 0x27, PT ;  /* 0x000000270300780c */ /* 0x000fe40003f24270 */
[----:B----4-:R-:W-:-:S04]  /*15030*/  @P0 LOP3.LUT R5, R5, R4, RZ, 0x3c, !PT ;  /* 0x0000000405050212 */ /* 0x010fc800078e3cff */
[----:B------:R-:W-:-:S04]  /*15040*/  @P0 LOP3.LUT R4, R5, R4, RZ, 0x3c, !PT ;  /* 0x0000000405040212 */ /* 0x000fc800078e3cff */
[----:B------:R-:W-:-:S05]  /*15050*/  @P0 LOP3.LUT R5, R5, R4, RZ, 0x3c, !PT ;  /* 0x0000000405050212 */ /* 0x000fca00078e3cff */
[----:B------:R-:W4:Y:S04]  /*15060*/  @P0 LDG.E.U16 R20, [R4.64] ;  /* 0x0000000604140981 */ /* 0x000f28000c1e1500 */
[----:B----4-:R0:W-:Y:S04]  /*15070*/  STL [R1+0x428], R20 ;  /* 0x0004281401007387 */ /* 0x0101e80000100800 */
[----:B0-----:R-:W4:Y:S04]  /*15080*/  LDL.LU R20, [R1+0x3bfc] ;  /* 0x003bfc0001147983 */ /* 0x001f280000300800 */
[----:B------:R-:W2:Y:S04]  /*15090*/  LDL R4, [R1+0xe88] ;  /* 0x000e880001047983 */ /* 0x000ea80000100800 */
[----:B------:R-:W2:Y:S01]  /*150a0*/  LDL R5, [R1+0xe8c] ;  /* 0x000e8c0001057983 */ /* 0x000ea20000100800 */
[----:B------:R-:W-:-:S02]  /*150b0*/  PRMT R21, RZ, 0x7610, R21 ;  /* 0x00007610ff157816 */ /* 0x000fc40000000015 */
[----:B--2---:R-:W-:-:S04]  /*150c0*/  @P1 LOP3.LUT R5, R5, R4, RZ, 0x3c, !PT ;  /* 0x0000000405051212 */ /* 0x004fc800078e3cff */
[----:B------:R-:W-:-:S04]  /*150d0*/  @P1 LOP3.LUT R4, R5, R4, RZ, 0x3c, !PT ;  /* 0x0000000405041212 */ /* 0x000fc800078e3cff */
[----:B------:R-:W-:-:S05]  /*150e0*/  @P1 LOP3.LUT R5, R5, R4, RZ, 0x3c, !PT ;  /* 0x0000000405051212 */ /* 0x000fca00078e3cff */
[----:B------:R-:W2:Y:S04]  /*150f0*/  @P1 LDG.E.U16 R21, [R4.64] ;  /* 0x0000000604151981 */ /* 0x000ea8000c1e1500 */
[----:B--2---:R0:W-:Y:S04]  /*15100*/  STL [R1+0x424], R21 ;  /* 0x0004241501007387 */ /* 0x0041e80000100800 */
[----:B0-----:R-:W2:Y:S04]  /*15110*/  LDL.LU R21, [R1+0x3bf8] ;  /* 0x003bf80001157983 */ /* 0x001ea80000300800 */
[----:B------:R-:W2:Y:S04]  /*15120*/  LDL R4, [R1+0xe80] ;  /* 0x000e800001047983 */ /* 0x000ea80000100800 */
[----:B------:R-:W2:Y:S01]  /*15130*/  LDL R5, [R1+0xe84] ;  /* 0x000e840001057983 */ /* 0x000ea20000100800 */
[----:B------:R-:W-:-:S02]  /*15140*/  PRMT R2, RZ, 0x7610, R2 ;  /* 0x00007610ff027816 */ /* 0x000fc40000000002 */
[----:B------:R-:W-:Y:S02]  /*15150*/  ISETP.GT.AND P0, PT, R3, 0x28, PT ;  /* 0x000000280300780c */ /* 0x000fe40003f04270 */
[----:B--2---:R-:W-:-:S04]  /*15160*/  @P1 LOP3.LUT R5, R5, R4, RZ, 0x3c, !PT ;  /* 0x0000000405051212 */ /* 0x004fc800078e3cff */
        /* <DEDUP_REMOVED lines=14> */
[----:B------:R-:W-:-:S02]  /*15250*/  ISETP.GT.AND P1, PT, R3, 0x29, PT ;  /* 0x000000290300780c */ /* 0x000fc40003f24270 */
[----:B---3--:R-:W-:-:S04]  /*15260*/  @P0 LOP3.LUT R5, R5, R4, RZ, 0x3c, !PT ;  /* 0x0000000405050212 */ /* 0x008fc800078e3cff */
[----:B------:R-:W-:-:S04]  /*15270*/  @P0 LOP3.LUT R4, R5, R4, RZ, 0x3c, !PT ;  /* 0x0000000405040212 */ /* 0x000fc800078e3cff */
[----:B------:R-:W-:-:S05]  /*15280*/  @P0 LOP3.LUT R5, R5, R4, RZ, 0x3c, !PT ;  /* 0x0000000405050212 */ /* 0x000fca00078e3cff */
[----:B------:R0:W3:Y:S04]  /*15290*/  @P0 LDG.E.U16 R12, [R4.64] ;  /* 0x00000006040c0981 */ /* 0x0000e8000c1e1500 */
[----:B0-----:R-:W2:Y:S04]  /*152a0*/  LDL R4, [R1+0xe68] ;  /* 0x000e680001047983 */ /* 0x001ea80000100800 */
[----:B------:R-:W2:Y:S01]  /*152b0*/  LDL R5, [R1+0xe6c] ;  /* 0x000e6c0001057983 */ /* 0x000ea20000100800 */
[----:B----4-:R-:W-:Y:S02]  /*152c0*/  PRMT R20, RZ, 0x7610, R20 ;  /* 0x00007610ff147816 */ /* 0x010fe40000000014 */
[----:B--2---:R-:W-:-:S04]  /*152d0*/  @P1 LOP3.LUT R5, R5, R4, RZ, 0x3c, !PT ;  /* 0x0000000405051212 */ /* 0x004fc800078e3cff */
[----:B------:R-:W-:-:S04]  /*152e0*/  @P1 LOP3.LUT R4, R5, R4, RZ, 0x3c, !PT ;  /* 0x0000000405041212 */ /* 0x000fc800078e3cff */
[----:B------:R-:W-:-:S05]  /*152f0*/  @P1 LOP3.LUT R5, R5, R4, RZ, 0x3c, !PT ;  /* 0x0000000405051212 */ /* 0x000fca00078e3cff */
[----:B------:R0:W2:Y:S04]  /*15300*/  @P1 LDG.E.U16 R20, [R4.64] ;  /* 0x0000000604141981 */ /* 0x0000a8000c1e1500 */
[----:B0-----:R-:W4:Y:S04]  /*15310*/  LDL R4, [R1+0xe60] ;  /* 0x000e600001047983 */ /* 0x001f280000100800 */
[----:B------:R-:W4:Y:S01]  /*15320*/  LDL R5, [R1+0xe64] ;  /* 0x000e640001057983 */ /* 0x000f220000100800 */
[----:B------:R-:W-:Y:S02]  /*15330*/  PRMT R21, RZ, 0x7610, R21 ;  /* 0x00007610ff157816 */ /* 0x000fe40000000015 */
[----:B------:R-:W-:Y:S01]  /*15340*/  ISETP.GT.AND P0, PT, R3, 0x2a, PT ;  /* 0x0000002a0300780c */ /* 0x000fe20003f04270 */
[----:B--2---:R-:W-:Y:S04]  /*15350*/  STL [R1+0x3b50], R20 ;  /* 0x003b501401007387 */ /* 0x004fe80000100800 */
[----:B------:R-:W-:Y:S01]  /*15360*/  STL [R1+0x3b54], R20 ;  /* 0x003b541401007387 */ /* 0x000fe20000100800 */
[----:B----4-:R-:W-:-:S04]  /*15370*/  @P1 LOP3.LUT R5, R5, R4, RZ, 0x3c, !PT ;  /* 0x0000000405051212 */ /* 0x010fc800078e3cff */
[----:B------:R-:W-:-:S04]  /*15380*/  @P1 LOP3.LUT R4, R5, R4, RZ, 0x3c, !PT ;  /* 0x0000000405041212 */ /* 0x000fc800078e3cff */
[----:B------:R-:W-:-:S05]  /*15390*/  @P1 LOP3.LUT R5, R5, R4, RZ, 0x3c, !PT ;  /* 0x0000000405051212 */ /* 0x000fca00078e3cff */
[----:B------:R0:W2:Y:S04]  /*153a0*/  @P1 LDG.E.U16 R21, [R4.64] ;  /* 0x0000000604151981 */ /* 0x0000a8000c1e1500 */
[----:B0-----:R-:W4:Y:S04]  /*153b0*/  LDL R4, [R1+0xe58] ;  /* 0x000e580001047983 */ /* 0x001f280000100800 */
[----:B------:R-:W4:Y:S01]  /*153c0*/  LDL R5, [R1+0xe5c] ;  /* 0x000e5c0001057983 */ /* 0x000f220000100800 */
[----:B------:R-:W-:-:S03]  /*153d0*/  PRMT R9, RZ, 0x7610, R9 ;  /* 0x00007610ff097816 */ /* 0x000fc60000000009 */
[----:B--2---:R-:W-:Y:S04]  /*153e0*/  STL [R1+0x3b58], R21 ;  /* 0x003b581501007387 */ /* 0x004fe80000100800 */
        /* <DEDUP_REMOVED lines=10> */
[----:B------:R-:W-:-:S02]  /*15490*/  ISETP.GT.AND P1, PT, R3, 0x2b, PT ;  /* 0x0000002b0300780c */ /* 0x000fc40003f24270 */
[----:B--2---:R-:W-:Y:S02]  /*154a0*/  PRMT R9, RZ, 0x7610, R9 ;  /* 0x00007610ff097816 */ /* 0x004fe40000000009 */
        /* <DEDUP_REMOVED lines=8> */
[----:B--2---:R-:W-:-:S02]  /*15530*/  PRMT R9, RZ, 0x7610, R9 ;  /* 0x00007610ff097816 */ /* 0x004fc40000000009 */
        /* <DEDUP_REMOVED lines=95> */
[----:B--2---:R-:W-:-:S04]  /*15b30*/  @P0 LOP3.LUT R5, R5, R4, RZ, 0x3c, !PT ;  /* 0x0000000405050212 */ /* 0x004fc800078e3cff */
[----:B------:R-:W-:-:S04]  /*15b40*/  @P0 LOP3.LUT R4, R5, R4, RZ, 0x3c, !PT ;  /* 0x0000000405040212 */ /* 0x000fc800078e3cff */
[----:B------:R-:W-:-:S05]  /*15b50*/  @P0 LOP3.LUT R5, R5, R4, RZ, 0x3c, !PT ;  /* 0x0000000405050212 */ /* 0x000fca00078e3cff */
[----:B------:R0:W2:Y:S04]  /*15b60*/  @P0 LDG.E.U16 R9, [R4.64] ;  /* 0x0000000604090981 */ /* 0x0000a8000c1e1500 */
[----:B0-----:R-:W2:Y:S04]  /*15b70*/  LDL R4, [R1+0xdf0] ;  /* 0x000df00001047983 */ /* 0x001ea80000100800 */
[----:B------:R-:W2:Y:S01]  /*15b80*/  LDL R5, [R1+0xdf4] ;  /* 0x000df40001057983 */ /* 0x000ea20000100800 */
[----:B----4-:R-:W-:Y:S02]  /*15b90*/  PRMT R8, RZ, 0x7610, R8 ;  /* 0x00007610ff087816 */ /* 0x010fe40000000008 */
[----:B------:R-:W-:-:S02]  /*15ba0*/  ISETP.GT.AND P1, PT, R3, 0x31, PT ;  /* 0x000000310300780c */ /* 0x000fc40003f24270 */
[----:B--2---:R-:W-:-:S04]  /*15bb0*/  @P0 LOP3.LUT R5, R5, R4, RZ, 0x3c, !PT ;  /* 0x0000000405050212 */ /* 0x004fc800078e3cff */
[----:B------:R-:W-:-:S04]  /*15bc0*/  @P0 LOP3.LUT R4, R5, R4, RZ, 0x3c, !PT ;  /* 0x0000000405040212 */ /* 0x000fc800078e3cff */
[----:B------:R-:W-:-:S05]  /*15bd0*/  @P0 LOP3.LUT R5, R5, R4, RZ, 0x3c, !PT ;  /* 0x0000000405050212 */ /* 0x000fca00078e3cff */
[----:B------:R0:W2:Y:S04]  /*15be0*/  @P0 LDG.E.U16 R8, [R4.64] ;  /* 0x0000000604080981 */ /* 0x0000a8000c1e1500 */
[----:B0-----:R-:W4:Y:S04]  /*15bf0*/  LDL R4, [R1+0xde8] ;  /* 0x000de80001047983 */ /* 0x001f280000100800 */
[----:B------:R-:W4:Y:S01]  /*15c00*/  LDL R5, [R1+0xdec] ;  /* 0x000dec0001057983 */ /* 0x000f220000100800 */
[----:B------:R-:W-:Y:S02]  /*15c10*/  PRMT R14, RZ, 0x7610, R14 ;  /* 0x00007610ff0e7816 */ /* 0x000fe4000000000e */
[----:B----4-:R-:W-:-:S04]  /*15c20*/  @P1 LOP3.LUT R5, R5, R4, RZ, 0x3c, !PT ;  /* 0x0000000405051212 */ /* 0x010fc800078e3cff */
[----:B------:R-:W-:-:S04]  /*15c30*/  @P1 LOP3.LUT R4, R5, R4, RZ, 0x3c, !PT ;  /* 0x0000000405041212 */ /* 0x000fc800078e3cff */
[----:B------:R-:W-:-:S05]  /*15c40*/  @P1 LOP3.LUT R5, R5, R4, RZ, 0x3c, !PT ;  /* 0x0000000405051212 */ /* 0x000fca00078e3cff */
[----:B------:R0:W4:Y:S04]  /*15c50*/  @P1 LDG.E.U16 R14, [R4.64] ;  /* 0x00000006040e1981 */ /* 0x000128000c1e1500 */
[----:B0-----:R-:W2:Y:S04]  /*15c60*/  LDL R4, [R1+0xde0] ;  /* 0x000de00001047983 */ /* 0x001ea80000100800 */
[----:B------:R-:W2:Y:S01]  /*15c70*/  LDL R5, [R1+0xde4] ;  /* 0x000de40001057983 */ /* 0x000ea20000100800 */
[----:B------:R-:W-:Y:S02]  /*15c80*/  PRMT R15, RZ, 0x7610, R15 ;  /* 0x00007610ff0f7816 */ /* 0x000fe4000000000f */
[----:B------:R-:W-:-:S02]  /*15c90*/  ISETP.GT.AND P0, PT, R3, 0x32, PT ;  /* 0x000000320300780c */ /* 0x000fc40003f04270 */
[----:B--2---:R-:W-:-:S04]  /*15ca0*/  @P1 LOP3.LUT R5, R5, R4, RZ, 0x3c, !PT ;  /* 0x0000000405051212 */ /* 0x004fc800078e3cff */
[----:B------:R-:W-:-:S04]  /*15cb0*/  @P1 LOP3.LUT R4, R5, R4, RZ, 0x3c, !PT ;  /* 0x0000000405041212 */ /* 0x000fc800078e3cff */
[----:B------:R-:W-:-:S05]  /*15cc0*/  @P1 LOP3.LUT R5, R5, R4, RZ, 0x3c, !PT ;  /* 0x0000000405051212 */ /* 0x000fca00078e3cff */
[----:B------:R0:W2:Y:S04]  /*15cd0*/  @P1 LDG.E.U16 R15, [R4.64] ;  /* 0x00000006040f1981 */ /* 0x0000a8000c1e1500 */
[----:B0-----:R-:W2:Y:S04]  /*15ce0*/  LDL R4, [R1+0xdd8] ;  /* 0x000dd80001047983 */ /* 0x001ea80000100800 */
[----:B------:R-:W2:Y:S01]  /*15cf0*/  LDL R5, [R1+0xddc] ;  /* 0x000ddc0001057983 */ /* 0x000ea20000100800 */
[----:B------:R-:W-:Y:S02]  /*15d00*/  PRMT R7, RZ, 0x7610, R7 ;  /* 0x00007610ff077816 */ /* 0x000fe40000000007 */
[----:B--2---:R-:W-:-:S04]  /*15d10*/  @P0 LOP3.LUT R5, R5, R4, RZ, 0x3c, !PT ;  /* 0x0000000405050212 */ /* 0x004fc800078e3cff */
        /* <DEDUP_REMOVED lines=46> */
[----:B------:R-:W-:Y:S02]  /*16000*/  ISETP.GT.AND P1, PT, R3, 0x38, PT ;  /* 0x000000380300780c */ /* 0x000fe40003f24270 */
[----:B---3--:R-:W-:-:S04]  /*16010*/  @P0 LOP3.LUT R5, R5, R4, RZ, 0x3c, !PT ;  /* 0x0000000405050212 */ /* 0x008fc800078e3cff */
[----:B------:R-:W-:-:S04]  /*16020*/  @P0 LOP3.LUT R4, R5, R4, RZ, 0x3c, !PT ;  /* 0x0000000405040212 */ /* 0x000fc800078e3cff */
[----:B------:R-:W-:-:S05]  /*16030*/  @P0 LOP3.LUT R5, R5, R4, RZ, 0x3c, !PT ;  /* 0x0000000405050212 */ /* 0x000fca00078e3cff */
[----:B------:R-:W3:Y:S04]  /*16040*/  @P0 LDG.E.U16 R6, [R4.64] ;  /* 0x0000000604060981 */ /* 0x000ee8000c1e1500 */
[----:B---3--:R0:W-:Y:S04]  /*16050*/  STL [R1+0x3d8], R6 ;  /* 0x0003d80601007387 */ /* 0x0081e80000100800 */
[----:B0-----:R-:W3:Y:S04]  /*16060*/  LDL.LU R6, [R1+0x3bb0] ;  /* 0x003bb00001067983 */ /* 0x001ee80000300800 */
        /* <DEDUP_REMOVED lines=79> */
[----:B0-----:R-:W4:Y:S04]  /*16560*/  LDL R4, [R1+0xd60] ;  /* 0x000d600001047983 */ /* 0x001f280000100800 */
[----:B------:R-:W4:Y:S01]  /*16570*/  LDL R5, [R1+0xd64] ;  /* 0x000d640001057983 */ /* 0x000f220000100800 */
[----:B---3--:R-:W-:Y:S02]  /*16580*/  PRMT R11, RZ, 0x7610, R11 ;  /* 0x00007610ff0b7816 */ /* 0x008fe4000000000b */
[----:B------:R-:W-:Y:S01]  /*16590*/  ISETP.GT.AND P0, PT, R3, 0x3a, PT ;  /* 0x0000003a0300780c */ /* 0x000fe20003f04270 */
[----:B--2---:R-:W-:Y:S01]  /*165a0*/  STL [R1+0x3b24], R10 ;  /* 0x003b240a01007387 */ /* 0x004fe20000100800 */
        /* <DEDUP_REMOVED lines=16> */
[----:B--2---:R-:W-:Y:S01]  /*166b0*/  STL [R1+0x3ad8], R18 ;  /* 0x003ad81201007387 */ /* 0x004fe20000100800 */
        /* <DEDUP_REMOVED lines=22> */
[----:B------:R0:W3:Y:S04]  /*16820*/  @P1 LDG.E.U16 R22, [R4.64] ;  /* 0x0000000604161981 */ /* 0x0000e8000c1e1500 */
[----:B0-----:R-:W4:Y:S04]  /*16830*/  LDL R4, [R1+0xd38] ;  /* 0x000d380001047983 */ /* 0x001f280000100800 */
[----:B------:R-:W4:Y:S01]  /*16840*/  LDL R5, [R1+0xd3c] ;  /* 0x000d3c0001057983 */ /* 0x000f220000100800 */
[----:B--2---:R-:W-:-:S03]  /*16850*/  PRMT R29, RZ, 0x7610, R29 ;  /* 0x00007610ff1d7816 */ /* 0x004fc6000000001d */
[----:B---3--:R0:W-:Y:S04]  /*16860*/  STL [R1+0x3ac], R22 ;  /* 0x0003ac1601007387 */ /* 0x0081e80000100800 */
[----:B0-----:R-:W2:Y:S01]  /*16870*/  LDL R22, [R1+0xd1c] ;  /* 0x000d1c0001167983 */ /* 0x001ea20000100800 */
        /* <DEDUP_REMOVED lines=8> */
[----:B------:R-:W-:-:S02]  /*16900*/  ISETP.GT.AND P1, PT, R3, 0x3d, PT ;  /* 0x0000003d0300780c */ /* 0x000fc40003f24270 */
[----:B---3--:R-:W-:Y:S02]  /*16910*/  PRMT R29, RZ, 0x7610, R29 ;  /* 0x00007610ff1d7816 */ /* 0x008fe4000000001d */
        /* <DEDUP_REMOVED lines=22> */
[----:B------:R0:W4:Y:S04]  /*16a80*/  @P1 LDG.E.U16 R25, [R4.64] ;  /* 0x0000000604191981 */ /* 0x000128000c1e1500 */
[----:B0-----:R-:W3:Y:S01]  /*16a90*/  LDL R5, [R1+0xd18] ;  /* 0x000d180001057983 */ /* 0x001ee20000100800 */
[----:B------:R-:W-:Y:S01]  /*16aa0*/  PRMT R0, RZ, 0x7610, R0 ;  /* 0x00007610ff007816 */ /* 0x000fe20000000000 */
[----:B--2---:R-:W-:Y:S02]  /*16ab0*/  @P0 IMAD.MOV.U32 R4, RZ, RZ, R22 ;  /* 0x000000ffff040224 */ /* 0x004fe400078e0016 */
[----:B----4-:R0:W-:Y:S01]  /*16ac0*/  STL [R1+0x398], R25 ;  /* 0x0003981901007387 */ /* 0x0101e20000100800 */
[----:B------:R-:W-:-:S03]  /*16ad0*/  PRMT R2, RZ, 0x7610, R2 ;  /* 0x00007610ff027816 */ /* 0x000fc60000000002 */
[----:B------:R-:W2:Y:S04]  /*16ae0*/  LDL R22, [R1+0x14e8] ;  /* 0x0014e80001167983 */ /* 0x000ea80000100800 */
[----:B---3--:R1:W3:Y:S01]  /*16af0*/  @P0 LDG.E.U16 R0, [R4.64] ;  /* 0x0000000604000981 */ /* 0x0082e2000c1e1500 */
[----:B------:R-:W-:Y:S02]  /*16b00*/  ISETP.GT.AND P1, PT, R3, 0x3f, PT ;  /* 0x0000003f0300780c */ /* 0x000fe40003f24270 */
[----:B------:R-:W-:Y:S01]  /*16b10*/  PRMT R29, RZ, 0x7610, R29 ;  /* 0x00007610ff1d7816 */ /* 0x000fe2000000001d */
[----:B0-----:R-:W0:Y:S04]  /*16b20*/  S2R R25, SR_TID.X ;  /* 0x0000000000197919 */ /* 0x001e280000002100 */
[----:B-1----:R-:W4:Y:S04]  /*16b30*/  LDL R4, [R1+0xd10] ;  /* 0x000d100001047983 */ /* 0x002f280000100800 */
[----:B------:R-:W4:Y:S04]  /*16b40*/  LDL R5, [R1+0xd14] ;  /* 0x000d140001057983 */ /* 0x000f280000100800 */
[----:B---3--:R0:W-:Y:S01]  /*16b50*/  STL [R1+0x394], R0 ;  /* 0x0003940001007387 */ /* 0x0081e20000100800 */
[----:B----4-:R-:W-:-:S04]  /*16b60*/  @P0 LOP3.LUT R5, R5, R4, RZ, 0x3c, !PT ;  /* 0x0000000405050212 */ /* 0x010fc800078e3cff */
[----:B------:R-:W-:-:S04]  /*16b70*/  @P0 LOP3.LUT R4, R5, R4, RZ, 0x3c, !PT ;  /* 0x0000000405040212 */ /* 0x000fc800078e3cff */
[----:B------:R-:W-:-:S05]  /*16b80*/  @P0 LOP3.LUT R5, R5, R4, RZ, 0x3c, !PT ;  /* 0x0000000405050212 */ /* 0x000fca00078e3cff */
[----:B------:R1:W3:Y:S04]  /*16b90*/  @P0 LDG.E.U16 R2, [R4.64] ;  /* 0x0000000604020981 */ /* 0x0002e8000c1e1500 */
[----:B-1----:R-:W4:Y:S04]  /*16ba0*/  LDL R4, [R1+0xd08] ;  /* 0x000d080001047983 */ /* 0x002f280000100800 */
[----:B------:R-:W4:Y:S02]  /*16bb0*/  LDL R5, [R1+0xd0c] ;  /* 0x000d0c0001057983 */ /* 0x000f240000100800 */
[----:B----4-:R-:W-:-:S04]  /*16bc0*/  @P1 LOP3.LUT R5, R5, R4, RZ, 0x3c, !PT ;  /* 0x0000000405051212 */ /* 0x010fc800078e3cff */
[----:B------:R-:W-:-:S04]  /*16bd0*/  @P1 LOP3.LUT R4, R5, R4, RZ, 0x3c, !PT ;  /* 0x0000000405041212 */ /* 0x000fc800078e3cff */
[----:B------:R-:W-:-:S05]  /*16be0*/  @P1 LOP3.LUT R5, R5, R4, RZ, 0x3c, !PT ;  /* 0x0000000405051212 */ /* 0x000fca00078e3cff */
[----:B------:R-:W4:Y:S01]  /*16bf0*/  @P1 LDG.E.U16 R29, [R4.64] ;  /* 0x00000006041d1981 */ /* 0x000f22000c1e1500 */
[----:B0-----:R-:W-:-:S05]  /*16c00*/  LOP3.LUT R0, R25, 0x3f, RZ, 0xc0, !PT ;  /* 0x0000003f19007812 */ /* 0x001fca00078ec0ff */
[----:B------:R-:W-:Y:S04]  /*16c10*/  STL [R1+0x39c0], R0 ;  /* 0x0039c00001007387 */ /* 0x000fe80000100800 */
[----:B------:R-:W-:Y:S04]  /*16c20*/  STL [R1+0x3a68], R0 ;  /* 0x003a680001007387 */ /* 0x000fe80000100800 */
[----:B----4-:R0:W-:Y:S04]  /*16c30*/  STL [R1+0x38c], R29 ;  /* 0x00038c1d01007387 */ /* 0x0101e80000100800 */
[----:B0-----:R-:W4:Y:S04]  /*16c40*/  LDL.LU R29, [R1+0x3b84] ;  /* 0x003b8400011d7983 */ /* 0x001f280000300800 */
[----:B------:R-:W2:Y:S04]  /*16c50*/  LDL R4, [R1+0xd00] ;  /* 0x000d000001047983 */ /* 0x000ea80000100800 */
[----:B------:R-:W2:Y:S01]  /*16c60*/  LDL R5, [R1+0xd04] ;  /* 0x000d040001057983 */ /* 0x000ea20000100800 */
[----:B------:R-:W-:-:S02]  /*16c70*/  PRMT R27, RZ, 0x7610, R27 ;  /* 0x00007610ff1b7816 */ /* 0x000fc4000000001b */
[----:B------:R-:W-:Y:S02]  /*16c80*/  ISETP.GE.AND P0, PT, R0, R3, PT ;  /* 0x000000030000720c */ /* 0x000fe40003f06270 */
[----:B--2---:R-:W-:-:S04]  /*16c90*/  @P1 LOP3.LUT R5, R5, R4, RZ, 0x3c, !PT ;  /* 0x0000000405051212 */ /* 0x004fc800078e3cff */
[----:B------:R-:W-:-:S04]  /*16ca0*/  @P1 LOP3.LUT R4, R5, R4, RZ, 0x3c, !PT ;  /* 0x0000000405041212 */ /* 0x000fc800078e3cff */
[----:B------:R-:W-:-:S05]  /*16cb0*/  @P1 LOP3.LUT R5, R5, R4, RZ, 0x3c, !PT ;  /* 0x0000000405051212 */ /* 0x000fca00078e3cff */
[----:B------:R0:W2:Y:S04]  /*16cc0*/  @P1 LDG.E.U16 R27, [R4.64] ;  /* 0x00000006041b1981 */ /* 0x0000a8000c1e1500 */
[----:B0-----:R-:W3:Y:S01]  /*16cd0*/  LDL R5, [R1+0x14e4] ;  /* 0x0014e40001057983 */ /* 0x001ee20000100800 */
[----:B------:R-:W-:Y:S01]  /*16ce0*/  PRMT R16, RZ, 0x7610, R16 ;  /* 0x00007610ff107816 */ /* 0x000fe20000000010 */
[----:B------:R-:W-:Y:S02]  /*16cf0*/  @!P0 IMAD.MOV.U32 R4, RZ, RZ, R22 ;  /* 0x000000ffff048224 */ /* 0x000fe400078e0016 */
[----:B------:R-:W-:Y:S06]  /*16d00*/  BAR.SYNC.DEFER_BLOCKING 0x0 ;  /* 0x0000000000007b1d */ /* 0x000fec0000010000 */
[----:B--2---:R0:W-:Y:S04]  /*16d10*/  STL [R1+0x388], R27 ;  /* 0x0003881b01007387 */ /* 0x0041e80000100800 */
[----:B0-----:R-:W2:Y:S04]  /*16d20*/  LDL.LU R27, [R1+0x28] ;  /* 0x00002800011b7983 */ /* 0x001ea80000300800 */
[----:B---3--:R0:W3:Y:S01]  /*16d30*/  @!P0 LDG.E.U16 R16, [R4.64] ;  /* 0x0000000604108981 */ /* 0x0080e2000c1e1500 */
[----:B------:R-:W-:-:S03]  /*16d40*/  PRMT R17, RZ, 0x7610, R17 ;  /* 0x00007610ff117816 */ /* 0x000fc60000000011 */
[----:B------:R-:W2:Y:S04]  /*16d50*/  LDL R22, [R1+0x1468] ;  /* 0x0014680001167983 */ /* 0x000ea80000100800 */
[----:B0-----:R-:W2:Y:S04]  /*16d60*/  LDL R4, [R1+0x10fc] ;  /* 0x0010fc0001047983 */ /* 0x001ea80000100800 */
[----:B------:R-:W2:Y:S04]  /*16d70*/  LDL R5, [R1+0x14d8] ;  /* 0x0014d80001057983 */ /* 0x000ea80000100800 */
[----:B---3--:R0:W-:Y:S04]  /*16d80*/  STL [R1+0xcc], R16 ;  /* 0x0000cc1001007387 */ /* 0x0081e80000100800 */
[----:B0-----:R-:W3:Y:S01]  /*16d90*/  LDL.LU R16, [R1+0x2c] ;  /* 0x00002c0001107983 */ /* 0x001ee20000300800 */
[----:B--2---:R-:W-:-:S04]  /*16da0*/  @!P0 LOP3.LUT R5, R5, R4, RZ, 0x3c, !PT ;  /* 0x0000000405058212 */ /* 0x004fc800078e3cff */
[----:B------:R-:W-:-:S04]  /*16db0*/  @!P0 LOP3.LUT R4, R5, R4, RZ, 0x3c, !PT ;  /* 0x0000000405048212 */ /* 0x000fc800078e3cff */
[----:B------:R-:W-:-:S05]  /*16dc0*/  @!P0 LOP3.LUT R5, R5, R4, RZ, 0x3c, !PT ;  /* 0x0000000405058212 */ /* 0x000fca00078e3cff */
[----:B------:R0:W2:Y:S04]  /*16dd0*/  @!P0 LDG.E.U16 R17, [R4.64] ;  /* 0x0000000604118981 */ /* 0x0000a8000c1e1500 */
[----:B0-----:R-:W3:Y:S04]  /*16de0*/  LDL R4, [R1+0x14c4] ;  /* 0x0014c40001047983 */ /* 0x001ee80000100800 */
[----:B------:R-:W3:Y:S01]  /*16df0*/  LDL R5, [R1+0x14c8] ;  /* 0x0014c80001057983 */ /* 0x000ee20000100800 */
[----:B------:R-:W-:-:S03]  /*16e00*/  PRMT R23, RZ, 0x7610, R23 ;  /* 0x00007610ff177816 */ /* 0x000fc60000000017 */
[----:B--2---:R0:W-:Y:S04]  /*16e10*/  STL [R1+0xc8], R17 ;  /* 0x0000c81101007387 */ /* 0x0041e80000100800 */
[----:B0-----:R-:W2:Y:S01]  /*16e20*/  LDL.LU R17, [R1+0x18] ;  /* 0x0000180001117983 */ /* 0x001ea20000300800 */
[----:B---3--:R-:W-:-:S04]  /*16e30*/  @!P0 LOP3.LUT R5, R5, R4, RZ, 0x3c, !PT ;  /* 0x0000000405058212 */ /* 0x008fc800078e3cff */
[----:B------:R-:W-:-:S04]  /*16e40*/  @!P0 LOP3.LUT R4, R5, R4, RZ, 0x3c, !PT ;  /* 0x0000000405048212 */ /* 0x000fc800078e3cff */
[----:B------:R-:W-:-:S05]  /*16e50*/  @!P0 LOP3.LUT R5, R5, R4, RZ, 0x3c, !PT ;  /* 0x0000000405058212 */ /* 0x000fca00078e3cff */
[----:B------:R0:W3:Y:S04]  /*16e60*/  @!P0 LDG.E.U16 R23, [R4.64] ;  /* 0x0000000604178981 */ /* 0x0000e8000c1e1500 */
[----:B0-----:R-:W2:Y:S04]  /*16e70*/  LDL R4, [R1+0x14a4] ;  /* 0x0014a40001047983 */ /* 0x001ea80000100800 */
[----:B------:R-:W2:Y:S01]  /*16e80*/  LDL R5, [R1+0x14a8] ;  /* 0x0014a80001057983 */ /* 0x000ea20000100800 */
[----:B----4-:R-:W-:Y:S02]  /*16e90*/  PRMT R29, RZ, 0x7610, R29 ;  /* 0x00007610ff1d7816 */ /* 0x010fe4000000001d */
[----:B--2---:R-:W-:-:S04]  /*16ea0*/  @!P0 LOP3.LUT R5, R5, R4, RZ, 0x3c, !PT ;  /* 0x0000000405058212 */ /* 0x004fc800078e3cff */
[----:B------:R-:W-:-:S04]  /*16eb0*/  @!P0 LOP3.LUT R4, R5, R4, RZ, 0x3c, !PT ;  /* 0x0000000405048212 */ /* 0x000fc800078e3cff */
[----:B------:R-:W-:-:S05]  /*16ec0*/  @!P0 LOP3.LUT R5, R5, R4, RZ, 0x3c, !PT ;  /* 0x0000000405058212 */ /* 0x000fca00078e3cff */
[----:B------:R-:W2:Y:S04]  /*16ed0*/  @!P0 LDG.E.U16 R29, [R4.64] ;  /* 0x00000006041d8981 */ /* 0x000ea8000c1e1500 */
[----:B---3--:R0:W-:Y:S04]  /*16ee0*/  STL [R1+0xc4], R23 ;  /* 0x0000c41701007387 */ /* 0x0081e80000100800 */
[----:B0-----:R-:W3:Y:S04]  /*16ef0*/  LDL.LU R23, [R1+0x1c] ;  /* 0x00001c0001177983 */ /* 0x001ee80000300800 */
[----:B--2---:R0:W-:Y:S04]  /*16f00*/  STL [R1+0xc0], R29 ;  /* 0x0000c01d01007387 */ /* 0x0041e80000100800 */
[----:B0-----:R-:W2:Y:S04]  /*16f10*/  LDL.LU R29, [R1+0x3b80] ;  /* 0x003b8000011d7983 */ /* 0x001ea80000300800 */
[----:B------:R-:W4:Y:S04]  /*16f20*/  LDL R4, [R1+0x1484] ;  /* 0x0014840001047983 */ /* 0x000f280000100800 */
[----:B------:R-:W4:Y:S01]  /*16f30*/  LDL R5, [R1+0x1488] ;  /* 0x0014880001057983 */ /* 0x000f220000100800 */
[----:B--2---:R-:W-:-:S02]  /*16f40*/  PRMT R29, RZ, 0x7610, R29 ;  /* 0x00007610ff1d7816 */ /* 0x004fc4000000001d */
[----:B----4-:R-:W-:-:S04]  /*16f50*/  @!P0 LOP3.LUT R5, R5, R4, RZ, 0x3c, !PT ;  /* 0x0000000405058212 */ /* 0x010fc800078e3cff */
[----:B------:R-:W-:-:S04]  /*16f60*/  @!P0 LOP3.LUT R4, R5, R4, RZ, 0x3c, !PT ;  /* 0x0000000405048212 */ /* 0x000fc800078e3cff */
[----:B------:R-:W-:-:S05]  /*16f70*/  @!P0 LOP3.LUT R5, R5, R4, RZ, 0x3c, !PT ;  /* 0x0000000405058212 */ /* 0x000fca00078e3cff */
[----:B------:R-:W2:Y:S04]  /*16f80*/  @!P0 LDG.E.U16 R29, [R4.64] ;  /* 0x00000006041d8981 */ /* 0x000ea8000c1e1500 */
[----:B--2---:R0:W-:Y:S04]  /*16f90*/  STL [R1+0xbc], R29 ;  /* 0x0000bc1d01007387 */ /* 0x0041e80000100800 */
[----:B0-----:R-:W2:Y:S04]  /*16fa0*/  LDL.LU R29, [R1+0x3b7c] ;  /* 0x003b7c00011d7983 */ /* 0x001ea80000300800 */
[----:B------:R-:W4:Y:S01]  /*16fb0*/  LDL R5, [R1+0x1464] ;  /* 0x0014640001057983 */ /* 0x000f220000100800 */
[----:B------:R-:W-:-:S03]  /*16fc0*/  @!P0 IMAD.MOV.U32 R4, RZ, RZ, R22 ;  /* 0x000000ffff048224 */ /* 0x000fc600078e0016 */
[----:B------:R-:W3:Y:S01]  /*16fd0*/  LDL.LU R22, [R1+0xc] ;  /* 0x00000c0001167983 */ /* 0x000ee20000300800 */
[----:B--2---:R-:W-:-:S06]  /*16fe0*/  PRMT R29, RZ, 0x7610, R29 ;  /* 0x00007610ff1d7816 */ /* 0x004fcc000000001d */
[----:B----4-:R-:W2:Y:S04]  /*16ff0*/  @!P0 LDG.E.U16 R29, [R4.64] ;  /* 0x00000006041d8981 */ /* 0x010ea8000c1e1500 */
        /* <DEDUP_REMOVED lines=19> */
[----:B------:R-:W2:Y:S04]  /*17130*/  LDL R4, [R1+0x1404] ;  /* 0x0014040001047983 */ /* 0x000ea80000100800 */
[----:B------:R-:W2:Y:S04]  /*17140*/  LDL R5, [R1+0x1408] ;  /* 0x0014080001057983 */ /* 0x000ea80000100800 */
[----:B0-----:R-:W0:Y:S02]  /*17150*/  S2R R29, SR_TID.X ;  /* 0x00000000001d7919 */ /* 0x001e240000002100 */
[----:B0-----:R-:W-:-:S05]  /*17160*/  LOP3.LUT R29, R29, 0x7f, RZ, 0xc0, !PT ;  /* 0x0000007f1d1d7812 */ /* 0x001fca00078ec0ff */
[----:B------:R-:W-:-:S05]  /*17170*/  IMAD.SHL.U32 R29, R29, 0x2, RZ ;  /* 0x000000021d1d7824 */ /* 0x000fca00078e00ff */
[----:B------:R0:W-:Y:S02]  /*17180*/  STS.U16 [R29], R27 ;  /* 0x0000001b1d007388 */ /* 0x0001e40000000400 */
[----:B0-----:R-:W-:Y:S02]  /*17190*/  PRMT R29, RZ, 0x7610, R29 ;  /* 0x00007610ff1d7816 */ /* 0x001fe4000000001d */
[----:B------:R-:W4:Y:S01]  /*171a0*/  LDL R27, [R1+0x1388] ;  /* 0x00138800011b7983 */ /* 0x000f220000100800 */
[----:B--2---:R-:W-:-:S04]  /*171b0*/  @!P0 LOP3.LUT R5, R5, R4, RZ, 0x3c, !PT ;  /* 0x0000000405058212 */ /* 0x004fc800078e3cff */
        /* <DEDUP_REMOVED lines=9> */
[----:B------:R0:W-:Y:S02]  /*17250*/  STS.U16 [R29+0x100], R16 ;  /* 0x000100101d007388 */ /* 0x0001e40000000400 */
[----:B0-----:R-:W-:Y:S02]  /*17260*/  PRMT R29, RZ, 0x7610, R29 ;  /* 0x00007610ff1d7816 */ /* 0x001fe4000000001d */
[----:B------:R-:W3:Y:S01]  /*17270*/  LDL.LU R16, [R1+0x3b70] ;  /* 0x003b700001107983 */ /* 0x000ee20000300800 */
        /* <DEDUP_REMOVED lines=23> */
[----:B---3--:R0:W-:Y:S02]  /*173f0*/  STS.U16 [R29+0x1100], R23 ;  /* 0x001100171d007388 */ /* 0x0081e40000000400 */
[----:B0-----:R-:W-:Y:S02]  /*17400*/  PRMT R29, RZ, 0x7610, R29 ;  /* 0x00007610ff1d7816 */ /* 0x001fe4000000001d */
[----:B------:R-:W3:Y:S01]  /*17410*/  LDL.LU R23, [R1+0x3b68] ;  /* 0x003b680001177983 */ /* 0x000ee20000300800 */
[----:B--2---:R-:W-:-:S04]  /*17420*/  @!P0 LOP3.LUT R5, R5, R4, RZ, 0x3c, !PT ;  /* 0x0000000405058212 */ /* 0x004fc800078e3cff */
[----:B------:R-:W-:-:S04]  /*17430*/  @!P0 LOP3.LUT R4, R5, R4, RZ, 0x3c, !PT ;  /* 0x0000000405048212 */ /* 0x000fc800078e3cff */
[----:B------:R-:W-:-:S05]  /*17440*/  @!P0 LOP3.LUT R5, R5, R4, RZ, 0x3c, !PT ;  /* 0x0000000405058212 */ /* 0x000fca00078e3cff */
[----:B------:R-:W2:Y:S04]  /*17450*/  @!P0 LDG.E.U16 R29, [R4.64] ;  /* 0x00000006041d8981 */ /* 0x000ea8000c1e1500 */
[----:B--2---:R0:W-:Y:S04]  /*17460*/  STL [R1+0xa0], R29 ;  /* 0x0000a01d01007387 */ /* 0x0041e80000100800 */
[----:B------:R-:W2:Y:S04]  /*17470*/  LDL.LU R4, [R1+0x8] ;  /* 0x0000080001047983 */ /* 0x000ea80000300800 */
[----:B------:R-:W3:Y:S04]  /*17480*/  LDL R5, [R1+0x1384] ;  /* 0x0013840001057983 */ /* 0x000ee80000100800 */
[----:B0-----:R-:W0:Y:S02]  /*17490*/  S2R R29, SR_TID.X ;  /* 0x00000000001d7919 */ /* 0x001e240000002100 */
[----:B0-----:R-:W-:-:S05]  /*174a0*/  LOP3.LUT R29, R29, 0x7f, RZ, 0xc0, !PT ;  /* 0x0000007f1d1d7812 */ /* 0x001fca00078ec0ff */
[----:B------:R-:W-:-:S05]  /*174b0*/  IMAD.SHL.U32 R29, R29, 0x2, RZ ;  /* 0x000000021d1d7824 */ /* 0x000fca00078e00ff */
[----:B--2---:R0:W-:Y:S02]  /*174c0*/  STS.U16 [R29+0x2000], R4 ;  /* 0x002000041d007388 */ /* 0x0041e40000000400 */
[----:B0-----:R-:W-:Y:S01]  /*174d0*/  PRMT R29, RZ, 0x7610, R29 ;  /* 0x00007610ff1d7816 */ /* 0x001fe2000000001d */
[----:B----4-:R-:W-:Y:S02]  /*174e0*/  @!P0 IMAD.MOV.U32 R4, RZ, RZ, R27 ;  /* 0x000000ffff048224 */ /* 0x010fe400078e001b */
[----:B------:R-:W2:Y:S04]  /*174f0*/  LDL R27, [R1+0x1308] ;  /* 0x00130800011b7983 */ /* 0x000ea80000100800 */
[----:B---3--:R-:W3:Y:S04]  /*17500*/  @!P0 LDG.E.U16 R29, [R4.64] ;  /* 0x00000006041d8981 */ /* 0x008ee8000c1e1500 */
[----:B---3--:R0:W-:Y:S04]  /*17510*/  STL [R1+0x9c], R29 ;  /* 0x00009c1d01007387 */ /* 0x0081e80000100800 */
[----:B------:R-:W3:Y:S04]  /*17520*/  LDL R4, [R1+0x1364] ;  /* 0x0013640001047983 */ /* 0x000ee80000100800 */
[----:B------:R-:W3:Y:S04]  /*17530*/  LDL R5, [R1+0x1368] ;  /* 0x0013680001057983 */ /* 0x000ee80000100800 */
[----:B0-----:R-:W0:Y:S02]  /*17540*/  S2R R29, SR_TID.X ;  /* 0x00000000001d7919 */ /* 0x001e240000002100 */
[----:B0-----:R-:W-:-:S05]  /*17550*/  LOP3.LUT R29, R29, 0x7f, RZ, 0xc0, !PT ;  /* 0x0000007f1d1d7812 */ /* 0x001fca00078ec0ff */
[----:B------:R-:W-:-:S05]  /*17560*/  IMAD.SHL.U32 R29, R29, 0x2, RZ ;  /* 0x000000021d1d7824 */ /* 0x000fca00078e00ff */
[----:B------:R0:W-:Y:S02]  /*17570*/  STS.U16 [R29+0x2100], R22 ;  /* 0x002100161d007388 */ /* 0x0001e40000000400 */
[----:B0-----:R-:W-:Y:S02]  /*17580*/  PRMT R29, RZ, 0x7610, R29 ;  /* 0x00007610ff1d7816 */ /* 0x001fe4000000001d */
[----:B------:R-:W4:Y:S01]  /*17590*/  LDL.LU R22, [R1+0x3b64] ;  /* 0x003b640001167983 */ /* 0x000f220000300800 */
[----:B---3--:R-:W-:-:S04]  /*175a0*/  @!P0 LOP3.LUT R5, R5, R4, RZ, 0x3c, !PT ;  /* 0x0000000405058212 */ /* 0x008fc800078e3cff */
[----:B------:R-:W-:-:S04]  /*175b0*/  @!P0 LOP3.LUT R4, R5, R4, RZ, 0x3c, !PT ;  /* 0x0000000405048212 */ /* 0x000fc800078e3cff */
[----:B------:R-:W-:-:S05]  /*175c0*/  @!P0 LOP3.LUT R5, R5, R4, RZ, 0x3c, !PT ;  /* 0x0000000405058212 */ /* 0x000fca00078e3cff */
[----:B------:R-:W3:Y:S04]  /*175d0*/  @!P0 LDG.E.U16 R29, [R4.64] ;  /* 0x00000006041d8981 */ /* 0x000ee8000c1e1500 */
[----:B---3--:R0:W-:Y:S04]  /*175e0*/  STL [R1+0x98], R29 ;  /* 0x0000981d01007387 */ /* 0x0081e80000100800 */
[----:B------:R-:W3:Y:S04]  /*175f0*/  LDL R4, [R1+0x1344] ;  /* 0x0013440001047983 */ /* 0x000ee80000100800 */
[----:B------:R-:W3:Y:S04]  /*17600*/  LDL R5, [R1+0x1348] ;  /* 0x0013480001057983 */ /* 0x000ee80000100800 */
[----:B0-----:R-:W0:Y:S02]  /*17610*/  S2R R29, SR_TID.X ;  /* 0x00000000001d7919 */ /* 0x001e240000002100 */
[----:B0-----:R-:W-:-:S05]  /*17620*/  LOP3.LUT R29, R29, 0x7f, RZ, 0xc0, !PT ;  /* 0x0000007f1d1d7812 */ /* 0x001fca00078ec0ff */
[----:B------:R-:W-:-:S05]  /*17630*/  IMAD.SHL.U32 R29, R29, 0x2, RZ ;  /* 0x000000021d1d7824 */ /* 0x000fca00078e00ff */
[----:B----4-:R0:W-:Y:S02]  /*17640*/  STS.U16 [R29+0x3000], R22 ;  /* 0x003000161d007388 */ /* 0x0101e40000000400 */
[----:B0-----:R-:W-:Y:S02]  /*17650*/  PRMT R29, RZ, 0x7610, R29 ;  /* 0x00007610ff1d7816 */ /* 0x001fe4000000001d */
[----:B---3--:R-:W-:-:S04]  /*17660*/  @!P0 LOP3.LUT R5, R5, R4, RZ, 0x3c, !PT ;  /* 0x0000000405058212 */ /* 0x008fc800078e3cff */
[----:B------:R-:W-:-:S04]  /*17670*/  @!P0 LOP3.LUT R4, R5, R4, RZ, 0x3c, !PT ;  /* 0x0000000405048212 */ /* 0x000fc800078e3cff */
[----:B------:R-:W-:-:S05]  /*17680*/  @!P0 LOP3.LUT R5, R5, R4, RZ, 0x3c, !PT ;  /* 0x0000000405058212 */ /* 0x000fca00078e3cff */
[----:B------:R-:W3:Y:S04]  /*17690*/  @!P0 LDG.E.U16 R29, [R4.64] ;  /* 0x00000006041d8981 */ /* 0x000ee8000c1e1500 */
[----:B---3--:R-:W-:Y:S04]  /*176a0*/  STL [R1+0x94], R29 ;  /* 0x0000941d01007387 */ /* 0x008fe80000100800 */
[----:B------:R-:W3:Y:S04]  /*176b0*/  LDL R4, [R1+0x1324] ;  /* 0x0013240001047983 */ /* 0x000ee80000100800 */
[----:B------:R-:W3:Y:S01]  /*176c0*/  LDL R5, [R1+0x1328] ;  /* 0x0013280001057983 */ /* 0x000ee20000100800 */
[----:B------:R-:W-:-:S02]  /*176d0*/  PRMT R18, RZ, 0x7610, R18 ;  /* 0x00007610ff127816 */ /* 0x000fc40000000012 */
[----:B---3--:R-:W-:-:S04]  /*176e0*/  @!P0 LOP3.LUT R5, R5, R4, RZ, 0x3c, !PT ;  /* 0x0000000405058212 */ /* 0x008fc800078e3cff */
[----:B------:R-:W-:-:S04]  /*176f0*/  @!P0 LOP3.LUT R4, R5, R4, RZ, 0x3c, !PT ;  /* 0x0000000405048212 */ /* 0x000fc800078e3cff */
[----:B------:R-:W-:-:S05]  /*17700*/  @!P0 LOP3.LUT R5, R5, R4, RZ, 0x3c, !PT ;  /* 0x0000000405058212 */ /* 0x000fca00078e3cff */
[----:B------:R0:W3:Y:S04]  /*17710*/  @!P0 LDG.E.U16 R18, [R4.64] ;  /* 0x0000000604128981 */ /* 0x0000e8000c1e1500 */
[----:B0-----:R-:W4:Y:S01]  /*17720*/  LDL R5, [R1+0x1304] ;  /* 0x0013040001057983 */ /* 0x001f220000100800 */
[----:B------:R-:W-:Y:S01]  /*17730*/  PRMT R20, RZ, 0x7610, R20 ;  /* 0x00007610ff147816 */ /* 0x000fe20000000014 */
[----:B--2---:R-:W-:Y:S02]  /*17740*/  @!P0 IMAD.MOV.U32 R4, RZ, RZ, R27 ;  /* 0x000000ffff048224 */ /* 0x004fe400078e001b */
[----:B---3--:R0:W-:Y:S01]  /*17750*/  STL [R1+0x90], R18 ;  /* 0x0000901201007387 */ /* 0x0081e20000100800 */
[----:B------:R-:W-:-:S03]  /*17760*/  PRMT R28, RZ, 0x7610, R28 ;  /* 0x00007610ff1c7816 */ /* 0x000fc6000000001c */
[----:B------:R-:W2:Y:S04]  /*17770*/  LDL R27, [R1+0x1284] ;  /* 0x00128400011b7983 */ /* 0x000ea80000100800 */
[----:B----4-:R1:W3:Y:S04]  /*17780*/  @!P0 LDG.E.U16 R20, [R4.64] ;  /* 0x0000000604148981 */ /* 0x0102e8000c1e1500 */
[----:B0-----:R-:W4:Y:S04]  /*17790*/  LDL R18, [R1+0x12a8] ;  /* 0x0012a80001127983 */ /* 0x001f280000100800 */
[----:B-1----:R-:W2:Y:S04]  /*177a0*/  LDL R4, [R1+0x12e4] ;  /* 0x0012e40001047983 */ /* 0x002ea80000100800 */
[----:B------:R-:W2:Y:S04]  /*177b0*/  LDL R5, [R1+0x12e8] ;  /* 0x0012e80001057983 */ /* 0x000ea80000100800 */
[----:B------:R-:W0:Y:S04]  /*177c0*/  S2R R29, SR_TID.X ;  /* 0x00000000001d7919 */ /* 0x000e280000002100 */
[----:B---3--:R1:W-:Y:S01]  /*177d0*/  STL [R1+0x8c], R20 ;  /* 0x00008c1401007387 */ /* 0x0083e20000100800 */
[----:B--2---:R-:W-:-:S03]  /*177e0*/  @!P0 LOP3.LUT R5, R5, R4, RZ, 0x3c, !PT ;  /* 0x0000000405058212 */ /* 0x004fc600078e3cff */
[----:B-1----:R-:W2:Y:S01]  /*177f0*/  LDL R20, [R1+0x1288] ;  /* 0x0012880001147983 */ /* 0x002ea20000100800 */
[----:B------:R-:W-:-:S04]  /*17800*/  @!P0 LOP3.LUT R4, R5, R4, RZ, 0x3c, !PT ;  /* 0x0000000405048212 */ /* 0x000fc800078e3cff */
[----:B------:R-:W-:-:S05]  /*17810*/  @!P0 LOP3.LUT R5, R5, R4, RZ, 0x3c, !PT ;  /* 0x0000000405058212 */ /* 0x000fca00078e3cff */
[----:B------:R1:W3:Y:S04]  /*17820*/  @!P0 LDG.E.U16 R28, [R4.64] ;  /* 0x00000006041c8981 */ /* 0x0002e8000c1e1500 */
[----:B-1----:R-:W2:Y:S04]  /*17830*/  LDL R4, [R1+0x12c4] ;  /* 0x0012c40001047983 */ /* 0x002ea80000100800 */
[----:B------:R-:W2:Y:S01]  /*17840*/  LDL R5, [R1+0x12c8] ;  /* 0x0012c80001057983 */ /* 0x000ea20000100800 */
[----:B0-----:R-:W-:-:S05]  /*17850*/  LOP3.LUT R29, R29, 0x7f, RZ, 0xc0, !PT ;  /* 0x0000007f1d1d7812 */ /* 0x001fca00078ec0ff */
[----:B------:R-:W-:-:S05]  /*17860*/  IMAD.SHL.U32 R29, R29, 0x2, RZ ;  /* 0x000000021d1d7824 */ /* 0x000fca00078e00ff */
[----:B------:R-:W-:Y:S04]  /*17870*/  STS.U16 [R29+0x3100], R23 ;  /* 0x003100171d007388 */ /* 0x000fe80000000400 */
[----:B------:R-:W-:Y:S04]  /*17880*/  STS.U16 [R29+0x4000], R17 ;  /* 0x004000111d007388 */ /* 0x000fe80000000400 */
[----:B------:R-:W-:Y:S04]  /*17890*/  STS.U16 [R29+0x4100], R16 ;  /* 0x004100101d007388 */ /* 0x000fe80000000400 */
[----:B------:R0:W-:Y:S02]  /*178a0*/  STS.U16 [R29+0x5000], R13 ;  /* 0x0050000d1d007388 */ /* 0x0001e40000000400 */
[----:B0-----:R-:W-:-:S02]  /*178b0*/  PRMT R29, RZ, 0x7610, R29 ;  /* 0x00007610ff1d7816 */ /* 0x001fc4000000001d */
[----:B--2---:R-:W-:-:S04]  /*178c0*/  @!P0 LOP3.LUT R5, R5, R4, RZ, 0x3c, !PT ;  /* 0x0000000405058212 */ /* 0x004fc800078e3cff */
[----:B------:R-:W-:-:S04]  /*178d0*/  @!P0 LOP3.LUT R4, R5, R4, RZ, 0x3c, !PT ;  /* 0x0000000405048212 */ /* 0x000fc800078e3cff */
[----:B------:R-:W-:-:S05]  /*178e0*/  @!P0 LOP3.LUT R5, R5, R4, RZ, 0x3c, !PT ;  /* 0x0000000405058212 */ /* 0x000fca00078e3cff */
[----:B------:R-:W2:Y:S04]  /*178f0*/  @!P0 LDG.E.U16 R29, [R4.64] ;  /* 0x00000006041d8981 */ /* 0x000ea8000c1e1500 */
[----:B---3--:R0:W-:Y:S04]  /*17900*/  STL [R1+0x88], R28 ;  /* 0x0000881c01007387 */ /* 0x0081e80000100800 */
[----:B0-----:R-:W3:Y:S04]  /*17910*/  LDL R28, [R1+0x1268] ;  /* 0x00126800011c7983 */ /* 0x001ee80000100800 */
[----:B--2---:R0:W-:Y:S04]  /*17920*/  STL [R1+0x84], R29 ;  /* 0x0000841d01007387 */ /* 0x0041e80000100800 */
[----:B------:R-:W2:Y:S04]  /*17930*/  LDL R5, [R1+0x12a4] ;  /* 0x0012a40001057983 */ /* 0x000ea80000100800 */
[----:B0-----:R-:W0:Y:S01]  /*17940*/  S2R R29, SR_TID.X ;  /* 0x00000000001d7919 */ /* 0x001e220000002100 */
[----:B----4-:R-:W-:Y:S01]  /*17950*/  @!P0 IMAD.MOV.U32 R4, RZ, RZ, R18 ;  /* 0x000000ffff048224 */ /* 0x010fe200078e0012 */
[----:B------:R-:W-:-:S02]  /*17960*/  PRMT R26, RZ, 0x7610, R26 ;  /* 0x00007610ff1a7816 */ /* 0x000fc4000000001a */
[----:B------:R-:W4:Y:S01]  /*17970*/  LDL.LU R18, [R1+0x3c] ;  /* 0x00003c0001127983 */ /* 0x000f220000300800 */
[----:B0-----:R-:W-:-:S05]  /*17980*/  LOP3.LUT R29, R29, 0x7f, RZ, 0xc0, !PT ;  /* 0x0000007f1d1d7812 */ /* 0x001fca00078ec0ff */
[----:B------:R-:W-:-:S05]  /*17990*/  IMAD.SHL.U32 R29, R29, 0x2, RZ ;  /* 0x000000021d1d7824 */ /* 0x000fca00078e00ff */
[----:B------:R0:W-:Y:S02]  /*179a0*/  STS.U16 [R29+0x5100], R12 ;  /* 0x0051000c1d007388 */ /* 0x0001e40000000400 */
[----:B0-----:R-:W-:-:S06]  /*179b0*/  PRMT R29, RZ, 0x7610, R29 ;  /* 0x00007610ff1d7816 */ /* 0x001fcc000000001d */
[----:B--2---:R0:W2:Y:S02]  /*179c0*/  @!P0 LDG.E.U16 R29, [R4.64] ;  /* 0x00000006041d8981 */ /* 0x0040a4000c1e1500 */
[----:B0-----:R-:W-:Y:S02]  /*179d0*/  @!P0 IMAD.MOV.U32 R4, RZ, RZ, R20 ;  /* 0x000000ffff048224 */ /* 0x001fe400078e0014 */
[----:B------:R-:W-:-:S05]  /*179e0*/  @!P0 IMAD.MOV.U32 R5, RZ, RZ, R27 ;  /* 0x000000ffff058224 */ /* 0x000fca00078e001b */
[----:B------:R0:W4:Y:S04]  /*179f0*/  @!P0 LDG.E.U16 R26, [R4.64] ;  /* 0x00000006041a8981 */ /* 0x000128000c1e1500 */
[----:B--2---:R-:W-:Y:S04]  /*17a00*/  STL [R1+0x80], R29 ;  /* 0x0000801d01007387 */ /* 0x004fe80000100800 */
[----:B------:R-:W2:Y:S04]  /*17a10*/  LDL.LU R20, [R1+0x30] ;  /* 0x0000300001147983 */ /* 0x000ea80000300800 */
[----:B0-----:R-:W2:Y:S01]  /*17a20*/  LDL R5, [R1+0x1264] ;  /* 0x0012640001057983 */ /* 0x001ea20000100800 */
[----:B------:R-:W-:Y:S01]  /*17a30*/  PRMT R24, RZ, 0x7610, R24 ;  /* 0x00007610ff187816 */ /* 0x000fe20000000018 */
[----:B---3--:R-:W-:-:S02]  /*17a40*/  @!P0 IMAD.MOV.U32 R4, RZ, RZ, R28 ;  /* 0x000000ffff048224 */ /* 0x008fc400078e001c */
[----:B----4-:R0:W-:Y:S04]  /*17a50*/  STL [R1+0x7c], R26 ;  /* 0x00007c1a01007387 */ /* 0x0101e80000100800 */
[----:B0-----:R-:W3:Y:S04]  /*17a60*/  LDL R26, [R1+0x1208] ;  /* 0x00120800011a7983 */ /* 0x001ee80000100800 */
[----:B------:R-:W4:Y:S04]  /*17a70*/  LDL.LU R27, [R1+0x34] ;  /* 0x00003400011b7983 */ /* 0x000f280000300800 */
[----:B--2---:R0:W2:Y:S04]  /*17a80*/  @!P0 LDG.E.U16 R24, [R4.64] ;  /* 0x0000000604188981 */ /* 0x0040a8000c1e1500 */
        /* <DEDUP_REMOVED lines=11> */
[----:B------:R-:W-:-:S03]  /*17b40*/  PRMT R21, RZ, 0x7610, R21 ;  /* 0x00007610ff157816 */ /* 0x000fc60000000015 */
[----:B------:R-:W0:Y:S01]  /*17b50*/  S2R R28, SR_TID.X ;  /* 0x00000000001c7919 */ /* 0x000e220000002100 */
[----:B--2---:R-:W-:-:S04]  /*17b60*/  @!P0 LOP3.LUT R5, R5, R4, RZ, 0x3c, !PT ;  /* 0x0000000405058212 */ /* 0x004fc800078e3cff */
[----:B------:R-:W-:-:S04]  /*17b70*/  @!P0 LOP3.LUT R4, R5, R4, RZ, 0x3c, !PT ;  /* 0x0000000405048212 */ /* 0x000fc800078e3cff */
[----:B------:R-:W-:-:S05]  /*17b80*/  @!P0 LOP3.LUT R5, R5, R4, RZ, 0x3c, !PT ;  /* 0x0000000405058212 */ /* 0x000fca00078e3cff */
[----:B------:R-:W2:Y:S01]  /*17b90*/  @!P0 LDG.E.U16 R21, [R4.64] ;  /* 0x0000000604158981 */ /* 0x000ea2000c1e1500 */
[----:B0-----:R-:W-:-:S03]  /*17ba0*/  LOP3.LUT R28, R28, 0x7f, RZ, 0xc0, !PT ;  /* 0x0000007f1c1c7812 */ /* 0x001fc600078ec0ff */
[----:B---3--:R0:W-:Y:S02]  /*17bb0*/  STL [R1+0x74], R19 ;  /* 0x0000741301007387 */ /* 0x0081e40000100800 */
[----:B0-----:R-:W-:Y:S02]  /*17bc0*/  IMAD.SHL.U32 R19, R28, 0x2, RZ ;  /* 0x000000021c137824 */ /* 0x001fe400078e00ff */
[----:B------:R-:W3:Y:S04]  /*17bd0*/  LDL.LU R28, [R1+0x10] ;  /* 0x00001000011c7983 */ /* 0x000ee80000300800 */
[----:B------:R-:W0:Y:S04]  /*17be0*/  S2R R29, SR_TID.X ;  /* 0x00000000001d7919 */ /* 0x000e280000002100 */
[----:B--2---:R1:W-:Y:S04]  /*17bf0*/  STL [R1+0x70], R21 ;  /* 0x0000701501007387 */ /* 0x0043e80000100800 */
[----:B-1----:R-:W2:Y:S04]  /*17c00*/  LDL.LU R21, [R1+0x3b60] ;  /* 0x003b600001157983 */ /* 0x002ea80000300800 */
[----:B------:R-:W3:Y:S04]  /*17c10*/  LDL.LU R4, [R1+0x38] ;  /* 0x0000380001047983 */ /* 0x000ee80000300800 */
[----:B------:R-:W4:Y:S01]  /*17c20*/  LDL R5, [R1+0x1204] ;  /* 0x0012040001057983 */ /* 0x000f220000100800 */
[----:B0-----:R-:W-:-:S02]  /*17c30*/  LOP3.LUT R29, R29, 0x7f, RZ, 0xc0, !PT ;  /* 0x0000007f1d1d7812 */ /* 0x001fc400078ec0ff */
[----:B------:R-:W-:-:S03]  /*17c40*/  LOP3.LUT R19, R19, 0x10, RZ, 0x3c, !PT ;  /* 0x0000001013137812 */ /* 0x000fc600078e3cff */
[----:B------:R-:W-:-:S05]  /*17c50*/  IMAD.SHL.U32 R29, R29, 0x2, RZ ;  /* 0x000000021d1d7824 */ /* 0x000fca00078e00ff */
[----:B------:R-:W-:Y:S04]  /*17c60*/  STS.U16 [R29+0x6000], R9 ;  /* 0x006000091d007388 */ /* 0x000fe80000000400 */
[----:B------:R-:W-:Y:S04]  /*17c70*/  STS.U16 [R29+0x6100], R8 ;  /* 0x006100081d007388 */ /* 0x000fe80000000400 */
[----:B------:R-:W-:Y:S04]  /*17c80*/  STS.U16 [R29+0x7000], R7 ;  /* 0x007000071d007388 */ /* 0x000fe80000000400 */
[----:B------:R-:W-:Y:S01]  /*17c90*/  STS.U16 [R29+0x7100], R6 ;  /* 0x007100061d007388 */ /* 0x000fe20000000400 */
[----:B--2---:R-:W-:-:S03]  /*17ca0*/  PRMT R21, RZ, 0x7610, R21 ;  /* 0x00007610ff157816 */ /* 0x004fc60000000015 */
[----:B---3--:R0:W-:Y:S02]  /*17cb0*/  STS.U16 [R19+0x200], R4 ;  /* 0x0002000413007388 */ /* 0x0081e40000000400 */
[----:B0-----:R-:W-:Y:S02]  /*17cc0*/  @!P0 IMAD.MOV.U32 R4, RZ, RZ, R26 ;  /* 0x000000ffff048224 */ /* 0x001fe400078e001a */
[----:B------:R-:W2:Y:S04]  /*17cd0*/  LDL.LU R26, [R1+0x14] ;  /* 0x00001400011a7983 */ /* 0x000ea80000300800 */
[----:B----4-:R-:W3:Y:S04]  /*17ce0*/  @!P0 LDG.E.U16 R21, [R4.64] ;  /* 0x0000000604158981 */ /* 0x010ee8000c1e1500 */
[----:B---3--:R0:W-:Y:S04]  /*17cf0*/  STL [R1+0x6c], R21 ;  /* 0x00006c1501007387 */ /* 0x0081e80000100800 */
[----:B0-----:R-:W3:Y:S04]  /*17d00*/  LDL.LU R21, [R1+0x3b5c] ;  /* 0x003b5c0001157983 */ /* 0x001ee80000300800 */
[----:B------:R-:W4:Y:S04]  /*17d10*/  LDL R4, [R1+0x11e4] ;  /* 0x0011e40001047983 */ /* 0x000f280000100800 */
[----:B------:R-:W4:Y:S01]  /*17d20*/  LDL R5, [R1+0x11e8] ;  /* 0x0011e80001057983 */ /* 0x000f220000100800 */
[----:B---3--:R-:W-:-:S02]  /*17d30*/  PRMT R21, RZ, 0x7610, R21 ;  /* 0x00007610ff157816 */ /* 0x008fc40000000015 */
[----:B----4-:R-:W-:-:S04]  /*17d40*/  @!P0 LOP3.LUT R5, R5, R4, RZ, 0x3c, !PT ;  /* 0x0000000405058212 */ /* 0x010fc800078e3cff */
[----:B------:R-:W-:-:S04]  /*17d50*/  @!P0 LOP3.LUT R4, R5, R4, RZ, 0x3c, !PT ;  /* 0x0000000405048212 */ /* 0x000fc800078e3cff */
[----:B------:R-:W-:-:S05]  /*17d60*/  @!P0 LOP3.LUT R5, R5, R4, RZ, 0x3c, !PT ;  /* 0x0000000405058212 */ /* 0x000fca00078e3cff */
[----:B------:R-:W3:Y:S04]  /*17d70*/  @!P0 LDG.E.U16 R21, [R4.64] ;  /* 0x0000000604158981 */ /* 0x000ee8000c1e1500 */
[----:B------:R0:W-:Y:S04]  /*17d80*/  STS.U16 [R19+0x300], R18 ;  /* 0x0003001213007388 */ /* 0x0001e80000000400 */
[----:B0-----:R-:W4:Y:S04]  /*17d90*/  LDL R18, [R1+0x1168] ;  /* 0x0011680001127983 */ /* 0x001f280000100800 */
[----:B------:R-:W-:Y:S04]  /*17da0*/  STS.U16 [R19+0x1200], R20 ;  /* 0x0012001413007388 */ /* 0x000fe80000000400 */
[----:B---3--:R0:W-:Y:S04]  /*17db0*/  STL [R1+0x68], R21 ;  /* 0x0000681501007387 */ /* 0x0081e80000100800 */
[----:B0-----:R-:W3:Y:S04]  /*17dc0*/  LDL.LU R21, [R1+0x3b58] ;  /* 0x003b580001157983 */ /* 0x001ee80000300800 */
[----:B------:R-:W2:Y:S04]  /*17dd0*/  LDL R4, [R1+0x11c4] ;  /* 0x0011c40001047983 */ /* 0x000ea80000100800 */
[----:B------:R-:W2:Y:S04]  /*17de0*/  LDL R5, [R1+0x11c8] ;  /* 0x0011c80001057983 */ /* 0x000ea80000100800 */
[----:B------:R-:W3:Y:S01]  /*17df0*/  LDL.LU R20, [R1+0x3b54] ;  /* 0x003b540001147983 */ /* 0x000ee20000300800 */
[----:B--2---:R-:W-:-:S04]  /*17e00*/  @!P0 LOP3.LUT R5, R5, R4, RZ, 0x3c, !PT ;  /* 0x0000000405058212 */ /* 0x004fc800078e3cff */
[C---:B------:R-:W-:Y:S02]  /*17e10*/  @!P0 LOP3.LUT R4, R5.reuse, R4, RZ, 0x3c, !PT ;  /* 0x0000000405048212 */ /* 0x040fe400078e3cff */
[----:B---3--:R-:W-:Y:S02]  /*17e20*/  PRMT R20, RZ, 0x7610, R20 ;  /* 0x00007610ff147816 */ /* 0x008fe40000000014 */
[----:B------:R-:W-:-:S05]  /*17e30*/  @!P0 LOP3.LUT R5, R5, R4, RZ, 0x3c, !PT ;  /* 0x0000000405058212 */ /* 0x000fca00078e3cff */
[----:B------:R-:W2:Y:S04]  /*17e40*/  @!P0 LDG.E.U16 R20, [R4.64] ;  /* 0x0000000604148981 */ /* 0x000ea8000c1e1500 */
[----:B------:R-:W-:Y:S04]  /*17e50*/  STS.U16 [R19+0x1300], R27 ;  /* 0x0013001b13007388 */ /* 0x000fe80000000400 */
[----:B--2---:R0:W-:Y:S04]  /*17e60*/  STL [R1+0x64], R20 ;  /* 0x0000641401007387 */ /* 0x0041e80000100800 */
[----:B0-----:R-:W2:Y:S04]  /*17e70*/  LDL.LU R20, [R1+0x3b50] ;  /* 0x003b500001147983 */ /* 0x001ea80000300800 */
[----:B------:R-:W3:Y:S04]  /*17e80*/  LDL R4, [R1+0x11a4] ;  /* 0x0011a40001047983 */ /* 0x000ee80000100800 */
[----:B------:R-:W3:Y:S04]  /*17e90*/  LDL R5, [R1+0x11a8] ;  /* 0x0011a80001057983 */ /* 0x000ee80000100800 */
[----:B------:R-:W2:Y:S01]  /*17ea0*/  LDL.LU R27, [R1+0x3b4c] ;  /* 0x003b4c00011b7983 */ /* 0x000ea20000300800 */
[----:B---3--:R-:W-:-:S04]  /*17eb0*/  @!P0 LOP3.LUT R5, R5, R4, RZ, 0x3c, !PT ;  /* 0x0000000405058212 */ /* 0x008fc800078e3cff */
[C---:B------:R-:W-:Y:S02]  /*17ec0*/  @!P0 LOP3.LUT R4, R5.reuse, R4, RZ, 0x3c, !PT ;  /* 0x0000000405048212 */ /* 0x040fe400078e3cff */
[----:B--2---:R-:W-:Y:S02]  /*17ed0*/  PRMT R27, RZ, 0x7610, R27 ;  /* 0x00007610ff1b7816 */ /* 0x004fe4000000001b */
        /* <DEDUP_REMOVED lines=13> */
[----:B--2---:R0:W-:Y:S04]  /*17fb0*/  STL [R1+0x5c], R24 ;  /* 0x00005c1801007387 */ /* 0x0041e80000100800 */
[----:B0-----:R-:W2:Y:S04]  /*17fc0*/  LDL.LU R24, [R1+0x3b40] ;  /* 0x003b400001187983 */ /* 0x001ea80000300800 */
[----:B------:R-:W3:Y:S04]  /*17fd0*/  LDL.LU R4, [R1+0x24] ;  /* 0x0000240001047983 */ /* 0x000ee80000300800 */
[----:B------:R-:W2:Y:S01]  /*17fe0*/  LDL R5, [R1+0x1164] ;  /* 0x0011640001057983 */ /* 0x000ea20000100800 */
[----:B------:R-:W-:-:S03]  /*17ff0*/  PRMT R29, RZ, 0x7610, R29 ;  /* 0x00007610ff1d7816 */ /* 0x000fc6000000001d */
[----:B---3--:R4:W-:Y:S02]  /*18000*/  STS.U16 [R19+0x2300], R4 ;  /* 0x0023000413007388 */ /* 0x0089e40000000400 */
[----:B----4-:R-:W-:-:S05]  /*18010*/  @!P0 IMAD.MOV.U32 R4, RZ, RZ, R18 ;  /* 0x000000ffff048224 */ /* 0x010fca00078e0012 */
[----:B--2---:R0:W2:Y:S04]  /*18020*/  @!P0 LDG.E.U16 R29, [R4.64] ;  /* 0x00000006041d8981 */ /* 0x0040a8000c1e1500 */
[----:B0-----:R-:W3:Y:S04]  /*18030*/  LDL R4, [R1+0x1144] ;  /* 0x0011440001047983 */ /* 0x001ee80000100800 */
[----:B------:R-:W3:Y:S01]  /*18040*/  LDL R5, [R1+0x1148] ;  /* 0x0011480001057983 */ /* 0x000ee20000100800 */
[----:B------:R-:W-:Y:S02]  /*18050*/  PRMT R24, RZ, 0x7610, R24 ;  /* 0x00007610ff187816 */ /* 0x000fe40000000018 */
[----:B---3--:R-:W-:-:S04]  /*18060*/  @!P0 LOP3.LUT R5, R5, R4, RZ, 0x3c, !PT ;  /* 0x0000000405058212 */ /* 0x008fc800078e3cff */
[----:B------:R-:W-:-:S04]  /*18070*/  @!P0 LOP3.LUT R4, R5, R4, RZ, 0x3c, !PT ;  /* 0x0000000405048212 */ /* 0x000fc800078e3cff */
[----:B------:R-:W-:-:S05]  /*18080*/  @!P0 LOP3.LUT R5, R5, R4, RZ, 0x3c, !PT ;  /* 0x0000000405058212 */ /* 0x000fca00078e3cff */
[----:B------:R-:W3:Y:S04]  /*18090*/  @!P0 LDG.E.U16 R24, [R4.64] ;  /* 0x0000000604188981 */ /* 0x000ee8000c1e1500 */
[----:B--2---:R-:W-:Y:S04]  /*180a0*/  STL [R1+0x3aa0], R29 ;  /* 0x003aa01d01007387 */ /* 0x004fe80000100800 */
[----:B------:R0:W-:Y:S04]  /*180b0*/  STS.U16 [R19+0x3200], R28 ;  /* 0x0032001c13007388 */ /* 0x0001e80000000400 */
[----:B------:R-:W2:Y:S04]  /*180c0*/  LDL R18, [R1+0x14c0] ;  /* 0x0014c00001127983 */ /* 0x000ea80000100800 */
        /* <DEDUP_REMOVED lines=12> */
[----:B--2---:R0:W-:Y:S04]  /*18190*/  STL [R1+0x50], R26 ;  /* 0x0000501a01007387 */ /* 0x0041e80000100800 */
[----:B0-----:R-:W2:Y:S04]  /*181a0*/  LDL.LU R26, [R1+0x3b34] ;  /* 0x003b3400011a7983 */ /* 0x001ea80000300800 */
[----:B------:R-:W3:Y:S04]  /*181b0*/  LDL R4, [R1+0xcfc] ;  /* 0x000cfc0001047983 */ /* 0x000ee80000100800 */
[----:B------:R-:W3:Y:S04]  /*181c0*/  LDL R5, [R1+0x1108] ;  /* 0x0011080001057983 */ /* 0x000ee80000100800 */
[----:B--2---:R0:W-:Y:S04]  /*181d0*/  STS.U16 [R19+0x4200], R26 ;  /* 0x0042001a13007388 */ /* 0x0041e80000000400 */
[----:B0-----:R-:W2:Y:S01]  /*181e0*/  LDL.LU R26, [R1+0x3b30] ;  /* 0x003b3000011a7983 */ /* 0x001ea20000300800 */
[----:B---3--:R-:W-:-:S04]  /*181f0*/  @!P0 LOP3.LUT R5, R5, R4, RZ, 0x3c, !PT ;  /* 0x0000000405058212 */ /* 0x008fc800078e3cff */
[----:B------:R-:W-:-:S04]  /*18200*/  @!P0 LOP3.LUT R4, R5, R4, RZ, 0x3c, !PT ;  /* 0x0000000405048212 */ /* 0x000fc800078e3cff */
[----:B------:R-:W-:Y:S02]  /*18210*/  @!P0 LOP3.LUT R5, R5, R4, RZ, 0x3c, !PT ;  /* 0x0000000405058212 */ /* 0x000fe400078e3cff */
[----:B--2---:R-:W-:-:S06]  /*18220*/  PRMT R26, RZ, 0x7610, R26 ;  /* 0x00007610ff1a7816 */ /* 0x004fcc000000001a */
[----:B------:R-:W2:Y:S04]  /*18230*/  @!P0 LDG.E.U16 R26, [R4.64] ;  /* 0x00000006041a8981 */ /* 0x000ea8000c1e1500 */
[----:B--2---:R0:W-:Y:S04]  /*18240*/  STL [R1+0x4c], R26 ;  /* 0x00004c1a01007387 */ /* 0x0041e80000100800 */
[----:B0-----:R-:W2:Y:S04]  /*18250*/  LDL.LU R26, [R1+0x3b2c] ;  /* 0x003b2c00011a7983 */ /* 0x001ea80000300800 */
[----:B------:R-:W3:Y:S04]  /*18260*/  LDL R4, [R1+0x10f8] ;  /* 0x0010f80001047983 */ /* 0x000ee80000100800 */
[----:B------:R-:W3:Y:S01]  /*18270*/  LDL R5, [R1+0x14d4] ;  /* 0x0014d40001057983 */ /* 0x000ee20000100800 */
[----:B------:R-:W-:-:S02]  /*18280*/  PRMT R29, RZ, 0x7610, R29 ;  /* 0x00007610ff1d7816 */ /* 0x000fc4000000001d */
[----:B------:R-:W-:Y:S01]  /*18290*/  PRMT R27, RZ, 0x7610, R27 ;  /* 0x00007610ff1b7816 */ /* 0x000fe2000000001b */
[----:B------:R0:W-:Y:S04]  /*182a0*/  STS.U16 [R19+0x4300], R24 ;  /* 0x0043001813007388 */ /* 0x0001e80000000400 */
[----:B0-----:R-:W2:Y:S01]  /*182b0*/  LDL.LU R24, [R1+0x3b28] ;  /* 0x003b280001187983 */ /* 0x001ea20000300800 */
[----:B---3--:R-:W-:-:S04]  /*182c0*/  @!P0 LOP3.LUT R5, R5, R4, RZ, 0x3c, !PT ;  /* 0x0000000405058212 */ /* 0x008fc800078e3cff */
[----:B------:R-:W-:-:S04]  /*182d0*/  @!P0 LOP3.LUT R4, R5, R4, RZ, 0x3c, !PT ;  /* 0x0000000405048212 */ /* 0x000fc800078e3cff */
[----:B------:R-:W-:-:S05]  /*182e0*/  @!P0 LOP3.LUT R5, R5, R4, RZ, 0x3c, !PT ;  /* 0x0000000405058212 */ /* 0x000fca00078e3cff */
[----:B------:R0:W3:Y:S02]  /*182f0*/  @!P0 LDG.E.U16 R29, [R4.64] ;  /* 0x00000006041d8981 */ /* 0x0000e4000c1e1500 */
[----:B0-----:R-:W-:Y:S02]  /*18300*/  @!P0 IMAD.MOV.U32 R4, RZ, RZ, R18 ;  /* 0x000000ffff048224 */ /* 0x001fe400078e0012 */
[----:B----4-:R-:W-:Y:S01]  /*18310*/  @!P0 IMAD.MOV.U32 R5, RZ, RZ, R28 ;  /* 0x000000ffff058224 */ /* 0x010fe200078e001c */
[----:B------:R-:W4:Y:S04]  /*18320*/  LDL R18, [R1+0x1460] ;  /* 0x0014600001127983 */ /* 0x000f280000100800 */
[----:B------:R-:W4:Y:S04]  /*18330*/  LDL.LU R28, [R1+0x5c0] ;  /* 0x0005c000011c7983 */ /* 0x000f280000300800 */
[----:B------:R0:W4:Y:S04]  /*18340*/  @!P0 LDG.E.U16 R27, [R4.64] ;  /* 0x00000006041b8981 */ /* 0x000128000c1e1500 */
[----:B0-----:R-:W4:Y:S04]  /*18350*/  LDL R4, [R1+0x149c] ;  /* 0x00149c0001047983 */ /* 0x001f280000100800 */
[----:B------:R-:W4:Y:S01]  /*18360*/  LDL R5, [R1+0x14a0] ;  /* 0x0014a00001057983 */ /* 0x000f220000100800 */
[----:B--2---:R-:W-:-:S03]  /*18370*/  PRMT R26, RZ, 0x7610, R26 ;  /* 0x00007610ff1a7816 */ /* 0x004fc6000000001a */
[----:B---3--:R0:W-:Y:S04]  /*18380*/  STL [R1+0x48], R29 ;  /* 0x0000481d01007387 */ /* 0x0081e80000100800 */
[----:B0-----:R-:W2:Y:S04]  /*18390*/  LDL R29, [R1+0x1440] ;  /* 0x00144000011d7983 */ /* 0x001ea80000100800 */
[----:B----4-:R0:W-:Y:S04]  /*183a0*/  STL [R1+0x44], R27 ;  /* 0x0000441b01007387 */ /* 0x0101e80000100800 */
[----:B0-----:R-:W3:Y:S01]  /*183b0*/  LDL.LU R27, [R1+0x5c4] ;  /* 0x0005c400011b7983 */ /* 0x001ee20000300800 */
[----:B------:R-:W-:-:S04]  /*183c0*/  @!P0 LOP3.LUT R5, R5, R4, RZ, 0x3c, !PT ;  /* 0x0000000405058212 */ /* 0x000fc800078e3cff */
[----:B------:R-:W-:-:S04]  /*183d0*/  @!P0 LOP3.LUT R4, R5, R4, RZ, 0x3c, !PT ;  /* 0x0000000405048212 */ /* 0x000fc800078e3cff */
[----:B------:R-:W-:-:S05]  /*183e0*/  @!P0 LOP3.LUT R5, R5, R4, RZ, 0x3c, !PT ;  /* 0x0000000405058212 */ /* 0x000fca00078e3cff */
[----:B------:R0:W4:Y:S04]  /*183f0*/  @!P0 LDG.E.U16 R26, [R4.64] ;  /* 0x00000006041a8981 */ /* 0x000128000c1e1500 */
[----:B0-----:R-:W2:Y:S04]  /*18400*/  LDL R4, [R1+0x147c] ;  /* 0x00147c0001047983 */ /* 0x001ea80000100800 */
[----:B------:R-:W2:Y:S01]  /*18410*/  LDL R5, [R1+0x1480] ;  /* 0x0014800001057983 */ /* 0x000ea20000100800 */
[----:B------:R-:W-:-:S03]  /*18420*/  PRMT R24, RZ, 0x7610, R24 ;  /* 0x00007610ff187816 */ /* 0x000fc60000000018 */
[----:B----4-:R0:W-:Y:S04]  /*18430*/  STL [R1+0x40], R26 ;  /* 0x0000401a01007387 */ /* 0x0101e80000100800 */
[----:B0-----:R-:W4:Y:S01]  /*18440*/  LDL.LU R26, [R1+0x4d4] ;  /* 0x0004d400011a7983 */ /* 0x001f220000300800 */
[----:B--2---:R-:W-:-:S04]  /*18450*/  @!P0 LOP3.LUT R5, R5, R4, RZ, 0x3c, !PT ;  /* 0x0000000405058212 */ /* 0x004fc800078e3cff */
[----:B------:R-:W-:-:S04]  /*18460*/  @!P0 LOP3.LUT R4, R5, R4, RZ, 0x3c, !PT ;  /* 0x0000000405048212 */ /* 0x000fc800078e3cff */
[----:B------:R-:W-:-:S05]  /*18470*/  @!P0 LOP3.LUT R5, R5, R4, RZ, 0x3c, !PT ;  /* 0x0000000405058212 */ /* 0x000fca00078e3cff */
[----:B------:R0:W2:Y:S04]  /*18480*/  @!P0 LDG.E.U16 R24, [R4.64] ;  /* 0x0000000604188981 */ /* 0x0000a8000c1e1500 */
[----:B0-----:R-:W2:Y:S01]  /*18490*/  LDL R5, [R1+0x145c] ;  /* 0x00145c0001057983 */ /* 0x001ea20000100800 */
[----:B------:R-:W-:Y:S01]  /*184a0*/  PRMT R10, RZ, 0x7610, R10 ;  /* 0x00007610ff0a7816 */ /* 0x000fe2000000000a */
[----:B------:R-:W-:-:S05]  /*184b0*/  @!P0 IMAD.MOV.U32 R4, RZ, RZ, R18 ;  /* 0x000000ffff048224 */ /* 0x000fca00078e0012 */
[----:B--2---:R-:W2:Y:S04]  /*184c0*/  @!P0 LDG.E.U16 R10, [R4.64] ;  /* 0x00000006040a8981 */ /* 0x004ea8000c1e1500 */
[----:B------:R0:W-:Y:S04]  /*184d0*/  STL [R1+0x3c], R24 ;  /* 0x00003c1801007387 */ /* 0x0001e80000100800 */
[----:B0-----:R-:W3:Y:S04]  /*184e0*/  LDL.LU R24, [R1+0x4dc] ;  /* 0x0004dc0001187983 */ /* 0x001ee80000300800 */
[----:B------:R-:W3:Y:S04]  /*184f0*/  LDL.LU R18, [R1+0x430] ;  /* 0x0004300001127983 */ /* 0x000ee80000300800 */
[----:B--2---:R0:W-:Y:S04]  /*18500*/  STL [R1+0x38], R10 ;  /* 0x0000380a01007387 */ /* 0x0041e80000100800 */
[----:B0-----:R-:W2:Y:S04]  /*18510*/  LDL.LU R10, [R1+0x3b24] ;  /* 0x003b2400010a7983 */ /* 0x001ea80000300800 */
[----:B------:R-:W2:Y:S01]  /*18520*/  LDL R5, [R1+0x143c] ;  /* 0x00143c0001057983 */ /* 0x000ea20000100800 */
[----:B------:R-:W-:Y:S01]  /*18530*/  PRMT R11, RZ, 0x7610, R11 ;  /* 0x00007610ff0b7816 */ /* 0x000fe2000000000b */
[----:B------:R-:W-:-:S02]  /*18540*/  @!P0 IMAD.MOV.U32 R4, RZ, RZ, R29 ;  /* 0x000000ffff048224 */ /* 0x000fc400078e001d */
[----:B------:R-:W3:Y:S04]  /*18550*/  LDL.LU R29, [R1+0x438] ;  /* 0x00043800011d7983 */ /* 0x000ee80000300800 */
[----:B--2---:R-:W2:Y:S04]  /*18560*/  @!P0 LDG.E.U16 R11, [R4.64] ;  /* 0x00000006040b8981 */ /* 0x004ea8000c1e1500 */
[----:B------:R-:W-:Y:S04]  /*18570*/  STS.U16 [R19+0x5200], R20 ;  /* 0x0052001413007388 */ /* 0x000fe80000000400 */
[----:B--2---:R0:W-:Y:S04]  /*18580*/  STL [R1+0x34], R11 ;  /* 0x0000340b01007387 */ /* 0x0041e80000100800 */
[----:B0-----:R-:W2:Y:S04]  /*18590*/  LDL.LU R11, [R1+0x3b20] ;  /* 0x003b2000010b7983 */ /* 0x001ea80000300800 */
[----:B------:R-:W3:Y:S04]  /*185a0*/  LDL R4, [R1+0x141c] ;  /* 0x00141c0001047983 */ /* 0x000ee80000100800 */
[----:B------:R-:W3:Y:S04]  /*185b0*/  LDL R5, [R1+0x1420] ;  /* 0x0014200001057983 */ /* 0x000ee80000100800 */
[----:B------:R-:W-:Y:S04]  /*185c0*/  STS.U16 [R19+0x5300], R21 ;  /* 0x0053001513007388 */ /* 0x000fe80000000400 */
[----:B------:R-:W-:Y:S04]  /*185d0*/  STS.U16 [R19+0x6200], R14 ;  /* 0x0062000e13007388 */ /* 0x000fe80000000400 */
[----:B------:R-:W-:Y:S04]  /*185e0*/  STS.U16 [R19+0x6300], R15 ;  /* 0x0063000f13007388 */ /* 0x000fe80000000400 */
[----:B------:R-:W-:Y:S04]  /*185f0*/  STS.U16 [R19+0x7200], R10 ;  /* 0x0072000a13007388 */ /* 0x000fe80000000400 */
[----:B--2---:R0:W-:Y:S04]  /*18600*/  STS.U16 [R19+0x7300], R11 ;  /* 0x0073000b13007388 */ /* 0x0041e80000000400 */
[----:B0-----:R-:W2:Y:S01]  /*18610*/  LDL.LU R19, [R1+0x3b1c] ;  /* 0x003b1c0001137983 */ /* 0x001ea20000300800 */
[----:B---3--:R-:W-:-:S04]  /*18620*/  @!P0 LOP3.LUT R5, R5, R4, RZ, 0x3c, !PT ;  /* 0x0000000405058212 */ /* 0x008fc800078e3cff */
[----:B------:R-:W-:-:S04]  /*18630*/  @!P0 LOP3.LUT R4, R5, R4, RZ, 0x3c, !PT ;  /* 0x0000000405048212 */ /* 0x000fc800078e3cff */
[----:B------:R-:W-:Y:S02]  /*18640*/  @!P0 LOP3.LUT R5, R5, R4, RZ, 0x3c, !PT ;  /* 0x0000000405058212 */ /* 0x000fe400078e3cff */
[----:B--2---:R-:W-:-:S06]  /*18650*/  PRMT R19, RZ, 0x7610, R19 ;  /* 0x00007610ff137816 */ /* 0x004fcc0000000013 */
[----:B------:R-:W2:Y:S01]  /*18660*/  @!P0 LDG.E.U16 R19, [R4.64] ;  /* 0x0000000604138981 */ /* 0x000ea2000c1e1500 */
[----:B------:R-:W-:-:S05]  /*18670*/  LOP3.LUT R25, R25, 0x7f, RZ, 0xc0, !PT ;  /* 0x0000007f19197812 */ /* 0x000fca00078ec0ff */
[----:B------:R-:W-:-:S05]  /*18680*/  IMAD.SHL.U32 R25, R25, 0x2, RZ ;  /* 0x0000000219197824 */ /* 0x000fca00078e00ff */
[----:B------:R-:W-:-:S05]  /*18690*/  LOP3.LUT R25, R25, 0x20, RZ, 0x3c, !PT ;  /* 0x0000002019197812 */ /* 0x000fca00078e3cff */
        /* <DEDUP_REMOVED lines=22> */
[----:B----4-:R-:W-:Y:S04]  /*18800*/  STS.U16 [R25+0x1400], R26 ;  /* 0x0014001a19007388 */ /* 0x010fe80000000400 */
[----:B--2---:R0:W-:Y:S04]  /*18810*/  STL [R1+0x28], R27 ;  /* 0x0000281b01007387 */ /* 0x0041e80000100800 */
[----:B0-----:R-:W2:Y:S04]  /*18820*/  LDL.LU R27, [R1+0x3b08] ;  /* 0x003b0800011b7983 */ /* 0x001ea80000300800 */
[----:B------:R-:W3:Y:S04]  /*18830*/  LDL R4, [R1+0x13bc] ;  /* 0x0013bc0001047983 */ /* 0x000ee80000100800 */
[----:B------:R-:W3:Y:S04]  /*18840*/  LDL R5, [R1+0x13c0] ;  /* 0x0013c00001057983 */ /* 0x000ee80000100800 */
[----:B------:R-:W4:Y:S01]  /*18850*/  LDL.LU R26, [R1+0x3b04] ;  /* 0x003b0400011a7983 */ /* 0x000f220000300800 */
[----:B---3--:R-:W-:-:S04]  /*18860*/  @!P0 LOP3.LUT R5, R5, R4, RZ, 0x3c, !PT ;  /* 0x0000000405058212 */ /* 0x008fc800078e3cff */
[C---:B------:R-:W-:Y:S02]  /*18870*/  @!P0 LOP3.LUT R4, R5.reuse, R4, RZ, 0x3c, !PT ;  /* 0x0000000405048212 */ /* 0x040fe400078e3cff */
[----:B----4-:R-:W-:Y:S02]  /*18880*/  PRMT R26, RZ, 0x7610, R26 ;  /* 0x00007610ff1a7816 */ /* 0x010fe4000000001a */
[----:B------:R-:W-:-:S05]  /*18890*/  @!P0 LOP3.LUT R5, R5, R4, RZ, 0x3c, !PT ;  /* 0x0000000405058212 */ /* 0x000fca00078e3cff */
[----:B------:R-:W3:Y:S04]  /*188a0*/  @!P0 LDG.E.U16 R26, [R4.64] ;  /* 0x00000006041a8981 */ /* 0x000ee8000c1e1500 */
[----:B------:R-:W-:Y:S04]  /*188b0*/  STS.U16 [R25+0x1500], R24 ;  /* 0x0015001819007388 */ /* 0x000fe80000000400 */
[----:B---3--:R0:W-:Y:S04]  /*188c0*/  STL [R1+0x24], R26 ;  /* 0x0000241a01007387 */ /* 0x0081e80000100800 */
[----:B0-----:R-:W3:Y:S04]  /*188d0*/  LDL.LU R26, [R1+0x3b00] ;  /* 0x003b0000011a7983 */ /* 0x001ee80000300800 */
[----:B------:R-:W4:Y:S04]  /*188e0*/  LDL R4, [R1+0x139c] ;  /* 0x00139c0001047983 */ /* 0x000f280000100800 */
[----:B------:R-:W4:Y:S04]  /*188f0*/  LDL R5, [R1+0x13a0] ;  /* 0x0013a00001057983 */ /* 0x000f280000100800 */
[----:B------:R-:W2:Y:S01]  /*18900*/  LDL.LU R24, [R1+0x3afc] ;  /* 0x003afc0001187983 */ /* 0x000ea20000300800 */
[----:B----4-:R-:W-:-:S04]  /*18910*/  @!P0 LOP3.LUT R5, R5, R4, RZ, 0x3c, !PT ;  /* 0x0000000405058212 */ /* 0x010fc800078e3cff */
[C---:B------:R-:W-:Y:S02]  /*18920*/  @!P0 LOP3.LUT R4, R5.reuse, R4, RZ, 0x3c, !PT ;  /* 0x0000000405048212 */ /* 0x040fe400078e3cff */
[----:B--2---:R-:W-:Y:S02]  /*18930*/  PRMT R24, RZ, 0x7610, R24 ;  /* 0x00007610ff187816 */ /* 0x004fe40000000018 */
        /* <DEDUP_REMOVED lines=11> */
[----:B------:R0:W-:Y:S04]  /*189f0*/  STS.U16 [R25+0x2400], R18 ;  /* 0x0024001219007388 */ /* 0x0001e80000000400 */
[----:B0-----:R-:W4:Y:S04]  /*18a00*/  LDL R18, [R1+0x1320] ;  /* 0x0013200001127983 */ /* 0x001f280000100800 */
[----:B--2---:R0:W-:Y:S04]  /*18a10*/  STL [R1+0x1c], R24 ;  /* 0x00001c1801007387 */ /* 0x0041e80000100800 */
[----:B0-----:R-:W2:Y:S04]  /*18a20*/  LDL.LU R24, [R1+0x3af4] ;  /* 0x003af40001187983 */ /* 0x001ea80000300800 */
[----:B------:R-:W3:Y:S04]  /*18a30*/  LDL R4, [R1+0x135c] ;  /* 0x00135c0001047983 */ /* 0x000ee80000100800 */
[----:B------:R-:W3:Y:S01]  /*18a40*/  LDL R5, [R1+0x1360] ;  /* 0x0013600001057983 */ /* 0x000ee20000100800 */
[----:B--2---:R-:W-:-:S02]  /*18a50*/  PRMT R24, RZ, 0x7610, R24 ;  /* 0x00007610ff187816 */ /* 0x004fc40000000018 */
[----:B---3--:R-:W-:-:S04]  /*18a60*/  @!P0 LOP3.LUT R5, R5, R4, RZ, 0x3c, !PT ;  /* 0x0000000405058212 */ /* 0x008fc800078e3cff */
[----:B------:R-:W-:-:S04]  /*18a70*/  @!P0 LOP3.LUT R4, R5, R4, RZ, 0x3c, !PT ;  /* 0x0000000405048212 */ /* 0x000fc800078e3cff */
[----:B------:R-:W-:-:S05]  /*18a80*/  @!P0 LOP3.LUT R5, R5, R4, RZ, 0x3c, !PT ;  /* 0x0000000405058212 */ /* 0x000fca00078e3cff */
[----:B------:R-:W2:Y:S04]  /*18a90*/  @!P0 LDG.E.U16 R24, [R4.64] ;  /* 0x0000000604188981 */ /* 0x000ea8000c1e1500 */
[----:B------:R0:W-:Y:S04]  /*18aa0*/  STS.U16 [R25+0x2500], R29 ;  /* 0x0025001d19007388 */ /* 0x0001e80000000400 */
[----:B0-----:R-:W3:Y:S04]  /*18ab0*/  LDL R29, [R1+0x1300] ;  /* 0x00130000011d7983 */ /* 0x001ee80000100800 */
[----:B--2---:R0:W-:Y:S04]  /*18ac0*/  STL [R1+0x18], R24 ;  /* 0x0000181801007387 */ /* 0x0041e80000100800 */
[----:B0-----:R-:W2:Y:S04]  /*18ad0*/  LDL.LU R24, [R1+0x3af0] ;  /* 0x003af00001187983 */ /* 0x001ea80000300800 */
[----:B------:R-:W2:Y:S04]  /*18ae0*/  LDL R4, [R1+0x133c] ;  /* 0x00133c0001047983 */ /* 0x000ea80000100800 */
[----:B------:R-:W2:Y:S01]  /*18af0*/  LDL R5, [R1+0x1340] ;  /* 0x0013400001057983 */ /* 0x000ea20000100800 */
[----:B------:R-:W-:-:S02]  /*18b00*/  PRMT R0, RZ, 0x7610, R0 ;  /* 0x00007610ff007816 */ /* 0x000fc40000000000 */
[----:B--2---:R-:W-:-:S04]  /*18b10*/  @!P0 LOP3.LUT R5, R5, R4, RZ, 0x3c, !PT ;  /* 0x0000000405058212 */ /* 0x004fc800078e3cff */
[----:B------:R-:W-:-:S04]  /*18b20*/  @!P0 LOP3.LUT R4, R5, R4, RZ, 0x3c, !PT ;  /* 0x0000000405048212 */ /* 0x000fc800078e3cff */
[----:B------:R-:W-:-:S05]  /*18b30*/  @!P0 LOP3.LUT R5, R5, R4, RZ, 0x3c, !PT ;  /* 0x0000000405058212 */ /* 0x000fca00078e3cff */
[----:B------:R0:W2:Y:S04]  /*18b40*/  @!P0 LDG.E.U16 R0, [R4.64] ;  /* 0x0000000604008981 */ /* 0x0000a8000c1e1500 */
[----:B0-----:R-:W0:Y:S04]  /*18b50*/  S2R R5, SR_TID.X ;  /* 0x0000000000057919 */ /* 0x001e280000002100 */
[----:B------:R1:W-:Y:S04]  /*18b60*/  STS.U16 [R25+0x3400], R24 ;  /* 0x0034001819007388 */ /* 0x0003e80000000400 */
[----:B-1----:R-:W3:Y:S04]  /*18b70*/  LDL.LU R25, [R1+0x3aec] ;  /* 0x003aec0001197983 */ /* 0x002ee80000300800 */
[----:B------:R-:W3:Y:S01]  /*18b80*/  LDL.LU R24, [R1+0x3ae8] ;  /* 0x003ae80001187983 */ /* 0x000ee20000300800 */
[----:B0-----:R-:W-:-:S03]  /*18b90*/  LOP3.LUT R4, R5, 0x7f, RZ, 0xc0, !PT ;  /* 0x0000007f05047812 */ /* 0x001fc600078ec0ff */
[----:B------:R-:W3:Y:S04]  /*18ba0*/  LDL R5, [R1+0x131c] ;  /* 0x00131c0001057983 */ /* 0x000ee80000100800 */
[----:B--2---:R0:W-:Y:S02]  /*18bb0*/  STL [R1+0x3a6c], R0 ;  /* 0x003a6c0001007387 */ /* 0x0041e40000100800 */
[----:B0-----:R-:W-:Y:S02]  /*18bc0*/  IMAD.SHL.U32 R0, R4, 0x2, RZ ;  /* 0x0000000204007824 */ /* 0x001fe400078e00ff */
[----:B----4-:R-:W-:-:S03]  /*18bd0*/  @!P0 IMAD.MOV.U32 R4, RZ, RZ, R18 ;  /* 0x000000ffff048224 */ /* 0x010fc600078e0012 */
[----:B------:R-:W-:-:S05]  /*18be0*/  LOP3.LUT R0, R0, 0x20, RZ, 0x3c, !PT ;  /* 0x0000002000007812 */ /* 0x000fca00078e3cff */
[----:B------:R0:W-:Y:S01]  /*18bf0*/  STS.U16 [R0+0x3500], R26 ;  /* 0x0035001a00007388 */ /* 0x0001e20000000400 */
[----:B---3--:R-:W-:-:S03]  /*18c00*/  PRMT R24, RZ, 0x7610, R24 ;  /* 0x00007610ff187816 */ /* 0x008fc60000000018 */
[----:B0-----:R-:W2:Y:S04]  /*18c10*/  LDL.LU R26, [R1+0x3ae4] ;  /* 0x003ae400011a7983 */ /* 0x001ea80000300800 */
[----:B------:R-:W3:Y:S04]  /*18c20*/  LDL.LU R18, [R1+0x380] ;  /* 0x0003800001127983 */ /* 0x000ee80000300800 */
[----:B------:R0:W4:Y:S04]  /*18c30*/  @!P0 LDG.E.U16 R24, [R4.64] ;  /* 0x0000000604188981 */ /* 0x000128000c1e1500 */
[----:B0-----:R-:W2:Y:S01]  /*18c40*/  LDL R5, [R1+0x12fc] ;  /* 0x0012fc0001057983 */ /* 0x001ea20000100800 */
[----:B------:R-:W-:Y:S01]  /*18c50*/  PRMT R25, RZ, 0x7610, R25 ;  /* 0x00007610ff197816 */ /* 0x000fe20000000019 */
[----:B------:R-:W-:-:S02]  /*18c60*/  @!P0 IMAD.MOV.U32 R4, RZ, RZ, R29 ;  /* 0x000000ffff048224 */ /* 0x000fc400078e001d */
[----:B------:R0:W-:Y:S04]  /*18c70*/  STS.U16 [R0+0x4400], R27 ;  /* 0x0044001b00007388 */ /* 0x0001e80000000400 */
[----:B--2---:R1:W2:Y:S04]  /*18c80*/  @!P0 LDG.E.U16 R25, [R4.64] ;  /* 0x0000000604198981 */ /* 0x0042a8000c1e1500 */
[----:B----4-:R4:W-:Y:S04]  /*18c90*/  STL [R1+0x3a70], R24 ;  /* 0x003a701801007387 */ /* 0x0109e80000100800 */
[----:B0-----:R-:W3:Y:S04]  /*18ca0*/  LDL.LU R27, [R1+0x3ae0] ;  /* 0x003ae000011b7983 */ /* 0x001ee80000300800 */
[----:B-1----:R-:W3:Y:S04]  /*18cb0*/  LDL R4, [R1+0x12dc] ;  /* 0x0012dc0001047983 */ /* 0x002ee80000100800 */
[----:B------:R-:W3:Y:S04]  /*18cc0*/  LDL R5, [R1+0x12e0] ;  /* 0x0012e00001057983 */ /* 0x000ee80000100800 */
[----:B------:R-:W3:Y:S04]  /*18cd0*/  LDL R0, [R1+0x12c0] ;  /* 0x0012c00001007983 */ /* 0x000ee80000100800 */
[----:B------:R-:W3:Y:S04]  /*18ce0*/  LDL R29, [R1+0x129c] ;  /* 0x00129c00011d7983 */ /* 0x000ee80000100800 */
[----:B----4-:R-:W4:Y:S01]  /*18cf0*/  LDL R24, [R1+0x12a0] ;  /* 0x0012a00001187983 */ /* 0x010f220000100800 */
[----:B------:R-:W-:-:S03]  /*18d00*/  PRMT R26, RZ, 0x7610, R26 ;  /* 0x00007610ff1a7816 */ /* 0x000fc6000000001a */
[----:B--2---:R0:W-:Y:S04]  /*18d10*/  STL [R1+0x3a74], R25 ;  /* 0x003a741901007387 */ /* 0x0041e80000100800 */
[----:B0-----:R-:W0:Y:S01]  /*18d20*/  S2R R25, SR_TID.X ;  /* 0x0000000000197919 */ /* 0x001e220000002100 */
[----:B---3--:R-:W-:-:S04]  /*18d30*/  @!P0 LOP3.LUT R5, R5, R4, RZ, 0x3c, !PT ;  /* 0x0000000405058212 */ /* 0x008fc800078e3cff */
[----:B------:R-:W-:Y:S02]  /*18d40*/  @!P0 LOP3.LUT R4, R5, R4, RZ, 0x3c, !PT ;  /* 0x0000000405048212 */ /* 0x000fe400078e3cff */
[----:B0-----:R-:W-:-:S05]  /*18d50*/  LOP3.LUT R25, R25, 0x7f, RZ, 0xc0, !PT ;  /* 0x0000007f19197812 */ /* 0x001fca00078ec0ff */
[----:B------:R-:W-:Y:S01]  /*18d60*/  IMAD.SHL.U32 R25, R25, 0x2, RZ ;  /* 0x0000000219197824 */ /* 0x000fe200078e00ff */
[----:B------:R-:W-:-:S04]  /*18d70*/  @!P0 LOP3.LUT R5, R5, R4, RZ, 0x3c, !PT ;  /* 0x0000000405058212 */ /* 0x000fc800078e3cff */
[----:B------:R-:W-:Y:S01]  /*18d80*/  LOP3.LUT R25, R25, 0x20, RZ, 0x3c, !PT ;  /* 0x0000002019197812 */ /* 0x000fe200078e3cff */
[----:B------:R0:W2:Y:S04]  /*18d90*/  @!P0 LDG.E.U16 R26, [R4.64] ;  /* 0x00000006041a8981 */ /* 0x0000a8000c1e1500 */
[----:B------:R1:W-:Y:S04]  /*18da0*/  STS.U16 [R25+0x4500], R28 ;  /* 0x0045001c19007388 */ /* 0x0003e80000000400 */
[----:B-1----:R-:W3:Y:S04]  /*18db0*/  LDL.LU R28, [R1+0x3adc] ;  /* 0x003adc00011c7983 */ /* 0x002ee80000300800 */
[----:B0-----:R-:W3:Y:S04]  /*18dc0*/  LDL.LU R4, [R1+0x3b0] ;  /* 0x0003b00001047983 */ /* 0x001ee80000300800 */
[----:B------:R-:W4:Y:S01]  /*18dd0*/  LDL R5, [R1+0x12bc] ;  /* 0x0012bc0001057983 */ /* 0x000f220000100800 */
[----:B------:R-:W-:-:S03]  /*18de0*/  PRMT R27, RZ, 0x7610, R27 ;  /* 0x00007610ff1b7816 */ /* 0x000fc6000000001b */
[----:B--2---:R0:W-:Y:S04]  /*18df0*/  STL [R1+0x3a78], R26 ;  /* 0x003a781a01007387 */ /* 0x0041e80000100800 */
[----:B0-----:R-:W2:Y:S04]  /*18e00*/  LDL.LU R26, [R1+0x3b4] ;  /* 0x0003b400011a7983 */ /* 0x001ea80000300800 */
[----:B---3--:R0:W-:Y:S02]  /*18e10*/  STS.U16 [R25+0x5400], R4 ;  /* 0x0054000419007388 */ /* 0x0081e40000000400 */
[----:B0-----:R-:W-:Y:S01]  /*18e20*/  @!P0 IMAD.MOV.U32 R4, RZ, RZ, R0 ;  /* 0x000000ffff048224 */ /* 0x001fe200078e0000 */
[----:B------:R-:W-:Y:S01]  /*18e30*/  PRMT R28, RZ, 0x7610, R28 ;  /* 0x00007610ff1c7816 */ /* 0x000fe2000000001c */
[----:B------:R-:W3:Y:S04]  /*18e40*/  LDL R0, [R1+0x1260] ;  /* 0x0012600001007983 */ /* 0x000ee80000100800 */
[----:B----4-:R0:W4:Y:S02]  /*18e50*/  @!P0 LDG.E.U16 R27, [R4.64] ;  /* 0x00000006041b8981 */ /* 0x010124000c1e1500 */
[----:B0-----:R-:W-:-:S02]  /*18e60*/  @!P0 IMAD.MOV.U32 R4, RZ, RZ, R24 ;  /* 0x000000ffff048224 */ /* 0x001fc400078e0018 */
[----:B------:R-:W-:-:S05]  /*18e70*/  @!P0 IMAD.MOV.U32 R5, RZ, RZ, R29 ;  /* 0x000000ffff058224 */ /* 0x000fca00078e001d */
[----:B------:R0:W3:Y:S04]  /*18e80*/  @!P0 LDG.E.U16 R28, [R4.64] ;  /* 0x00000006041c8981 */ /* 0x0000e8000c1e1500 */
[----:B--2---:R1:W-:Y:S04]  /*18e90*/  STS.U16 [R25+0x5500], R26 ;  /* 0x0055001a19007388 */ /* 0x0043e80000000400 */
[----:B----4-:R2:W-:Y:S04]  /*18ea0*/  STL [R1+0x3a7c], R27 ;  /* 0x003a7c1b01007387 */ /* 0x0105e80000100800 */
[----:B-1----:R-:W4:Y:S04]  /*18eb0*/  LDL R26, [R1+0x123c] ;  /* 0x00123c00011a7983 */ /* 0x002f280000100800 */
[----:B------:R-:W4:Y:S04]  /*18ec0*/  LDL R24, [R1+0x1240] ;  /* 0x0012400001187983 */ /* 0x000f280000100800 */
[----:B--2---:R-:W2:Y:S04]  /*18ed0*/  LDL R27, [R1+0x125c] ;  /* 0x00125c00011b7983 */ /* 0x004ea80000100800 */
[----:B------:R-:W2:Y:S04]  /*18ee0*/  LDL.LU R29, [R1+0x5fc] ;  /* 0x0005fc00011d7983 */ /* 0x000ea80000300800 */
[----:B0-----:R-:W2:Y:S04]  /*18ef0*/  LDL R4, [R1+0x127c] ;  /* 0x00127c0001047983 */ /* 0x001ea80000100800 */
[----:B------:R-:W2:Y:S01]  /*18f00*/  LDL R5, [R1+0x1280] ;  /* 0x0012800001057983 */ /* 0x000ea20000100800 */
[----:B------:R-:W-:-:S03]  /*18f10*/  PRMT R23, RZ, 0x7610, R23 ;  /* 0x00007610ff177816 */ /* 0x000fc60000000017 */
[----:B---3--:R0:W-:Y:S04]  /*18f20*/  STL [R1+0x3a80], R28 ;  /* 0x003a801c01007387 */ /* 0x0081e80000100800 */
[----:B0-----:R-:W3:Y:S01]  /*18f30*/  LDL.LU R28, [R1+0x384] ;  /* 0x00038400011c7983 */ /* 0x001ee20000300800 */
[----:B--2---:R-:W-:-:S04]  /*18f40*/  @!P0 LOP3.LUT R5, R5, R4, RZ, 0x3c, !PT ;  /* 0x0000000405058212 */ /* 0x004fc800078e3cff */
[----:B------:R-:W-:-:S04]  /*18f50*/  @!P0 LOP3.LUT R4, R5, R4, RZ, 0x3c, !PT ;  /* 0x0000000405048212 */ /* 0x000fc800078e3cff */
[----:B------:R-:W-:-:S05]  /*18f60*/  @!P0 LOP3.LUT R5, R5, R4, RZ, 0x3c, !PT ;  /* 0x0000000405058212 */ /* 0x000fca00078e3cff */
[----:B------:R0:W2:Y:S04]  /*18f70*/  @!P0 LDG.E.U16 R23, [R4.64] ;  /* 0x0000000604178981 */ /* 0x0000a8000c1e1500 */
[----:B------:R1:W-:Y:S04]  /*18f80*/  STS.U16 [R25+0x6400], R18 ;  /* 0x0064001219007388 */ /* 0x0003e80000000400 */
[----:B---3--:R-:W-:Y:S01]  /*18f90*/  STS.U16 [R25+0x6500], R28 ;  /* 0x0065001c19007388 */ /* 0x008fe20000000400 */
[----:B0-----:R-:W-:-:S03]  /*18fa0*/  @!P0 IMAD.MOV.U32 R4, RZ, RZ, R0 ;  /* 0x000000ffff048224 */ /* 0x001fc600078e0000 */
[----:B-1----:R-:W3:Y:S04]  /*18fb0*/  LDL.LU R18, [R1+0x3ad8] ;  /* 0x003ad80001127983 */ /* 0x002ee80000300800 */
[----:B--2---:R0:W-:Y:S04]  /*18fc0*/  STL [R1+0x3a84], R23 ;  /* 0x003a841701007387 */ /* 0x0041e80000100800 */
[----:B0-----:R-:W2:Y:S04]  /*18fd0*/  LDL.LU R23, [R1+0x604] ;  /* 0x0006040001177983 */ /* 0x001ea80000300800 */
[----:B------:R-:W2:Y:S04]  /*18fe0*/  LDL R28, [R1+0x121c] ;  /* 0x00121c00011c7983 */ /* 0x000ea80000100800 */
[----:B------:R-:W3:Y:S01]  /*18ff0*/  LDL R0, [R1+0x1220] ;  /* 0x0012200001007983 */ /* 0x000ee20000100800 */
[----:B------:R-:W-:Y:S01]  /*19000*/  PRMT R22, RZ, 0x7610, R22 ;  /* 0x00007610ff167816 */ /* 0x000fe20000000016 */
[----:B------:R-:W-:Y:S01]  /*19010*/  @!P0 IMAD.MOV.U32 R5, RZ, RZ, R27 ;  /* 0x000000ffff058224 */ /* 0x000fe200078e001b */
[----:B------:R-:W-:-:S04]  /*19020*/  PRMT R21, RZ, 0x7610, R21 ;  /* 0x00007610ff157816 */ /* 0x000fc80000000015 */
[----:B------:R4:W3:Y:S01]  /*19030*/  @!P0 LDG.E.U16 R22, [R4.64] ;  /* 0x0000000604168981 */ /* 0x0008e2000c1e1500 */
[----:B------:R-:W-:Y:S01]  /*19040*/  PRMT R20, RZ, 0x7610, R20 ;  /* 0x00007610ff147816 */ /* 0x000fe20000000014 */
[----:B----4-:R-:W-:Y:S02]  /*19050*/  @!P0 IMAD.MOV.U32 R4, RZ, RZ, R24 ;  /* 0x000000ffff048224 */ /* 0x010fe400078e0018 */
[----:B------:R-:W-:-:S05]  /*19060*/  @!P0 IMAD.MOV.U32 R5, RZ, RZ, R26 ;  /* 0x000000ffff058224 */ /* 0x000fca00078e001a */
[----:B------:R2:W4:Y:S02]  /*19070*/  @!P0 LDG.E.U16 R21, [R4.64] ;  /* 0x0000000604158981 */ /* 0x000524000c1e1500 */
[----:B--2---:R-:W-:Y:S02]  /*19080*/  @!P0 IMAD.MOV.U32 R5, RZ, RZ, R28 ;  /* 0x000000ffff058224 */ /* 0x004fe400078e001c */
[----:B---3--:R-:W-:-:S05]  /*19090*/  @!P0 IMAD.MOV.U32 R4, RZ, RZ, R0 ;  /* 0x000000ffff048224 */ /* 0x008fca00078e0000 */
[----:B------:R-:W2:Y:S04]  /*190a0*/  @!P0 LDG.E.U16 R20, [R4.64] ;  /* 0x0000000604148981 */ /* 0x000ea8000c1e1500 */
[----:B------:R-:W0:Y:S04]  /*190b0*/  S2R R24, SR_TID.X ;  /* 0x0000000000187919 */ /* 0x000e280000002100 */
[----:B------:R1:W-:Y:S04]  /*190c0*/  STL [R1+0x3a88], R22 ;  /* 0x003a881601007387 */ /* 0x0003e80000100800 */
[----:B------:R-:W3:Y:S04]  /*190d0*/  LDL R26, [R1+0x11fc] ;  /* 0x0011fc00011a7983 */ /* 0x000ee80000100800 */
[----:B------:R-:W-:Y:S04]  /*190e0*/  STS.U16 [R25+0x7400], R18 ;  /* 0x0074001219007388 */ /* 0x000fe80000000400 */
[----:B-1----:R-:W3:Y:S04]  /*190f0*/  LDL R22, [R1+0x1200] ;  /* 0x0012000001167983 */ /* 0x002ee80000100800 */
[----:B----4-:R1:W-:Y:S01]  /*19100*/  STL [R1+0x3a8c], R21 ;  /* 0x003a8c1501007387 */ /* 0x0103e20000100800 */
[----:B0-----:R-:W-:-:S03]  /*19110*/  LOP3.LUT R24, R24, 0x7f, RZ, 0xc0, !PT ;  /* 0x0000007f18187812 */ /* 0x001fc600078ec0ff */
[----:B------:R0:W-:Y:S02]  /*19120*/  STS.U16 [R25+0x7500], R19 ;  /* 0x0075001319007388 */ /* 0x0001e40000000400 */
[----:B------:R-:W-:Y:S02]  /*19130*/  IMAD.SHL.U32 R27, R24, 0x2, RZ ;  /* 0x00000002181b7824 */ /* 0x000fe400078e00ff */
[----:B-1----:R-:W4:Y:S04]  /*19140*/  LDL.LU R21, [R1+0x5e0] ;  /* 0x0005e00001157983 */ /* 0x002f280000300800 */
[----:B0-----:R-:W4:Y:S04]  /*19150*/  LDL.LU R25, [R1+0x5e8] ;  /* 0x0005e80001197983 */ /* 0x001f280000300800 */
[----:B------:R-:W4:Y:S04]  /*19160*/  LDL R24, [R1+0x11e0] ;  /* 0x0011e00001187983 */ /* 0x000f280000100800 */
[----:B------:R-:W4:Y:S04]  /*19170*/  LDL.LU R28, [R1+0x5b8] ;  /* 0x0005b800011c7983 */ /* 0x000f280000300800 */
[----:B--2---:R0:W-:Y:S01]  /*19180*/  STL [R1+0x3a90], R20 ;  /* 0x003a901401007387 */ /* 0x0041e20000100800 */
[----:B------:R-:W-:-:S02]  /*19190*/  PRMT R19, RZ, 0x7610, R19 ;  /* 0x00007610ff137816 */ /* 0x000fc40000000013 */
[----:B------:R-:W-:Y:S01]  /*191a0*/  PRMT R18, RZ, 0x7610, R18 ;  /* 0x00007610ff127816 */ /* 0x000fe20000000012 */
[----:B------:R-:W2:Y:S01]  /*191b0*/  LDL R0, [R1+0x11c0] ;  /* 0x0011c00001007983 */ /* 0x000ea20000100800 */
[----:B0-----:R-:W2:Y:S01]  /*191c0*/  LDL R20, [R1+0x11dc] ;  /* 0x0011dc0001147983 */ /* 0x001ea20000100800 */
[----:B---3--:R-:W-:Y:S02]  /*191d0*/  @!P0 IMAD.MOV.U32 R5, RZ, RZ, R26 ;  /* 0x000000ffff058224 */ /* 0x008fe400078e001a */
[----:B------:R-:W-:-:S05]  /*191e0*/  @!P0 IMAD.MOV.U32 R4, RZ, RZ, R22 ;  /* 0x000000ffff048224 */ /* 0x000fca00078e0016 */
[----:B------:R4:W3:Y:S02]  /*191f0*/  @!P0 LDG.E.U16 R19, [R4.64] ;  /* 0x0000000604138981 */ /* 0x0008e4000c1e1500 */
[----:B----4-:R-:W-:Y:S02]  /*19200*/  @!P0 IMAD.MOV.U32 R4, RZ, RZ, R24 ;  /* 0x000000ffff048224 */ /* 0x010fe400078e0018 */
[----:B--2---:R-:W-:-:S05]  /*19210*/  @!P0 IMAD.MOV.U32 R5, RZ, RZ, R20 ;  /* 0x000000ffff058224 */ /* 0x004fca00078e0014 */
[----:B------:R0:W2:Y:S01]  /*19220*/  @!P0 LDG.E.U16 R18, [R4.64] ;  /* 0x0000000604128981 */ /* 0x0000a2000c1e1500 */
[----:B------:R-:W-:-:S05]  /*19230*/  LOP3.LUT R27, R27, 0x30, RZ, 0x3c, !PT ;  /* 0x000000301b1b7812 */ /* 0x000fca00078e3cff */
[----:B------:R1:W-:Y:S01]  /*19240*/  STS.U16 [R27+0x600], R29 ;  /* 0x0006001d1b007388 */ /* 0x0003e20000000400 */
[----:B------:R4:W-:Y:S03]  /*19250*/  STS.U16 [R27+0x700], R23 ;  /* 0x000700171b007388 */ /* 0x0009e60000000400 */
[----:B-1----:R-:W2:Y:S01]  /*19260*/  LDL R29, [R1+0x11bc] ;  /* 0x0011bc00011d7983 */ /* 0x002ea20000100800 */
[----:B------:R-:W2:Y:S02]  /*19270*/  LDL.LU R26, [R1+0x5bc] ;  /* 0x0005bc00011a7983 */ /* 0x000ea40000300800 */
[----:B---3--:R-:W-:Y:S02]  /*19280*/  STL [R1+0x3a94], R19 ;  /* 0x003a941301007387 */ /* 0x008fe40000100800 */
[----:B----4-:R-:W3:Y:S01]  /*19290*/  LDL R23, [R1+0x119c] ;  /* 0x00119c0001177983 */ /* 0x010ee20000100800 */
[----:B------:R-:W4:Y:S01]  /*192a0*/  LDL R22, [R1+0x11a0] ;  /* 0x0011a00001167983 */ /* 0x000f220000100800 */
[----:B------:R-:W3:Y:S03]  /*192b0*/  LDL.LU R24, [R1+0x4c8] ;  /* 0x0004c80001187983 */ /* 0x000ee60000300800 */
[----:B------:R1:W-:Y:S01]  /*192c0*/  STS.U16 [R27+0x1600], R21 ;  /* 0x001600151b007388 */ /* 0x0003e20000000400 */
[----:B0-----:R-:W-:-:S03]  /*192d0*/  @!P0 IMAD.MOV.U32 R4, RZ, RZ, R0 ;  /* 0x000000ffff048224 */ /* 0x001fc600078e0000 */
[----:B--2---:R0:W-:Y:S01]  /*192e0*/  STL [R1+0x3a98], R18 ;  /* 0x003a981201007387 */ /* 0x0041e20000100800 */
[----:B-1----:R-:W2:Y:S02]  /*192f0*/  LDL R21, [R1+0x117c] ;  /* 0x00117c0001157983 */ /* 0x002ea40000100800 */
[----:B------:R-:W2:Y:S02]  /*19300*/  LDL R20, [R1+0x1180] ;  /* 0x0011800001147983 */ /* 0x000ea40000100800 */
[----:B------:R-:W2:Y:S01]  /*19310*/  LDL R19, [R1+0x115c] ;  /* 0x00115c0001137983 */ /* 0x000ea20000100800 */
[----:B------:R-:W2:Y:S01]  /*19320*/  LDL R0, [R1+0x1160] ;  /* 0x0011600001007983 */ /* 0x000ea20000100800 */
[----:B------:R-:W-:Y:S02]  /*19330*/  PRMT R17, RZ, 0x7610, R17 ;  /* 0x00007610ff117816 */ /* 0x000fe40000000011 */
[----:B------:R-:W-:Y:S01]  /*19340*/  PRMT R16, RZ, 0x7610, R16 ;  /* 0x00007610ff107816 */ /* 0x000fe20000000010 */
[----:B------:R-:W-:Y:S01]  /*19350*/  @!P0 IMAD.MOV.U32 R5, RZ, RZ, R29 ;  /* 0x000000ffff058224 */ /* 0x000fe200078e001d */
[----:B------:R-:W-:-:S02]  /*19360*/  PRMT R15, RZ, 0x7610, R15 ;  /* 0x00007610ff0f7816 */ /* 0x000fc4000000000f */
[----:B------:R-:W-:Y:S01]  /*19370*/  PRMT R14, RZ, 0x7610, R14 ;  /* 0x00007610ff0e7816 */ /* 0x000fe2000000000e */
[----:B------:R-:W2:Y:S04]  /*19380*/  LDL.LU R29, [R1+0x4cc] ;  /* 0x0004cc00011d7983 */ /* 0x000ea80000300800 */
[----:B------:R4:W2:Y:S02]  /*19390*/  @!P0 LDG.E.U16 R17, [R4.64] ;  /* 0x0000000604118981 */ /* 0x0008a4000c1e1500 */
[----:B----4-:R-:W-:Y:S02]  /*193a0*/  @!P0 IMAD.MOV.U32 R4, RZ, RZ, R22 ;  /* 0x000000ffff048224 */ /* 0x010fe400078e0016 */
[----:B---3--:R-:W-:-:S05]  /*193b0*/  @!P0 IMAD.MOV.U32 R5, RZ, RZ, R23 ;  /* 0x000000ffff058224 */ /* 0x008fca00078e0017 */
[----:B------:R2:W3:Y:S02]  /*193c0*/  @!P0 LDG.E.U16 R16, [R4.64] ;  /* 0x0000000604108981 */ /* 0x0004e4000c1e1500 */
[----:B--2---:R-:W-:Y:S02]  /*193d0*/  @!P0 IMAD.MOV.U32 R5, RZ, RZ, R21 ;  /* 0x000000ffff058224 */ /* 0x004fe400078e0015 */
[----:B------:R-:W-:-:S05]  /*193e0*/  @!P0 IMAD.MOV.U32 R4, RZ, RZ, R20 ;  /* 0x000000ffff048224 */ /* 0x000fca00078e0014 */
[----:B------:R1:W2:Y:S02]  /*193f0*/  @!P0 LDG.E.U16 R15, [R4.64] ;  /* 0x00000006040f8981 */ /* 0x0002a4000c1e1500 */
[----:B-1----:R-:W-:Y:S02]  /*19400*/  @!P0 IMAD.MOV.U32 R4, RZ, RZ, R0 ;  /* 0x000000ffff048224 */ /* 0x002fe400078e0000 */
[----:B------:R-:W-:-:S05]  /*19410*/  @!P0 IMAD.MOV.U32 R5, RZ, RZ, R19 ;  /* 0x000000ffff058224 */ /* 0x000fca00078e0013 */
[----:B------:R-:W4:Y:S04]  /*19420*/  @!P0 LDG.E.U16 R14, [R4.64] ;  /* 0x00000006040e8981 */ /* 0x000f28000c1e1500 */
[----:B------:R1:W-:Y:S01]  /*19430*/  STL [R1+0x3a9c], R17 ;  /* 0x003a9c1101007387 */ /* 0x0003e20000100800 */
[----:B0-----:R-:W4:Y:S03]  /*19440*/  LDL R18, [R1+0x113c] ;  /* 0x00113c0001127983 */ /* 0x001f260000100800 */
[----:B------:R0:W-:Y:S01]  /*19450*/  STS.U16 [R27+0x1700], R25 ;  /* 0x001700191b007388 */ /* 0x0001e20000000400 */
[----:B------:R0:W-:Y:S03]  /*19460*/  STS.U16 [R27+0x2600], R28 ;  /* 0x0026001c1b007388 */ /* 0x0001e60000000400 */
[----:B-1----:R-:W4:Y:S01]  /*19470*/  LDL R17, [R1+0x1140] ;  /* 0x0011400001117983 */ /* 0x002f220000100800 */
[----:B0-----:R-:W4:Y:S02]  /*19480*/  LDL.LU R25, [R1+0x418] ;  /* 0x0004180001197983 */ /* 0x001f240000300800 */
[----:B---3--:R0:W-:Y:S02]  /*19490*/  STL [R1+0x3aa4], R16 ;  /* 0x003aa41001007387 */ /* 0x0081e40000100800 */
[----:B------:R-:W3:Y:S01]  /*194a0*/  LDL.LU R28, [R1+0x41c] ;  /* 0x00041c00011c7983 */ /* 0x000ee20000300800 */
[----:B------:R1:W-:Y:S04]  /*194b0*/  STS.U16 [R27+0x2700], R26 ;  /* 0x0027001a1b007388 */ /* 0x0003e80000000400 */
[----:B--2---:R2:W-:Y:S01]  /*194c0*/  STL [R1+0x3aa8], R15 ;  /* 0x003aa80f01007387 */ /* 0x0045e20000100800 */
[----:B0-----:R-:W3:Y:S02]  /*194d0*/  LDL R16, [R1+0x111c] ;  /* 0x00111c0001107983 */ /* 0x001ee40000100800 */
[----:B------:R-:W3:Y:S02]  /*194e0*/  LDL R0, [R1+0x1120] ;  /* 0x0011200001007983 */ /* 0x000ee40000100800 */
[----:B-1----:R-:W3:Y:S01]  /*194f0*/  LDL.LU R26, [R1+0x3f0] ;  /* 0x0003f000011a7983 */ /* 0x002ee20000300800 */
[----:B----4-:R0:W-:Y:S01]  /*19500*/  STL [R1+0x3aac], R14 ;  /* 0x003aac0e01007387 */ /* 0x0101e20000100800 */
[----:B--2---:R-:W2:Y:S03]  /*19510*/  LDL R15, [R1+0x1104] ;  /* 0x00110400010f7983 */ /* 0x004ea60000100800 */
[----:B0-----:R-:W4:Y:S01]  /*19520*/  LDL R14, [R1+0x14e0] ;  /* 0x0014e000010e7983 */ /* 0x001f220000100800 */
[----:B------:R-:W-:Y:S01]  /*19530*/  PRMT R13, RZ, 0x7610, R13 ;  /* 0x00007610ff0d7816 */ /* 0x000fe2000000000d */
[----:B------:R-:W-:-:S02]  /*19540*/  @!P0 IMAD.MOV.U32 R4, RZ, RZ, R17 ;  /* 0x000000ffff048224 */ /* 0x000fc400078e0011 */
[----:B------:R-:W-:Y:S01]  /*19550*/  @!P0 IMAD.MOV.U32 R5, RZ, RZ, R18 ;  /* 0x000000ffff058224 */ /* 0x000fe200078e0012 */
[----:B------:R-:W-:Y:S01]  /*19560*/  PRMT R12, RZ, 0x7610, R12 ;  /* 0x00007610ff0c7816 */ /* 0x000fe2000000000c */
[----:B------:R-:W4:Y:S04]  /*19570*/  LDL R18, [R1+0x10f4] ;  /* 0x0010f40001127983 */ /* 0x000f280000100800 */
[----:B------:R3:W4:Y:S04]  /*19580*/  @!P0 LDG.E.U16 R13, [R4.64] ;  /* 0x00000006040d8981 */ /* 0x000728000c1e1500 */
[----:B------:R-:W4:Y:S01]  /*19590*/  LDL R17, [R1+0x14d0] ;  /* 0x0014d00001117983 */ /* 0x000f220000100800 */
[----:B------:R-:W-:Y:S01]  /*195a0*/  PRMT R11, RZ, 0x7610, R11 ;  /* 0x00007610ff0b7816 */ /* 0x000fe2000000000b */
[----:B---3--:R-:W-:-:S02]  /*195b0*/  @!P0 IMAD.MOV.U32 R5, RZ, RZ, R16 ;  /* 0x000000ffff058224 */ /* 0x008fc400078e0010 */
[----:B------:R-:W-:-:S05]  /*195c0*/  @!P0 IMAD.MOV.U32 R4, RZ, RZ, R0 ;  /* 0x000000ffff048224 */ /* 0x000fca00078e0000 */
[----:B------:R2:W3:Y:S02]  /*195d0*/  @!P0 LDG.E.U16 R12, [R4.64] ;  /* 0x00000006040c8981 */ /* 0x0004e4000c1e1500 */
[----:B--2---:R-:W-:Y:S02]  /*195e0*/  @!P0 IMAD.MOV.U32 R5, RZ, RZ, R15 ;  /* 0x000000ffff058224 */ /* 0x004fe400078e000f */
[----:B----4-:R-:W-:-:S05]  /*195f0*/  @!P0 IMAD.MOV.U32 R4, RZ, RZ, R14 ;  /* 0x000000ffff048224 */ /* 0x010fca00078e000e */
[----:B------:R0:W2:Y:S04]  /*19600*/  @!P0 LDG.E.U16 R11, [R4.64] ;  /* 0x00000006040b8981 */ /* 0x0000a8000c1e1500 */
[----:B------:R1:W-:Y:S01]  /*19610*/  STS.U16 [R27+0x3600], R24 ;  /* 0x003600181b007388 */ /* 0x0003e20000000400 */
[----:B------:R4:W-:Y:S01]  /*19620*/  STS.U16 [R27+0x3700], R29 ;  /* 0x0037001d1b007388 */ /* 0x0009e20000000400 */
[----:B------:R-:W-:Y:S01]  /*19630*/  PRMT R10, RZ, 0x7610, R10 ;  /* 0x00007610ff0a7816 */ /* 0x000fe2000000000a */
[----:B------:R0:W-:Y:S01]  /*19640*/  STS.U16 [R27+0x4600], R25 ;  /* 0x004600191b007388 */ /* 0x0001e20000000400 */
[----:B-1----:R-:W2:Y:S01]  /*19650*/  LDL.LU R24, [R1+0x3f8] ;  /* 0x0003f80001187983 */ /* 0x002ea20000300800 */
[----:B------:R1:W-:Y:S02]  /*19660*/  STL [R1+0x3ab0], R13 ;  /* 0x003ab00d01007387 */ /* 0x0003e40000100800 */
[----:B----4-:R-:W4:Y:S02]  /*19670*/  LDL.LU R29, [R1+0x3d0] ;  /* 0x0003d000011d7983 */ /* 0x010f240000300800 */
[----:B------:R-:W4:Y:S01]  /*19680*/  LDL R16, [R1+0x14b4] ;  /* 0x0014b40001107983 */ /* 0x000f220000100800 */
[----:B------:R-:W4:Y:S01]  /*19690*/  LDL R0, [R1+0x14b8] ;  /* 0x0014b80001007983 */ /* 0x000f220000100800 */
[----:B0-----:R-:W-:-:S02]  /*196a0*/  @!P0 IMAD.MOV.U32 R4, RZ, RZ, R17 ;  /* 0x000000ffff048224 */ /* 0x001fc400078e0011 */
[----:B------:R-:W-:-:S05]  /*196b0*/  @!P0 IMAD.MOV.U32 R5, RZ, RZ, R18 ;  /* 0x000000ffff058224 */ /* 0x000fca00078e0012 */
[----:B------:R4:W4:Y:S04]  /*196c0*/  @!P0 LDG.E.U16 R10, [R4.64] ;  /* 0x00000006040a8981 */ /* 0x000928000c1e1500 */
[----:B---3--:R0:W-:Y:S01]  /*196d0*/  STL [R1+0x3ab4], R12 ;  /* 0x003ab40c01007387 */ /* 0x0081e20000100800 */
[----:B------:R-:W3:Y:S02]  /*196e0*/  LDL.LU R25, [R1+0x3d4] ;  /* 0x0003d40001197983 */ /* 0x000ee40000300800 */
[----:B------:R-:W3:Y:S02]  /*196f0*/  LDL R15, [R1+0x1494] ;  /* 0x00149400010f7983 */ /* 0x000ee40000100800 */
[----:B------:R-:W3:Y:S01]  /*19700*/  LDL R14, [R1+0x1498] ;  /* 0x00149800010e7983 */ /* 0x000ee20000100800 */
[----:B--2---:R-:W-:Y:S01]  /*19710*/  STL [R1+0x3ab8], R11 ;  /* 0x003ab80b01007387 */ /* 0x004fe20000100800 */
[----:B-1----:R-:W2:Y:S02]  /*19720*/  LDL R13, [R1+0x1474] ;  /* 0x00147400010d7983 */ /* 0x002ea40000100800 */
[----:B0-----:R-:W2:Y:S01]  /*19730*/  LDL R12, [R1+0x1478] ;  /* 0x00147800010c7983 */ /* 0x001ea20000100800 */
[----:B------:R-:W-:-:S02]  /*19740*/  PRMT R9, RZ, 0x7610, R9 ;  /* 0x00007610ff097816 */ /* 0x000fc40000000009 */
[----:B------:R-:W-:Y:S01]  /*19750*/  PRMT R8, RZ, 0x7610, R8 ;  /* 0x00007610ff087816 */ /* 0x000fe20000000008 */
[----:B----4-:R-:W-:Y:S02]  /*19760*/  @!P0 IMAD.MOV.U32 R5, RZ, RZ, R16 ;  /* 0x000000ffff058224 */ /* 0x010fe400078e0010 */
[----:B------:R-:W-:-:S05]  /*19770*/  @!P0 IMAD.MOV.U32 R4, RZ, RZ, R0 ;  /* 0x000000ffff048224 */ /* 0x000fca00078e0000 */
[----:B------:R3:W4:Y:S04]  /*19780*/  @!P0 LDG.E.U16 R9, [R4.64] ;  /* 0x0000000604098981 */ /* 0x000728000c1e1500 */
[----:B------:R0:W-:Y:S01]  /*19790*/  STL [R1+0x3abc], R10 ;  /* 0x003abc0a01007387 */ /* 0x0001e20000100800 */
[----:B------:R-:W4:Y:S03]  /*197a0*/  LDL R0, [R1+0x1458] ;  /* 0x0014580001007983 */ /* 0x000f260000100800 */
[----:B0-----:R-:W4:Y:S01]  /*197b0*/  LDL R10, [R1+0x1454] ;  /* 0x00145400010a7983 */ /* 0x001f220000100800 */
[----:B---3--:R-:W-:Y:S02]  /*197c0*/  @!P0 IMAD.MOV.U32 R5, RZ, RZ, R15 ;  /* 0x000000ffff058224 */ /* 0x008fe400078e000f */
[----:B------:R-:W-:-:S05]  /*197d0*/  @!P0 IMAD.MOV.U32 R4, RZ, RZ, R14 ;  /* 0x000000ffff048224 */ /* 0x000fca00078e000e */
[----:B------:R2:W3:Y:S01]  /*197e0*/  @!P0 LDG.E.U16 R8, [R4.64] ;  /* 0x0000000604088981 */ /* 0x0004e2000c1e1500 */
[----:B------:R-:W-:Y:S01]  /*197f0*/  PRMT R7, RZ, 0x7610, R7 ;  /* 0x00007610ff077816 */ /* 0x000fe20000000007 */
[----:B--2---:R-:W-:Y:S02]  /*19800*/  @!P0 IMAD.MOV.U32 R5, RZ, RZ, R13 ;  /* 0x000000ffff058224 */ /* 0x004fe400078e000d */
[----:B------:R-:W-:-:S05]  /*19810*/  @!P0 IMAD.MOV.U32 R4, RZ, RZ, R12 ;  /* 0x000000ffff048224 */ /* 0x000fca00078e000c */
[----:B------:R0:W2:Y:S01]  /*19820*/  @!P0 LDG.E.U16 R7, [R4.64] ;  /* 0x0000000604078981 */ /* 0x0000a2000c1e1500 */
[----:B------:R-:W-:-:S03]  /*19830*/  PRMT R6, RZ, 0x7610, R6 ;  /* 0x00007610ff067816 */ /* 0x000fc60000000006 */
[----:B------:R-:W-:Y:S01]  /*19840*/  STS.U16 [R27+0x4700], R28 ;  /* 0x0047001c1b007388 */ /* 0x000fe20000000400 */
[----:B------:R-:W-:Y:S02]  /*19850*/  STS.U16 [R27+0x5600], R26 ;  /* 0x0056001a1b007388 */ /* 0x000fe40000000400 */
[----:B------:R1:W-:Y:S01]  /*19860*/  STS.U16 [R27+0x5700], R24 ;  /* 0x005700181b007388 */ /* 0x0003e20000000400 */
[----:B----4-:R-:W-:Y:S01]  /*19870*/  STL [R1+0x3ac0], R9 ;  /* 0x003ac00901007387 */ /* 0x010fe20000100800 */
[----:B------:R-:W4:Y:S02]  /*19880*/  LDL.LU R11, [R1+0x3a8] ;  /* 0x0003a800010b7983 */ /* 0x000f240000300800 */
[----:B0-----:R-:W-:Y:S02]  /*19890*/  @!P0 IMAD.MOV.U32 R4, RZ, RZ, R0 ;  /* 0x000000ffff048224 */ /* 0x001fe400078e0000 */
[----:B------:R-:W-:-:S05]  /*198a0*/  @!P0 IMAD.MOV.U32 R5, RZ, RZ, R10 ;  /* 0x000000ffff058224 */ /* 0x000fca00078e000a */
[----:B------:R-:W4:Y:S04]  /*198b0*/  @!P0 LDG.E.U16 R6, [R4.64] ;  /* 0x0000000604068981 */ /* 0x000f28000c1e1500 */
[----:B---3--:R-:W-:Y:S01]  /*198c0*/  STL [R1+0x3ac4], R8 ;  /* 0x003ac40801007387 */ /* 0x008fe20000100800 */
[----:B-1----:R-:W3:Y:S03]  /*198d0*/  LDL.LU R24, [R1+0x3ac] ;  /* 0x0003ac0001187983 */ /* 0x002ee60000300800 */
[----:B------:R0:W-:Y:S01]  /*198e0*/  STS.U16 [R27+0x6600], R29 ;  /* 0x0066001d1b007388 */ /* 0x0001e20000000400 */
[----:B------:R-:W3:Y:S03]  /*198f0*/  LDL.LU R12, [R1+0x634] ;  /* 0x00063400010c7983 */ /* 0x000ee60000300800 */
[----:B0-----:R-:W3:Y:S04]  /*19900*/  LDL.LU R29, [R1+0x630] ;  /* 0x00063000011d7983 */ /* 0x001ee80000300800 */
[----:B--2---:R0:W-:Y:S01]  /*19910*/  STL [R1+0x3ac8], R7 ;  /* 0x003ac80701007387 */ /* 0x0041e20000100800 */
[----:B------:R-:W2:Y:S02]  /*19920*/  LDL.LU R13, [R1+0x614] ;  /* 0x00061400010d7983 */ /* 0x000ea40000300800 */
[----:B------:R-:W2:Y:S02]  /*19930*/  LDL.LU R28, [R1+0x610] ;  /* 0x00061000011c7983 */ /* 0x000ea40000300800 */
[----:B------:R-:W2:Y:S01]  /*19940*/  LDL.LU R26, [R1+0x5ec] ;  /* 0x0005ec00011a7983 */ /* 0x000ea20000300800 */
[----:B------:R-:W2:Y:S04]  /*19950*/  LDL R8, [R1+0x1434] ;  /* 0x0014340001087983 */ /* 0x000ea80000100800 */
[----:B0-----:R-:W2:Y:S01]  /*19960*/  LDL R7, [R1+0x1438] ;  /* 0x0014380001077983 */ /* 0x001ea20000100800 */
[----:B------:R-:W2:Y:S02]  /*19970*/  LDL.LU R14, [R1+0x5e4] ;  /* 0x0005e400010e7983 */ /* 0x000ea40000300800 */
[----:B------:R-:W2:Y:S02]  /*19980*/  LDL.LU R15, [R1+0x5b4] ;  /* 0x0005b400010f7983 */ /* 0x000ea40000300800 */
[----:B------:R-:W2:Y:S01]  /*19990*/  LDL.LU R16, [R1+0x5b0] ;  /* 0x0005b00001107983 */ /* 0x000ea20000300800 */
[----:B------:R-:W2:Y:S01]  /*199a0*/  LDL.LU R17, [R1+0x4c4] ;  /* 0x0004c40001117983 */ /* 0x000ea20000300800 */
[----:B------:R-:W2:Y:S02]  /*199b0*/  LDL.LU R18, [R1+0x4c0] ;  /* 0x0004c00001127983 */ /* 0x000ea40000300800 */
[----:B------:R-:W2:Y:S02]  /*199c0*/  LDL.LU R19, [R1+0x410] ;  /* 0x0004100001137983 */ /* 0x000ea40000300800 */
[----:B------:R-:W2:Y:S01]  /*199d0*/  LDL.LU R20, [R1+0x408] ;  /* 0x0004080001147983 */ /* 0x000ea20000300800 */
[----:B------:R-:W2:Y:S04]  /*199e0*/  LDL.LU R21, [R1+0x3dc] ;  /* 0x0003dc0001157983 */ /* 0x000ea80000300800 */
[----:B------:R0:W-:Y:S01]  /*199f0*/  STS.U16 [R27+0x6700], R25 ;  /* 0x006700191b007388 */ /* 0x0001e20000000400 */
[----:B------:R-:W2:Y:S02]  /*19a00*/  LDL.LU R23, [R1+0x3d8] ;  /* 0x0003d80001177983 */ /* 0x000ea40000300800 */
[----:B----4-:R-:W-:Y:S01]  /*19a10*/  STS.U16 [R27+0x7600], R11 ;  /* 0x0076000b1b007388 */ /* 0x010fe20000000400 */
[----:B0-----:R-:W4:Y:S01]  /*19a20*/  LDL.LU R25, [R1+0x3a4] ;  /* 0x0003a40001197983 */ /* 0x001f220000300800 */
[----:B------:R-:W4:Y:S02]  /*19a30*/  LDL.LU R0, [R1+0x3a0] ;  /* 0x0003a00001007983 */ /* 0x000f240000300800 */
[----:B------:R-:W-:Y:S01]  /*19a40*/  STL [R1+0x3acc], R6 ;  /* 0x003acc0601007387 */ /* 0x000fe20000100800 */
[----:B------:R-:W0:Y:S04]  /*19a50*/  S2R R22, SR_TID.X ;  /* 0x0000000000167919 */ /* 0x000e280000002100 */
[----:B---3--:R1:W-:Y:S04]  /*19a60*/  STS.U16 [R27+0x7700], R24 ;  /* 0x007700181b007388 */ /* 0x0083e80000000400 */
[----:B-1----:R-:W3:Y:S01]  /*19a70*/  LDL.LU R27, [R1+0x62c] ;  /* 0x00062c00011b7983 */ /* 0x002ee20000300800 */
[----:B------:R-:W3:Y:S01]  /*19a80*/  LDL.LU R24, [R1+0x628] ;  /* 0x0006280001187983 */ /* 0x000ee20000300800 */
[----:B0-----:R-:W-:Y:S01]  /*19a90*/  LOP3.LUT R22, R22, 0x7f, RZ, 0xc0, !PT ;  /* 0x0000007f16167812 */ /* 0x001fe200078ec0ff */
[----:B--2---:R-:W-:-:S04]  /*19aa0*/  @!P0 IMAD.MOV.U32 R5, RZ, RZ, R8 ;  /* 0x000000ffff058224 */ /* 0x004fc800078e0008 */
[----:B------:R-:W-:-:S05]  /*19ab0*/  IMAD.SHL.U32 R8, R22, 0x2, RZ ;  /* 0x0000000216087824 */ /* 0x000fca00078e00ff */
[----:B------:R-:W-:Y:S02]  /*19ac0*/  LOP3.LUT R8, R8, 0x40, RZ, 0x3c, !PT ;  /* 0x0000004008087812 */ /* 0x000fe400078e3cff */
[----:B------:R-:W-:-:S03]  /*19ad0*/  PRMT R3, RZ, 0x7610, R3 ;  /* 0x00007610ff037816 */ /* 0x000fc60000000003 */
[----:B------:R-:W-:Y:S01]  /*19ae0*/  STS.U16 [R8+0x800], R12 ;  /* 0x0008000c08007388 */ /* 0x000fe20000000400 */
[----:B------:R0:W-:Y:S02]  /*19af0*/  STS.U16 [R8+0x900], R29 ;  /* 0x0009001d08007388 */ /* 0x0001e40000000400 */
[----:B------:R-:W-:Y:S02]  /*19b00*/  STS.U16 [R8+0x1800], R13 ;  /* 0x0018000d08007388 */ /* 0x000fe40000000400 */
[----:B------:R1:W-:Y:S01]  /*19b10*/  STS.U16 [R8+0x1900], R28 ;  /* 0x0019001c08007388 */ /* 0x0003e20000000400 */
[----:B------:R2:W-:Y:S01]  /*19b20*/  STS.U16 [R8+0x2800], R26 ;  /* 0x0028001a08007388 */ /* 0x0005e20000000400 */
[----:B------:R-:W-:Y:S02]  /*19b30*/  @!P0 IMAD.MOV.U32 R4, RZ, RZ, R7 ;  /* 0x000000ffff048224 */ /* 0x000fe400078e0007 */
[----:B------:R-:W-:Y:S02]  /*19b40*/  STS.U16 [R8+0x2900], R14 ;  /* 0x0029000e08007388 */ /* 0x000fe40000000400 */
[----:B------:R-:W-:Y:S01]  /*19b50*/  STS.U16 [R8+0x3800], R15 ;  /* 0x0038000f08007388 */ /* 0x000fe20000000400 */
[----:B------:R-:W-:Y:S01]  /*19b60*/  STS.U16 [R8+0x3900], R16 ;  /* 0x0039001008007388 */ /* 0x000fe20000000400 */
[----:B------:R-:W-:Y:S02]  /*19b70*/  STS.U16 [R8+0x4800], R17 ;  /* 0x0048001108007388 */ /* 0x000fe40000000400 */
[----:B------:R-:W-:Y:S01]  /*19b80*/  STS.U16 [R8+0x4900], R18 ;  /* 0x0049001208007388 */ /* 0x000fe20000000400 */
[----:B------:R4:W3:Y:S04]  /*19b90*/  @!P0 LDG.E.U16 R3, [R4.64] ;  /* 0x0000000604038981 */ /* 0x0008e8000c1e1500 */
[----:B0-----:R-:W3:Y:S01]  /*19ba0*/  LDL.LU R29, [R1+0x60c] ;  /* 0x00060c00011d7983 */ /* 0x001ee20000300800 */
[----:B------:R-:W-:Y:S02]  /*19bb0*/  STS.U16 [R8+0x5800], R19 ;  /* 0x0058001308007388 */ /* 0x000fe40000000400 */
[----:B------:R-:W-:Y:S02]  /*19bc0*/  STS.U16 [R8+0x5900], R20 ;  /* 0x0059001408007388 */ /* 0x000fe40000000400 */
[----:B-1----:R-:W3:Y:S01]  /*19bd0*/  LDL.LU R28, [R1+0x608] ;  /* 0x00060800011c7983 */ /* 0x002ee20000300800 */
[----:B------:R-:W-:Y:S04]  /*19be0*/  STS.U16 [R8+0x6800], R21 ;  /* 0x0068001508007388 */ /* 0x000fe80000000400 */
[----:B--2---:R-:W2:Y:S01]  /*19bf0*/  LDL.LU R26, [R1+0x5dc] ;  /* 0x0005dc00011a7983 */ /* 0x004ea20000300800 */
[----:B------:R-:W-:Y:S02]  /*19c00*/  STS.U16 [R8+0x6900], R23 ;  /* 0x0069001708007388 */ /* 0x000fe40000000400 */
[----:B----4-:R-:W-:Y:S01]  /*19c10*/  IMAD.SHL.U32 R4, R22, 0x2, RZ ;  /* 0x0000000216047824 */ /* 0x010fe200078e00ff */
[----:B------:R0:W-:Y:S04]  /*19c20*/  STS.U16 [R8+0x7800], R25 ;  /* 0x0078001908007388 */ /* 0x0001e80000000400 */
[----:B------:R-:W4:Y:S01]  /*19c30*/  LDL.LU R6, [R1+0x5d8] ;  /* 0x0005d80001067983 */ /* 0x000f220000300800 */
[----:B------:R1:W-:Y:S01]  /*19c40*/  STS.U16 [R8+0x7900], R0 ;  /* 0x0079000008007388 */ /* 0x0003e20000000400 */
[----:B------:R-:W-:-:S02]  /*19c50*/  LOP3.LUT R4, R4, 0x50, RZ, 0x3c, !PT ;  /* 0x0000005004047812 */ /* 0x000fc400078e3cff */
[----:B0-----:R-:W4:Y:S01]  /*19c60*/  LDL.LU R25, [R1+0x5ac] ;  /* 0x0005ac0001197983 */ /* 0x001f220000300800 */
[----:B------:R-:W4:Y:S02]  /*19c70*/  LDL.LU R7, [R1+0x5a8] ;  /* 0x0005a80001077983 */ /* 0x000f240000300800 */
[----:B-1----:R-:W4:Y:S02]  /*19c80*/  LDL.LU R8, [R1+0x43c] ;  /* 0x00043c0001087983 */ /* 0x002f240000300800 */
[----:B------:R-:W4:Y:S01]  /*19c90*/  LDL.LU R9, [R1+0x434] ;  /* 0x0004340001097983 */ /* 0x000f220000300800 */
[----:B------:R-:W4:Y:S01]  /*19ca0*/  LDL.LU R10, [R1+0x404] ;  /* 0x00040400010a7983 */ /* 0x000f220000300800 */
[----:B------:R-:W4:Y:S02]  /*19cb0*/  LDL.LU R11, [R1+0x400] ;  /* 0x00040000010b7983 */ /* 0x000f240000300800 */
[----:B------:R-:W4:Y:S02]  /*19cc0*/  LDL.LU R0, [R1+0x3cc] ;  /* 0x0003cc0001007983 */ /* 0x000f240000300800 */
[----:B------:R-:W4:Y:S01]  /*19cd0*/  LDL.LU R12, [R1+0x3c8] ;  /* 0x0003c800010c7983 */ /* 0x000f220000300800 */
[----:B---3--:R-:W-:Y:S01]  /*19ce0*/  STS.U16 [R4+0xa00], R27 ;  /* 0x000a001b04007388 */ /* 0x008fe20000000400 */
[----:B------:R0:W-:Y:S03]  /*19cf0*/  STS.U16 [R4+0xb00], R24 ;  /* 0x000b001804007388 */ /* 0x0001e60000000400 */
[----:B0-----:R-:W3:Y:S01]  /*19d00*/  LDL.LU R24, [R1+0x39c] ;  /* 0x00039c0001187983 */ /* 0x001ee20000300800 */
[----:B------:R-:W3:Y:S02]  /*19d10*/  LDL.LU R13, [R1+0x398] ;  /* 0x00039800010d7983 */ /* 0x000ee40000300800 */
[----:B------:R-:W3:Y:S01]  /*19d20*/  LDL.LU R27, [R1+0x624] ;  /* 0x00062400011b7983 */ /* 0x000ee20000300800 */
[----:B------:R0:W-:Y:S01]  /*19d30*/  STS.U16 [R4+0x1a00], R29 ;  /* 0x001a001d04007388 */ /* 0x0001e20000000400 */
[----:B------:R1:W-:Y:S03]  /*19d40*/  STS.U16 [R4+0x1b00], R28 ;  /* 0x001b001c04007388 */ /* 0x0003e60000000400 */
[----:B--2---:R2:W-:Y:S04]  /*19d50*/  STS.U16 [R4+0x2a00], R26 ;  /* 0x002a001a04007388 */ /* 0x0045e80000000400 */
[----:B0-----:R-:W3:Y:S01]  /*19d60*/  LDL.LU R29, [R1+0x620] ;  /* 0x00062000011d7983 */ /* 0x001ee20000300800 */
[----:B------:R-:W3:Y:S02]  /*19d70*/  LDL.LU R14, [R1+0x600] ;  /* 0x00060000010e7983 */ /* 0x000ee40000300800 */
[----:B------:R-:W3:Y:S02]  /*19d80*/  LDL.LU R15, [R1+0x5f8] ;  /* 0x0005f800010f7983 */ /* 0x000ee40000300800 */
[----:B------:R-:W3:Y:S01]  /*19d90*/  LDL.LU R16, [R1+0x5d4] ;  /* 0x0005d40001107983 */ /* 0x000ee20000300800 */
[----:B----4-:R-:W-:Y:S04]  /*19da0*/  STS.U16 [R4+0x2b00], R6 ;  /* 0x002b000604007388 */ /* 0x010fe80000000400 */
[----:B------:R-:W4:Y:S01]  /*19db0*/  LDL.LU R17, [R1+0x5d0] ;  /* 0x0005d00001117983 */ /* 0x000f220000300800 */
[----:B------:R-:W4:Y:S02]  /*19dc0*/  LDL.LU R18, [R1+0x5a4] ;  /* 0x0005a40001127983 */ /* 0x000f240000300800 */
[----:B------:R-:W4:Y:S02]  /*19dd0*/  LDL.LU R19, [R1+0x5a0] ;  /* 0x0005a00001137983 */ /* 0x000f240000300800 */
[----:B------:R-:W4:Y:S01]  /*19de0*/  LDL.LU R20, [R1+0x42c] ;  /* 0x00042c0001147983 */ /* 0x000f220000300800 */
[----:B------:R-:W4:Y:S04]  /*19df0*/  LDL.LU R21, [R1+0x428] ;  /* 0x0004280001157983 */ /* 0x000f280000300800 */
[----:B------:R-:W-:Y:S01]  /*19e00*/  STS.U16 [R4+0x3a00], R25 ;  /* 0x003a001904007388 */ /* 0x000fe20000000400 */
[----:B------:R-:W-:Y:S02]  /*19e10*/  STS.U16 [R4+0x3b00], R7 ;  /* 0x003b000704007388 */ /* 0x000fe40000000400 */
[----:B------:R-:W-:Y:S02]  /*19e20*/  STS.U16 [R4+0x4a00], R8 ;  /* 0x004a000804007388 */ /* 0x000fe40000000400 */
[----:B------:R-:W-:Y:S01]  /*19e30*/  STS.U16 [R4+0x4b00], R9 ;  /* 0x004b000904007388 */ /* 0x000fe20000000400 */
[----:B------:R-:W-:Y:S04]  /*19e40*/  STS.U16 [R4+0x5a00], R10 ;  /* 0x005a000a04007388 */ /* 0x000fe80000000400 */
[----:B------:R-:W4:Y:S01]  /*19e50*/  LDL.LU R22, [R1+0x3fc] ;  /* 0x0003fc0001167983 */ /* 0x000f220000300800 */
[----:B------:R-:W-:Y:S02]  /*19e60*/  STS.U16 [R4+0x5b00], R11 ;  /* 0x005b000b04007388 */ /* 0x000fe40000000400 */
[----:B------:R-:W4:Y:S02]  /*19e70*/  LDL.LU R23, [R1+0x3f4] ;  /* 0x0003f40001177983 */ /* 0x000f240000300800 */
[----:B------:R-:W-:Y:S01]  /*19e80*/  STS.U16 [R4+0x6a00], R0 ;  /* 0x006a000004007388 */ /* 0x000fe20000000400 */
[----:B-1----:R-:W4:Y:S04]  /*19e90*/  LDL.LU R28, [R1+0x3c4] ;  /* 0x0003c400011c7983 */ /* 0x002f280000300800 */
[----:B------:R-:W-:Y:S01]  /*19ea0*/  STS.U16 [R4+0x6b00], R12 ;  /* 0x006b000c04007388 */ /* 0x000fe20000000400 */
[----:B--2---:R-:W2:Y:S03]  /*19eb0*/  LDL.LU R26, [R1+0x3c0] ;  /* 0x0003c000011a7983 */ /* 0x004ea60000300800 */
[----:B---3--:R0:W-:Y:S04]  /*19ec0*/  STS.U16 [R4+0x7a00], R24 ;  /* 0x007a001804007388 */ /* 0x0081e80000000400 */
[----:B0-----:R-:W3:Y:S04]  /*19ed0*/  LDL.LU R24, [R1+0x394] ;  /* 0x0003940001187983 */ /* 0x001ee80000300800 */
[----:B------:R-:W0:Y:S01]  /*19ee0*/  S2R R25, SR_TID.X ;  /* 0x0000000000197919 */ /* 0x000e220000002100 */
[----:B------:R-:W-:Y:S01]  /*19ef0*/  STS.U16 [R4+0x7b00], R13 ;  /* 0x007b000d04007388 */ /* 0x000fe20000000400 */
[----:B0-----:R-:W-:-:S05]  /*19f00*/  LOP3.LUT R25, R25, 0x7f, RZ, 0xc0, !PT ;  /* 0x0000007f19197812 */ /* 0x001fca00078ec0ff */
[----:B------:R-:W-:-:S05]  /*19f10*/  IMAD.SHL.U32 R0, R25, 0x2, RZ ;  /* 0x0000000219007824 */ /* 0x000fca00078e00ff */
[----:B------:R-:W-:-:S05]  /*19f20*/  LOP3.LUT R0, R0, 0x60, RZ, 0x3c, !PT ;  /* 0x0000006000007812 */ /* 0x000fca00078e3cff */
[----:B------:R0:W-:Y:S01]  /*19f30*/  STS.U16 [R0+0xc00], R27 ;  /* 0x000c001b00007388 */ /* 0x0001e20000000400 */
[----:B------:R1:W-:Y:S02]  /*19f40*/  STS.U16 [R0+0xd00], R29 ;  /* 0x000d001d00007388 */ /* 0x0003e40000000400 */
[----:B------:R-:W-:Y:S02]  /*19f50*/  STS.U16 [R0+0x1c00], R14 ;  /* 0x001c000e00007388 */ /* 0x000fe40000000400 */
[----:B------:R-:W-:Y:S01]  /*19f60*/  STS.U16 [R0+0x1d00], R15 ;  /* 0x001d000f00007388 */ /* 0x000fe20000000400 */
[----:B------:R-:W-:Y:S01]  /*19f70*/  STS.U16 [R0+0x2c00], R16 ;  /* 0x002c001000007388 */ /* 0x000fe20000000400 */
[----:B----4-:R-:W-:Y:S02]  /*19f80*/  STS.U16 [R0+0x2d00], R17 ;  /* 0x002d001100007388 */ /* 0x010fe40000000400 */
[----:B------:R-:W-:Y:S01]  /*19f90*/  STS.U16 [R0+0x3c00], R18 ;  /* 0x003c001200007388 */ /* 0x000fe20000000400 */
[----:B0-----:R-:W4:Y:S01]  /*19fa0*/  LDL.LU R27, [R1+0x61c] ;  /* 0x00061c00011b7983 */ /* 0x001f220000300800 */
[----:B-1----:R-:W4:Y:S02]  /*19fb0*/  LDL.LU R29, [R1+0x618] ;  /* 0x00061800011d7983 */ /* 0x002f240000300800 */
[----:B------:R-:W4:Y:S02]  /*19fc0*/  LDL.LU R5, [R1+0x5f4] ;  /* 0x0005f40001057983 */ /* 0x000f240000300800 */
[----:B------:R-:W4:Y:S01]  /*19fd0*/  LDL.LU R6, [R1+0x5f0] ;  /* 0x0005f00001067983 */ /* 0x000f220000300800 */
[----:B------:R-:W-:Y:S04]  /*19fe0*/  STS.U16 [R0+0x3d00], R19 ;  /* 0x003d001300007388 */ /* 0x000fe80000000400 */
[----:B------:R-:W4:Y:S01]  /*19ff0*/  LDL.LU R7, [R1+0x5cc] ;  /* 0x0005cc0001077983 */ /* 0x000f220000300800 */
[----:B------:R-:W-:Y:S02]  /*1a000*/  STS.U16 [R0+0x4c00], R20 ;  /* 0x004c001400007388 */ /* 0x000fe40000000400 */
[----:B------:R-:W4:Y:S02]  /*1a010*/  LDL.LU R8, [R1+0x5c8] ;  /* 0x0005c80001087983 */ /* 0x000f240000300800 */
[----:B------:R-:W-:Y:S01]  /*1a020*/  STS.U16 [R0+0x4d00], R21 ;  /* 0x004d001500007388 */ /* 0x000fe20000000400 */
[----:B------:R-:W4:Y:S04]  /*1a030*/  LDL.LU R9, [R1+0x4d8] ;  /* 0x0004d80001097983 */ /* 0x000f280000300800 */
[----:B------:R-:W-:Y:S01]  /*1a040*/  STS.U16 [R0+0x5c00], R22 ;  /* 0x005c001600007388 */ /* 0x000fe20000000400 */
[----:B------:R-:W4:Y:S02]  /*1a050*/  LDL.LU R10, [R1+0x4d0] ;  /* 0x0004d000010a7983 */ /* 0x000f240000300800 */
[----:B------:R-:W-:Y:S02]  /*1a060*/  STS.U16 [R0+0x5d00], R23 ;  /* 0x005d001700007388 */ /* 0x000fe40000000400 */
[----:B------:R-:W4:Y:S01]  /*1a070*/  LDL.LU R11, [R1+0x424] ;  /* 0x00042400010b7983 */ /* 0x000f220000300800 */
[----:B------:R-:W-:Y:S04]  /*1a080*/  STS.U16 [R0+0x6c00], R28 ;  /* 0x006c001c00007388 */ /* 0x000fe80000000400 */
[----:B------:R-:W4:Y:S01]  /*1a090*/  LDL.LU R12, [R1+0x3ec] ;  /* 0x0003ec00010c7983 */ /* 0x000f220000300800 */
[----:B--2---:R0:W-:Y:S02]  /*1a0a0*/  STS.U16 [R0+0x6d00], R26 ;  /* 0x006d001a00007388 */ /* 0x0041e40000000400 */
[----:B------:R-:W2:Y:S02]  /*1a0b0*/  LDL.LU R13, [R1+0x3e8] ;  /* 0x0003e800010d7983 */ /* 0x000ea40000300800 */
[----:B------:R-:W-:Y:S01]  /*1a0c0*/  IMAD.SHL.U32 R4, R25, 0x2, RZ ;  /* 0x0000000219047824 */ /* 0x000fe200078e00ff */
[----:B0-----:R-:W2:Y:S01]  /*1a0d0*/  LDL.LU R26, [R1+0x3bc] ;  /* 0x0003bc00011a7983 */ /* 0x001ea20000300800 */
[----:B------:R-:W2:Y:S03]  /*1a0e0*/  LDL.LU R25, [R1+0x3b8] ;  /* 0x0003b80001197983 */ /* 0x000ea60000300800 */
[----:B---3--:R-:W-:Y:S01]  /*1a0f0*/  STS.U16 [R0+0x7c00], R24 ;  /* 0x007c001800007388 */ /* 0x008fe20000000400 */
[----:B------:R0:W-:Y:S03]  /*1a100*/  STS.U16 [R0+0x7d00], R2 ;  /* 0x007d000200007388 */ /* 0x0001e60000000400 */
[----:B0-----:R-:W3:Y:S01]  /*1a110*/  LDL.LU R2, [R1+0x3ad4] ;  /* 0x003ad40001027983 */ /* 0x001ee20000300800 */
[----:B------:R-:W-:Y:S01]  /*1a120*/  LOP3.LUT R4, R4, 0x70, RZ, 0x3c, !PT ;  /* 0x0000007004047812 */ /* 0x000fe200078e3cff */
[----:B------:R-:W2:Y:S02]  /*1a130*/  LDL.LU R24, [R1+0x38c] ;  /* 0x00038c0001187983 */ /* 0x000ea40000300800 */
[----:B------:R-:W2:Y:S01]  /*1a140*/  LDL.LU R0, [R1+0x388] ;  /* 0x0003880001007983 */ /* 0x000ea20000300800 */
[----:B------:R-:W2:Y:S01]  /*1a150*/  LDL.LU R14, [R1+0xcc] ;  /* 0x0000cc00010e7983 */ /* 0x000ea20000300800 */
[----:B------:R-:W2:Y:S02]  /*1a160*/  LDL.LU R15, [R1+0xc8] ;  /* 0x0000c800010f7983 */ /* 0x000ea40000300800 */
        /* <DEDUP_REMOVED lines=8> */
[----:B------:R-:W2:Y:S01]  /*1a1f0*/  LDL.LU R28, [R1+0xa4] ;  /* 0x0000a400011c7983 */ /* 0x000ea20000300800 */
[----:B----4-:R0:W-:Y:S01]  /*1a200*/  STS.U16 [R4+0xe00], R27 ;  /* 0x000e001b04007388 */ /* 0x0101e20000000400 */
[----:B------:R1:W-:Y:S02]  /*1a210*/  STS.U16 [R4+0xf00], R29 ;  /* 0x000f001d04007388 */ /* 0x0003e40000000400 */
[----:B------:R-:W-:Y:S02]  /*1a220*/  STS.U16 [R4+0x1e00], R5 ;  /* 0x001e000504007388 */ /* 0x000fe40000000400 */
[----:B------:R-:W-:Y:S01]  /*1a230*/  STS.U16 [R4+0x1f00], R6 ;  /* 0x001f000604007388 */ /* 0x000fe20000000400 */
[----:B------:R-:W-:Y:S01]  /*1a240*/  STS.U16 [R4+0x2e00], R7 ;  /* 0x002e000704007388 */ /* 0x000fe20000000400 */
[----:B------:R-:W-:Y:S03]  /*1a250*/  STS.U16 [R4+0x2f00], R8 ;  /* 0x002f000804007388 */ /* 0x000fe60000000400 */
[----:B------:R-:W-:Y:S01]  /*1a260*/  STS.U16 [R4+0x3e00], R9 ;  /* 0x003e000904007388 */ /* 0x000fe20000000400 */
[----:B------:R-:W-:Y:S03]  /*1a270*/  STS.U16 [R4+0x3f00], R10 ;  /* 0x003f000a04007388 */ /* 0x000fe60000000400 */
[----:B0-----:R-:W4:Y:S04]  /*1a280*/  LDL.LU R27, [R1+0xa0] ;  /* 0x0000a000011b7983 */ /* 0x001f280000300800 */
[----:B------:R-:W-:Y:S01]  /*1a290*/  STS.U16 [R4+0x4e00], R11 ;  /* 0x004e000b04007388 */ /* 0x000fe20000000400 */
[----:B-1----:R-:W4:Y:S03]  /*1a2a0*/  LDL.LU R29, [R1+0x9c] ;  /* 0x00009c00011d7983 */ /* 0x002f260000300800 */
[----:B---3--:R0:W-:Y:S04]  /*1a2b0*/  STS.U16 [R4+0x4f00], R2 ;  /* 0x004f000204007388 */ /* 0x0081e80000000400 */
[----:B0-----:R-:W3:Y:S01]  /*1a2c0*/  LDL.LU R2, [R1+0x3ad0] ;  /* 0x003ad00001027983 */ /* 0x001ee20000300800 */
[----:B------:R-:W-:Y:S02]  /*1a2d0*/  STS.U16 [R4+0x5e00], R12 ;  /* 0x005e000c04007388 */ /* 0x000fe40000000400 */
[----:B--2---:R-:W-:Y:S02]  /*1a2e0*/  STS.U16 [R4+0x5f00], R13 ;  /* 0x005f000d04007388 */ /* 0x004fe40000000400 */
[----:B------:R0:W-:Y:S01]  /*1a2f0*/  STS.U16 [R4+0x6e00], R26 ;  /* 0x006e001a04007388 */ /* 0x0001e20000000400 */
[----:B------:R1:W-:Y:S01]  /*1a300*/  STS.U16 [R4+0x6f00], R25 ;  /* 0x006f001904007388 */ /* 0x0003e20000000400 */
[----:B------:R2:W-:Y:S02]  /*1a310*/  STS.U16 [R4+0x7e00], R24 ;  /* 0x007e001804007388 */ /* 0x0005e40000000400 */
[----:B------:R2:W-:Y:S01]  /*1a320*/  STS.U16 [R4+0x7f00], R0 ;  /* 0x007f000004007388 */ /* 0x0005e20000000400 */
[----:B0-----:R-:W4:Y:S01]  /*1a330*/  LDL.LU R26, [R1+0x98] ;  /* 0x00009800011a7983 */ /* 0x001f220000300800 */
[----:B-1----:R-:W4:Y:S02]  /*1a340*/  LDL.LU R25, [R1+0x94] ;  /* 0x0000940001197983 */ /* 0x002f240000300800 */
[----:B--2---:R-:W4:Y:S02]  /*1a350*/  LDL.LU R24, [R1+0x90] ;  /* 0x0000900001187983 */ /* 0x004f240000300800 */
[----:B------:R-:W4:Y:S01]  /*1a360*/  LDL.LU R0, [R1+0x8c] ;  /* 0x00008c0001007983 */ /* 0x000f220000300800 */
[----:B------:R-:W4:Y:S01]  /*1a370*/  LDL.LU R6, [R1+0x88] ;  /* 0x0000880001067983 */ /* 0x000f220000300800 */
[----:B------:R-:W4:Y:S02]  /*1a380*/  LDL.LU R7, [R1+0x84] ;  /* 0x0000840001077983 */ /* 0x000f240000300800 */
[----:B------:R-:W4:Y:S02]  /*1a390*/  LDL.LU R8, [R1+0x80] ;  /* 0x0000800001087983 */ /* 0x000f240000300800 */
[----:B------:R-:W4:Y:S01]  /*1a3a0*/  LDL.LU R9, [R1+0x7c] ;  /* 0x00007c0001097983 */ /* 0x000f220000300800 */
[----:B------:R-:W4:Y:S01]  /*1a3b0*/  LDL.LU R10, [R1+0x78] ;  /* 0x00007800010a7983 */ /* 0x000f220000300800 */
[----:B------:R-:W4:Y:S02]  /*1a3c0*/  LDL.LU R11, [R1+0x74] ;  /* 0x00007400010b7983 */ /* 0x000f240000300800 */
[----:B------:R-:W4:Y:S02]  /*1a3d0*/  LDL.LU R12, [R1+0x70] ;  /* 0x00007000010c7983 */ /* 0x000f240000300800 */
[----:B------:R-:W4:Y:S01]  /*1a3e0*/  LDL.LU R13, [R1+0x6c] ;  /* 0x00006c00010d7983 */ /* 0x000f220000300800 */
[----:B---3--:R0:W-:Y:S04]  /*1a3f0*/  STS.U16 [R2+0x8000], R14 ;  /* 0x0080000e02007388 */ /* 0x0081e80000000400 */
[----:B------:R1:W-:Y:S04]  /*1a400*/  STS.U16 [R2+0x8400], R15 ;  /* 0x0084000f02007388 */ /* 0x0003e80000000400 */
[----:B------:R3:W-:Y:S04]  /*1a410*/  STS.U16 [R2+0x8800], R16 ;  /* 0x0088001002007388 */ /* 0x0007e80000000400 */
[----:B----4-:R4:W-:Y:S04]  /*1a420*/  STS.U16 [R2+0xb000], R29 ;  /* 0x00b0001d02007388 */ /* 0x0109e80000000400 */
[----:B0-----:R-:W2:Y:S01]  /*1a430*/  LDL.LU R14, [R1+0x68] ;  /* 0x00006800010e7983 */ /* 0x001ea20000300800 */
[----:B-1----:R-:W2:Y:S02]  /*1a440*/  LDL.LU R15, [R1+0x64] ;  /* 0x00006400010f7983 */ /* 0x002ea40000300800 */
[----:B---3--:R-:W3:Y:S01]  /*1a450*/  LDL.LU R16, [R1+0x60] ;  /* 0x0000600001107983 */ /* 0x008ee20000300800 */
[----:B----4-:R-:W4:Y:S04]  /*1a460*/  LDL.LU R29, [R1+0x5c] ;  /* 0x00005c00011d7983 */ /* 0x010f280000300800 */
[----:B------:R0:W-:Y:S04]  /*1a470*/  STS.U16 [R2+0x8c00], R17 ;  /* 0x008c001102007388 */ /* 0x0001e80000000400 */
[----:B------:R1:W-:Y:S04]  /*1a480*/  STS.U16 [R2+0x9000], R18 ;  /* 0x0090001202007388 */ /* 0x0003e80000000400 */
[----:B------:R1:W-:Y:S04]  /*1a490*/  STS.U16 [R2+0x9400], R19 ;  /* 0x0094001302007388 */ /* 0x0003e80000000400 */
[----:B------:R1:W-:Y:S04]  /*1a4a0*/  STS.U16 [R2+0x9800], R20 ;  /* 0x0098001402007388 */ /* 0x0003e80000000400 */
[----:B------:R1:W-:Y:S04]  /*1a4b0*/  STS.U16 [R2+0x9c00], R21 ;  /* 0x009c001502007388 */ /* 0x0003e80000000400 */
[----:B------:R1:W-:Y:S04]  /*1a4c0*/  STS.U16 [R2+0xa000], R22 ;  /* 0x00a0001602007388 */ /* 0x0003e80000000400 */
[----:B0-----:R-:W4:Y:S01]  /*1a4d0*/  LDL.LU R17, [R1+0x54] ;  /* 0x0000540001117983 */ /* 0x001f220000300800 */
[----:B-1----:R-:W4:Y:S02]  /*1a4e0*/  LDL.LU R18, [R1+0x50] ;  /* 0x0000500001127983 */ /* 0x002f240000300800 */
[----:B------:R-:W4:Y:S02]  /*1a4f0*/  LDL.LU R19, [R1+0x4c] ;  /* 0x00004c0001137983 */ /* 0x000f240000300800 */
[----:B------:R-:W4:Y:S01]  /*1a500*/  LDL.LU R20, [R1+0x48] ;  /* 0x0000480001147983 */ /* 0x000f220000300800 */
[----:B------:R-:W4:Y:S04]  /*1a510*/  LDL.LU R21, [R1+0x44] ;  /* 0x0000440001157983 */ /* 0x000f280000300800 */
[----:B------:R0:W-:Y:S01]  /*1a520*/  STS.U16 [R2+0xa400], R23 ;  /* 0x00a4001702007388 */ /* 0x0001e20000000400 */
[----:B------:R-:W4:Y:S03]  /*1a530*/  LDL.LU R22, [R1+0x40] ;  /* 0x0000400001167983 */ /* 0x000f260000300800 */
[----:B------:R1:W-:Y:S04]  /*1a540*/  STS.U16 [R2+0xa800], R28 ;  /* 0x00a8001c02007388 */ /* 0x0003e80000000400 */
[----:B------:R1:W-:Y:S04]  /*1a550*/  STS.U16 [R2+0xac00], R27 ;  /* 0x00ac001b02007388 */ /* 0x0003e80000000400 */
[----:B------:R1:W-:Y:S04]  /*1a560*/  STS.U16 [R2+0xb400], R26 ;  /* 0x00b4001a02007388 */ /* 0x0003e80000000400 */
[----:B------:R1:W-:Y:S04]  /*1a570*/  STS.U16 [R2+0xb800], R25 ;  /* 0x00b8001902007388 */ /* 0x0003e80000000400 */
[----:B------:R1:W-:Y:S04]  /*1a580*/  STS.U16 [R2+0xbc00], R24 ;  /* 0x00bc001802007388 */ /* 0x0003e80000000400 */
[----:B0-----:R-:W4:Y:S01]  /*1a590*/  LDL.LU R23, [R1+0x3c] ;  /* 0x00003c0001177983 */ /* 0x001f220000300800 */
[----:B-1----:R-:W4:Y:S02]  /*1a5a0*/  LDL.LU R28, [R1+0x38] ;  /* 0x00003800011c7983 */ /* 0x002f240000300800 */
[----:B------:R-:W4:Y:S01]  /*1a5b0*/  LDL.LU R27, [R1+0x34] ;  /* 0x00003400011b7983 */ /* 0x000f220000300800 */
[----:B------:R-:W4:Y:S01]  /*1a5c0*/  LDL.LU R26, [R1+0x30] ;  /* 0x00003000011a7983 */ /* 0x000f220000300800 */
[----:B------:R-:W4:Y:S03]  /*1a5d0*/  LDL.LU R25, [R1+0x2c] ;  /* 0x00002c0001197983 */ /* 0x000f260000300800 */
[----:B------:R0:W-:Y:S01]  /*1a5e0*/  STS.U16 [R2+0xc000], R0 ;  /* 0x00c0000002007388 */ /* 0x0001e20000000400 */
[----:B------:R-:W4:Y:S03]  /*1a5f0*/  LDL.LU R24, [R1+0x28] ;  /* 0x0000280001187983 */ /* 0x000f260000300800 */
[----:B------:R1:W-:Y:S04]  /*1a600*/  STS.U16 [R2+0xc400], R6 ;  /* 0x00c4000602007388 */ /* 0x0003e80000000400 */
[----:B------:R1:W-:Y:S04]  /*1a610*/  STS.U16 [R2+0xc800], R7 ;  /* 0x00c8000702007388 */ /* 0x0003e80000000400 */
[----:B------:R1:W-:Y:S04]  /*1a620*/  STS.U16 [R2+0xcc00], R8 ;  /* 0x00cc000802007388 */ /* 0x0003e80000000400 */
[----:B------:R1:W-:Y:S04]  /*1a630*/  STS.U16 [R2+0xd000], R9 ;  /* 0x00d0000902007388 */ /* 0x0003e80000000400 */
[----:B0-----:R-:W4:Y:S01]  /*1a640*/  LDL.LU R0, [R1+0x24] ;  /* 0x0000240001007983 */ /* 0x001f220000300800 */
[----:B------:R-:W4:Y:S02]  /*1a650*/  LDL.LU R4, [R1+0x1c] ;  /* 0x00001c0001047983 */ /* 0x000f240000300800 */
[----:B------:R-:W4:Y:S02]  /*1a660*/  LDL.LU R5, [R1+0x18] ;  /* 0x0000180001057983 */ /* 0x000f240000300800 */
[----:B-1----:R-:W4:Y:S01]  /*1a670*/  LDL.LU R6, [R1+0x3acc] ;  /* 0x003acc0001067983 */ /* 0x002f220000300800 */
[----:B------:R-:W4:Y:S01]  /*1a680*/  LDL.LU R7, [R1+0x3ac8] ;  /* 0x003ac80001077983 */ /* 0x000f220000300800 */
[----:B------:R-:W4:Y:S02]  /*1a690*/  LDL.LU R8, [R1+0x3ac4] ;  /* 0x003ac40001087983 */ /* 0x000f240000300800 */
[----:B------:R-:W4:Y:S01]  /*1a6a0*/  LDL.LU R9, [R1+0x3ac0] ;  /* 0x003ac00001097983 */ /* 0x000f220000300800 */
        /* <DEDUP_REMOVED lines=8> */
[----:B--2---:R0:W-:Y:S04]  /*1a730*/  STS.U16 [R2+0xe400], R14 ;  /* 0x00e4000e02007388 */ /* 0x0041e80000000400 */
[----:B------:R1:W-:Y:S04]  /*1a740*/  STS.U16 [R2+0xe800], R15 ;  /* 0x00e8000f02007388 */ /* 0x0003e80000000400 */
[----:B---3--:R2:W-:Y:S04]  /*1a750*/  STS.U16 [R2+0xec00], R16 ;  /* 0x00ec001002007388 */ /* 0x0085e80000000400 */
[----:B----4-:R3:W-:Y:S04]  /*1a760*/  STS.U16 [R2+0xf000], R29 ;  /* 0x00f0001d02007388 */ /* 0x0107e80000000400 */
[----:B0-----:R-:W4:Y:S01]  /*1a770*/  LDL.LU R14, [R1+0x3aac] ;  /* 0x003aac00010e7983 */ /* 0x001f220000300800 */
[----:B-1----:R-:W4:Y:S02]  /*1a780*/  LDL.LU R15, [R1+0x3aa8] ;  /* 0x003aa800010f7983 */ /* 0x002f240000300800 */
[----:B--2---:R-:W2:Y:S01]  /*1a790*/  LDL.LU R16, [R1+0x3aa4] ;  /* 0x003aa40001107983 */ /* 0x004ea20000300800 */
[----:B---3--:R-:W3:Y:S04]  /*1a7a0*/  LDL.LU R29, [R1+0x3aa0] ;  /* 0x003aa000011d7983 */ /* 0x008ee80000300800 */
[----:B------:R0:W-:Y:S04]  /*1a7b0*/  STS.U16 [R2+0xf800], R17 ;  /* 0x00f8001102007388 */ /* 0x0001e80000000400 */
[----:B------:R1:W-:Y:S04]  /*1a7c0*/  STS.U16 [R2+0xfc00], R18 ;  /* 0x00fc001202007388 */ /* 0x0003e80000000400 */
[----:B0-----:R-:W2:Y:S01]  /*1a7d0*/  LDL.LU R17, [R1+0x3a9c] ;  /* 0x003a9c0001117983 */ /* 0x001ea20000300800 */
[----:B-1----:R-:W2:Y:S02]  /*1a7e0*/  LDL.LU R18, [R1+0x3a98] ;  /* 0x003a980001127983 */ /* 0x002ea40000300800 */
[----:B------:R-:W-:Y:S01]  /*1a7f0*/  STL [R1+0x1520], R2 ;  /* 0x0015200201007387 */ /* 0x000fe20000100800 */
[----:B---3--:R0:W-:Y:S02]  /*1a800*/  STS.U16 [R2+0xf400], R29 ;  /* 0x00f4001d02007388 */ /* 0x0081e40000000400 */
[----:B0-----:R-:W-:-:S02]  /*1a810*/  LOP3.LUT R29, R2, 0x20, RZ, 0x3c, !PT ;  /* 0x00000020021d7812 */ /* 0x001fc400078e3cff */
[----:B------:R-:W3:Y:S04]  /*1a820*/  LDL.LU R2, [R1+0x20] ;  /* 0x0000200001027983 */ /* 0x000ee80000300800 */
[----:B------:R0:W-:Y:S01]  /*1a830*/  STS.U16 [R29+0x8100], R19 ;  /* 0x008100131d007388 */ /* 0x0001e20000000400 */
[----:B------:R1:W-:Y:S02]  /*1a840*/  STS.U16 [R29+0x8500], R20 ;  /* 0x008500141d007388 */ /* 0x0003e40000000400 */
[----:B------:R2:W-:Y:S02]  /*1a850*/  STS.U16 [R29+0x8900], R21 ;  /* 0x008900151d007388 */ /* 0x0005e40000000400 */
[----:B------:R4:W-:Y:S01]  /*1a860*/  STS.U16 [R29+0x8d00], R22 ;  /* 0x008d00161d007388 */ /* 0x0009e20000000400 */
[----:B------:R4:W-:Y:S01]  /*1a870*/  STS.U16 [R29+0x9100], R23 ;  /* 0x009100171d007388 */ /* 0x0009e20000000400 */
[----:B------:R4:W-:Y:S03]  /*1a880*/  STS.U16 [R29+0x9500], R28 ;  /* 0x0095001c1d007388 */ /* 0x0009e60000000400 */
[----:B0-----:R-:W3:Y:S01]  /*1a890*/  LDL.LU R19, [R1+0x3a94] ;  /* 0x003a940001137983 */ /* 0x001ee20000300800 */
[----:B-1----:R-:W3:Y:S02]  /*1a8a0*/  LDL.LU R20, [R1+0x3a90] ;  /* 0x003a900001147983 */ /* 0x002ee40000300800 */
[----:B--2---:R-:W2:Y:S02]  /*1a8b0*/  LDL.LU R21, [R1+0x3a8c] ;  /* 0x003a8c0001157983 */ /* 0x004ea40000300800 */
[----:B----4-:R-:W4:Y:S01]  /*1a8c0*/  LDL.LU R22, [R1+0x3a88] ;  /* 0x003a880001167983 */ /* 0x010f220000300800 */
[----:B------:R-:W2:Y:S01]  /*1a8d0*/  LDL.LU R23, [R1+0x3a84] ;  /* 0x003a840001177983 */ /* 0x000ea20000300800 */
[----:B------:R-:W2:Y:S03]  /*1a8e0*/  LDL.LU R28, [R1+0x3a80] ;  /* 0x003a8000011c7983 */ /* 0x000ea60000300800 */
[----:B------:R0:W-:Y:S01]  /*1a8f0*/  STS.U16 [R29+0x9900], R27 ;  /* 0x0099001b1d007388 */ /* 0x0001e20000000400 */
[----:B------:R1:W-:Y:S02]  /*1a900*/  STS.U16 [R29+0x9d00], R26 ;  /* 0x009d001a1d007388 */ /* 0x0003e40000000400 */
[----:B------:R1:W-:Y:S02]  /*1a910*/  STS.U16 [R29+0xa100], R25 ;  /* 0x00a100191d007388 */ /* 0x0003e40000000400 */
[----:B------:R1:W-:Y:S01]  /*1a920*/  STS.U16 [R29+0xa500], R24 ;  /* 0x00a500181d007388 */ /* 0x0003e20000000400 */
[----:B------:R1:W-:Y:S04]  /*1a930*/  STS.U16 [R29+0xa900], R0 ;  /* 0x00a900001d007388 */ /* 0x0003e80000000400 */
[----:B0-----:R-:W2:Y:S01]  /*1a940*/  LDL.LU R27, [R1+0x3a7c] ;  /* 0x003a7c00011b7983 */ /* 0x001ea20000300800 */
[----:B-1----:R-:W2:Y:S03]  /*1a950*/  LDL.LU R26, [R1+0x3a78] ;  /* 0x003a7800011a7983 */ /* 0x002ea60000300800 */
[----:B------:R-:W2:Y:S01]  /*1a960*/  LDL.LU R25, [R1+0x3a74] ;  /* 0x003a740001197983 */ /* 0x000ea20000300800 */
[----:B------:R-:W2:Y:S03]  /*1a970*/  LDL.LU R24, [R1+0x3a70] ;  /* 0x003a700001187983 */ /* 0x000ea60000300800 */
[----:B------:R-:W2:Y:S04]  /*1a980*/  LDL.LU R0, [R1+0x3a6c] ;  /* 0x003a6c0001007983 */ /* 0x000ea80000300800 */
[----:B---3--:R-:W-:Y:S01]  /*1a990*/  STS.U16 [R29+0xad00], R2 ;  /* 0x00ad00021d007388 */ /* 0x008fe20000000400 */
[----:B------:R-:W-:Y:S02]  /*1a9a0*/  STS.U16 [R29+0xb100], R4 ;  /* 0x00b100041d007388 */ /* 0x000fe40000000400 */
[----:B------:R-:W-:Y:S01]  /*1a9b0*/  STS.U16 [R29+0xb500], R5 ;  /* 0x00b500051d007388 */ /* 0x000fe20000000400 */
[----:B--2---:R0:W-:Y:S01]  /*1a9c0*/  STS.U16 [R29+0xb900], R0 ;  /* 0x00b900001d007388 */ /* 0x0041e20000000400 */
[----:B------:R1:W-:Y:S02]  /*1a9d0*/  STS.U16 [R29+0xbd00], R24 ;  /* 0x00bd00181d007388 */ /* 0x0003e40000000400 */
[----:B------:R2:W-:Y:S02]  /*1a9e0*/  STS.U16 [R29+0xc100], R25 ;  /* 0x00c100191d007388 */ /* 0x0005e40000000400 */
[----:B------:R3:W-:Y:S01]  /*1a9f0*/  STS.U16 [R29+0xc500], R26 ;  /* 0x00c5001a1d007388 */ /* 0x0007e20000000400 */
[----:B0-----:R-:W4:Y:S01]  /*1aa00*/  LDL.LU R0, [R1+0x3a68] ;  /* 0x003a680001007983 */ /* 0x001f220000300800 */
[----:B-1----:R-:W4:Y:S02]  /*1aa10*/  LDL.LU R24, [R1+0x3a64] ;  /* 0x003a640001187983 */ /* 0x002f240000300800 */
[----:B--2---:R-:W2:Y:S02]  /*1aa20*/  LDL.LU R25, [R1+0x3a60] ;  /* 0x003a600001197983 */ /* 0x004ea40000300800 */
[----:B---3--:R-:W3:Y:S01]  /*1aa30*/  LDL.LU R26, [R1+0x3a5c] ;  /* 0x003a5c00011a7983 */ /* 0x008ee20000300800 */
[----:B------:R0:W-:Y:S04]  /*1aa40*/  STS.U16 [R29+0xc900], R27 ;  /* 0x00c9001b1d007388 */ /* 0x0001e80000000400 */
[----:B0-----:R-:W2:Y:S01]  /*1aa50*/  LDL.LU R27, [R1+0x3a58] ;  /* 0x003a5800011b7983 */ /* 0x001ea20000300800 */
[----:B------:R-:W2:Y:S02]  /*1aa60*/  LDL R5, [R1+0x1100] ;  /* 0x0011000001057983 */ /* 0x000ea40000100800 */
[----:B------:R-:W2:Y:S02]  /*1aa70*/  LDL R4, [R1+0x14dc] ;  /* 0x0014dc0001047983 */ /* 0x000ea40000100800 */
[----:B------:R0:W-:Y:S02]  /*1aa80*/  STS.U16 [R29+0xcd00], R28 ;  /* 0x00cd001c1d007388 */ /* 0x0001e40000000400 */
[----:B0-----:R-:W4:Y:S01]  /*1aa90*/  LDL R28, [R1+0x14f0] ;  /* 0x0014f000011c7983 */ /* 0x001f220000100800 */
[----:B---3--:R-:W-:-:S06]  /*1aaa0*/  PRMT R26, RZ, 0x7610, R26 ;  /* 0x00007610ff1a7816 */ /* 0x008fcc000000001a */
[----:B--2---:R-:W2:Y:S04]  /*1aab0*/  @!P0 LDG.E.U16 R26, [R4.64] ;  /* 0x00000006041a8981 */ /* 0x004ea8000c1e1500 */
[----:B------:R-:W-:Y:S01]  /*1aac0*/  STS.U16 [R29+0xd100], R23 ;  /* 0x00d100171d007388 */ /* 0x000fe20000000400 */
[----:B----4-:R-:W-:Y:S03]  /*1aad0*/  STS.U16 [R29+0xd500], R22 ;  /* 0x00d500161d007388 */ /* 0x010fe60000000400 */
[----:B------:R-:W-:Y:S01]  /*1aae0*/  STS.U16 [R29+0xd900], R21 ;  /* 0x00d900151d007388 */ /* 0x000fe20000000400 */
[----:B------:R-:W-:Y:S03]  /*1aaf0*/  STS.U16 [R29+0xdd00], R20 ;  /* 0x00dd00141d007388 */ /* 0x000fe60000000400 */
[----:B------:R-:W-:Y:S01]  /*1ab00*/  STS.U16 [R29+0xe100], R19 ;  /* 0x00e100131d007388 */ /* 0x000fe20000000400 */
[----:B------:R-:W-:Y:S02]  /*1ab10*/  STS.U16 [R29+0xe500], R18 ;  /* 0x00e500121d007388 */ /* 0x000fe40000000400 */
[----:B------:R-:W-:Y:S02]  /*1ab20*/  STS.U16 [R29+0xe900], R17 ;  /* 0x00e900111d007388 */ /* 0x000fe40000000400 */
[----:B------:R-:W-:Y:S01]  /*1ab30*/  STS.U16 [R29+0xed00], R16 ;  /* 0x00ed00101d007388 */ /* 0x000fe20000000400 */
[----:B------:R-:W-:Y:S01]  /*1ab40*/  STS.U16 [R29+0xf100], R15 ;  /* 0x00f1000f1d007388 */ /* 0x000fe20000000400 */
[----:B------:R-:W-:Y:S02]  /*1ab50*/  STS.U16 [R29+0xf500], R14 ;  /* 0x00f5000e1d007388 */ /* 0x000fe40000000400 */
[----:B------:R-:W-:Y:S02]  /*1ab60*/  STS.U16 [R29+0xf900], R13 ;  /* 0x00f9000d1d007388 */ /* 0x000fe40000000400 */
[----:B------:R0:W-:Y:S01]  /*1ab70*/  STS.U16 [R29+0xfd00], R12 ;  /* 0x00fd000c1d007388 */ /* 0x0001e20000000400 */
[----:B------:R-:W-:Y:S01]  /*1ab80*/  STS.U16 [R28+0x8200], R11 ;  /* 0x0082000b1c007388 */ /* 0x000fe20000000400 */
[----:B------:R-:W-:Y:S02]  /*1ab90*/  STS.U16 [R28+0x8600], R10 ;  /* 0x0086000a1c007388 */ /* 0x000fe40000000400 */
[----:B------:R-:W-:Y:S02]  /*1aba0*/  STS.U16 [R28+0x8a00], R9 ;  /* 0x008a00091c007388 */ /* 0x000fe40000000400 */
[----:B------:R-:W-:Y:S01]  /*1abb0*/  STS.U16 [R28+0x8e00], R8 ;  /* 0x008e00081c007388 */ /* 0x000fe20000000400 */
[----:B------:R-:W-:Y:S04]  /*1abc0*/  STL [R1+0x39e4], R23 ;  /* 0x0039e41701007387 */ /* 0x000fe80000100800 */
[----:B------:R-:W-:Y:S01]  /*1abd0*/  STS.U16 [R28+0x9200], R7 ;  /* 0x009200071c007388 */ /* 0x000fe20000000400 */
[----:B------:R-:W3:Y:S02]  /*1abe0*/  LDL.LU R2, [R1+0x1114] ;  /* 0x0011140001027983 */ /* 0x000ee40000300800 */
[----:B------:R-:W-:Y:S02]  /*1abf0*/  STS.U16 [R28+0x9600], R6 ;  /* 0x009600061c007388 */ /* 0x000fe40000000400 */
[----:B------:R1:W-:Y:S01]  /*1ac00*/  STS.U16 [R28+0x9a00], R3 ;  /* 0x009a00031c007388 */ /* 0x0003e20000000400 */
[----:B0-----:R-:W4:Y:S04]  /*1ac10*/  LDL.LU R29, [R1+0x110c] ;  /* 0x00110c00011d7983 */ /* 0x001f280000300800 */
[----:B-1----:R-:W3:Y:S04]  /*1ac20*/  LDL.LU R28, [R1+0x3a54] ;  /* 0x003a5400011c7983 */ /* 0x002ee80000300800 */
[----:B--2---:R0:W-:Y:S04]  /*1ac30*/  STL [R1+0x94], R26 ;  /* 0x0000941a01007387 */ /* 0x0041e80000100800 */
[----:B0-----:R-:W2:Y:S01]  /*1ac40*/  LDL.LU R26, [R1+0x3a50] ;  /* 0x003a5000011a7983 */ /* 0x001ea20000300800 */
[----:B------:R-:W2:Y:S02]  /*1ac50*/  LDL R4, [R1+0x10f0] ;  /* 0x0010f00001047983 */ /* 0x000ea40000100800 */
[----:B------:R-:W2:Y:S01]  /*1ac60*/  LDL R5, [R1+0x14cc] ;  /* 0x0014cc0001057983 */ /* 0x000ea20000100800 */
[----:B------:R-:W-:-:S02]  /*1ac70*/  PRMT R27, RZ, 0x7610, R27 ;  /* 0x00007610ff1b7816 */ /* 0x000fc4000000001b */
[----:B--2---:R-:W-:-:S04]  /*1ac80*/  @!P0 LOP3.LUT R5, R5, R4, RZ, 0x3c, !PT ;  /* 0x0000000405058212 */ /* 0x004fc800078e3cff */
[----:B------:R-:W-:-:S04]  /*1ac90*/  @!P0 LOP3.LUT R4, R5, R4, RZ, 0x3c, !PT ;  /* 0x0000000405048212 */ /* 0x000fc800078e3cff */
[----:B------:R-:W-:-:S05]  /*1aca0*/  @!P0 LOP3.LUT R5, R5, R4, RZ, 0x3c, !PT ;  /* 0x0000000405058212 */ /* 0x000fca00078e3cff */
[----:B------:R-:W2:Y:S04]  /*1acb0*/  @!P0 LDG.E.U16 R27, [R4.64] ;  /* 0x00000006041b8981 */ /* 0x000ea8000c1e1500 */
[----:B--2---:R0:W-:Y:S04]  /*1acc0*/  STL [R1+0x90], R27 ;  /* 0x0000901b01007387 */ /* 0x0041e80000100800 */
[----:B0-----:R-:W2:Y:S01]  /*1acd0*/  LDL.LU R27, [R1+0x3a4c] ;  /* 0x003a4c00011b7983 */ /* 0x001ea20000300800 */
[----:B------:R-:W2:Y:S02]  /*1ace0*/  LDL R4, [R1+0x14ac] ;  /* 0x0014ac0001047983 */ /* 0x000ea40000100800 */
[----:B------:R-:W2:Y:S01]  /*1acf0*/  LDL R5, [R1+0x14b0] ;  /* 0x0014b00001057983 */ /* 0x000ea20000100800 */
[----:B---3--:R-:W-:-:S02]  /*1ad00*/  PRMT R28, RZ, 0x7610, R28 ;  /* 0x00007610ff1c7816 */ /* 0x008fc4000000001c */
[----:B--2---:R-:W-:-:S04]  /*1ad10*/  @!P0 LOP3.LUT R5, R5, R4, RZ, 0x3c, !PT ;  /* 0x0000000405058212 */ /* 0x004fc800078e3cff */
[----:B------:R-:W-:-:S04]  /*1ad20*/  @!P0 LOP3.LUT R4, R5, R4, RZ, 0x3c, !PT ;  /* 0x0000000405048212 */ /* 0x000fc800078e3cff */
[----:B------:R-:W-:-:S05]  /*1ad30*/  @!P0 LOP3.LUT R5, R5, R4, RZ, 0x3c, !PT ;  /* 0x0000000405058212 */ /* 0x000fca00078e3cff */
[----:B------:R-:W2:Y:S04]  /*1ad40*/  @!P0 LDG.E.U16 R28, [R4.64] ;  /* 0x00000006041c8981 */ /* 0x000ea8000c1e1500 */
[----:B--2---:R0:W-:Y:S04]  /*1ad50*/  STL [R1+0x8c], R28 ;  /* 0x00008c1c01007387 */ /* 0x0041e80000100800 */
[----:B0-----:R-:W2:Y:S01]  /*1ad60*/  LDL.LU R28, [R1+0x3a48] ;  /* 0x003a4800011c7983 */ /* 0x001ea20000300800 */
[----:B------:R-:W3:Y:S02]  /*1ad70*/  LDL R4, [R1+0x148c] ;  /* 0x00148c0001047983 */ /* 0x000ee40000100800 */
[----:B------:R-:W3:Y:S01]  /*1ad80*/  LDL R5, [R1+0x1490] ;  /* 0x0014900001057983 */ /* 0x000ee20000100800 */
[----:B------:R-:W-:-:S02]  /*1ad90*/  PRMT R27, RZ, 0x7610, R27 ;  /* 0x00007610ff1b7816 */ /* 0x000fc4000000001b */
[----:B---3--:R-:W-:-:S04]  /*1ada0*/  @!P0 LOP3.LUT R5, R5, R4, RZ, 0x3c, !PT ;  /* 0x0000000405058212 */ /* 0x008fc800078e3cff */
[----:B------:R-:W-:-:S04]  /*1adb0*/  @!P0 LOP3.LUT R4, R5, R4, RZ, 0x3c, !PT ;  /* 0x0000000405048212 */ /* 0x000fc800078e3cff */
[----:B------:R-:W-:-:S05]  /*1adc0*/  @!P0 LOP3.LUT R5, R5, R4, RZ, 0x3c, !PT ;  /* 0x0000000405058212 */ /* 0x000fca00078e3cff */
[----:B------:R-:W3:Y:S04]  /*1add0*/  @!P0 LDG.E.U16 R27, [R4.64] ;  /* 0x00000006041b8981 */ /* 0x000ee8000c1e1500 */
[----:B---3--:R0:W-:Y:S04]  /*1ade0*/  STL [R1+0x88], R27 ;  /* 0x0000881b01007387 */ /* 0x0081e80000100800 */
[----:B0-----:R-:W3:Y:S01]  /*1adf0*/  LDL.LU R27, [R1+0x3a44] ;  /* 0x003a4400011b7983 */ /* 0x001ee20000300800 */
[----:B------:R-:W3:Y:S02]  /*1ae00*/  LDL R4, [R1+0x146c] ;  /* 0x00146c0001047983 */ /* 0x000ee40000100800 */
[----:B------:R-:W3:Y:S01]  /*1ae10*/  LDL R5, [R1+0x1470] ;  /* 0x0014700001057983 */ /* 0x000ee20000100800 */
[----:B--2---:R-:W-:-:S02]  /*1ae20*/  PRMT R28, RZ, 0x7610, R28 ;  /* 0x00007610ff1c7816 */ /* 0x004fc4000000001c */
[----:B---3--:R-:W-:-:S04]  /*1ae30*/  @!P0 LOP3.LUT R5, R5, R4, RZ, 0x3c, !PT ;  /* 0x0000000405058212 */ /* 0x008fc800078e3cff */
        /* <DEDUP_REMOVED lines=200> */
[----:B------:R0:W2:Y:S04]  /*1bac0*/  @!P0 LDG.E.U16 R28, [R4.64] ;  /* 0x00000006041c8981 */ /* 0x0000a8000c1e1500 */
        /* <DEDUP_REMOVED lines=8> */
[----:B---3--:R0:W-:Y:S04]  /*1bb50*/  STL [R1+0x28], R26 ;  /* 0x0000281a01007387 */ /* 0x0081e80000100800 */
[----:B0-----:R-:W2:Y:S01]  /*1bb60*/  LDL.LU R26, [R1+0x39e8] ;  /* 0x0039e800011a7983 */ /* 0x001ea20000300800 */
[----:B------:R-:W3:Y:S02]  /*1bb70*/  LDL R4, [R1+0x12cc] ;  /* 0x0012cc0001047983 */ /* 0x000ee40000100800 */
[----:B------:R-:W3:Y:S01]  /*1bb80*/  LDL R5, [R1+0x12d0] ;  /* 0x0012d00001057983 */ /* 0x000ee20000100800 */
[----:B------:R-:W-:-:S02]  /*1bb90*/  PRMT R27, RZ, 0x7610, R27 ;  /* 0x00007610ff1b7816 */ /* 0x000fc4000000001b */
[----:B---3--:R-:W-:-:S04]  /*1bba0*/  @!P0 LOP3.LUT R5, R5, R4, RZ, 0x3c, !PT ;  /* 0x0000000405058212 */ /* 0x008fc800078e3cff */
[----:B------:R-:W-:-:S04]  /*1bbb0*/  @!P0 LOP3.LUT R4, R5, R4, RZ, 0x3c, !PT ;  /* 0x0000000405048212 */ /* 0x000fc800078e3cff */
[----:B------:R-:W-:-:S05]  /*1bbc0*/  @!P0 LOP3.LUT R5, R5, R4, RZ, 0x3c, !PT ;  /* 0x0000000405058212 */ /* 0x000fca00078e3cff */
[----:B------:R0:W3:Y:S04]  /*1bbd0*/  @!P0 LDG.E.U16 R27, [R4.64] ;  /* 0x00000006041b8981 */ /* 0x0000e8000c1e1500 */
[----:B0-----:R-:W2:Y:S04]  /*1bbe0*/  LDL R4, [R1+0x12b4] ;  /* 0x0012b40001047983 */ /* 0x001ea80000100800 */
[----:B------:R-:W2:Y:S01]  /*1bbf0*/  LDL R5, [R1+0x12b8] ;  /* 0x0012b80001057983 */ /* 0x000ea20000100800 */
[----:B------:R-:W-:Y:S02]  /*1bc00*/  PRMT R28, RZ, 0x7610, R28 ;  /* 0x00007610ff1c7816 */ /* 0x000fe4000000001c */
[----:B--2---:R-:W-:-:S04]  /*1bc10*/  @!P0 LOP3.LUT R5, R5, R4, RZ, 0x3c, !PT ;  /* 0x0000000405058212 */ /* 0x004fc800078e3cff */
[----:B------:R-:W-:-:S04]  /*1bc20*/  @!P0 LOP3.LUT R4, R5, R4, RZ, 0x3c, !PT ;  /* 0x0000000405048212 */ /* 0x000fc800078e3cff */
[----:B------:R-:W-:Y:S01]  /*1bc30*/  @!P0 LOP3.LUT R5, R5, R4, RZ, 0x3c, !PT ;  /* 0x0000000405058212 */ /* 0x000fe200078e3cff */
[----:B---3--:R0:W-:Y:S04]  /*1bc40*/  STL [R1+0x39b0], R27 ;  /* 0x0039b01b01007387 */ /* 0x0081e80000100800 */
[----:B------:R1:W2:Y:S04]  /*1bc50*/  @!P0 LDG.E.U16 R28, [R4.64] ;  /* 0x00000006041c8981 */ /* 0x0002a8000c1e1500 */
[----:B-1----:R-:W3:Y:S04]  /*1bc60*/  LDL R4, [R1+0x12ac] ;  /* 0x0012ac0001047983 */ /* 0x002ee80000100800 */
[----:B------:R-:W3:Y:S01]  /*1bc70*/  LDL R5, [R1+0x12b0] ;  /* 0x0012b00001057983 */ /* 0x000ee20000100800 */
[----:B------:R-:W-:-:S02]  /*1bc80*/  PRMT R26, RZ, 0x7610, R26 ;  /* 0x00007610ff1a7816 */ /* 0x000fc4000000001a */
[----:B---3--:R-:W-:-:S04]  /*1bc90*/  @!P0 LOP3.LUT R5, R5, R4, RZ, 0x3c, !PT ;  /* 0x0000000405058212 */ /* 0x008fc800078e3cff */
[----:B------:R-:W-:-:S04]  /*1bca0*/  @!P0 LOP3.LUT R4, R5, R4, RZ, 0x3c, !PT ;  /* 0x0000000405048212 */ /* 0x000fc800078e3cff */
[----:B------:R-:W-:Y:S01]  /*1bcb0*/  @!P0 LOP3.LUT R5, R5, R4, RZ, 0x3c, !PT ;  /* 0x0000000405058212 */ /* 0x000fe200078e3cff */
[----:B--2---:R1:W-:Y:S04]  /*1bcc0*/  STL [R1+0x39c4], R28 ;  /* 0x0039c41c01007387 */ /* 0x0043e80000100800 */
[----:B------:R2:W3:Y:S01]  /*1bcd0*/  @!P0 LDG.E.U16 R26, [R4.64] ;  /* 0x00000006041a8981 */ /* 0x0004e2000c1e1500 */
[----:B0-----:R-:W-:-:S03]  /*1bce0*/  PRMT R27, RZ, 0x7610, R27 ;  /* 0x00007610ff1b7816 */ /* 0x001fc6000000001b */
[----:B-1----:R-:W3:Y:S04]  /*1bcf0*/  LDL R28, [R1+0x1270] ;  /* 0x00127000011c7983 */ /* 0x002ee80000100800 */
[----:B--2---:R-:W2:Y:S04]  /*1bd00*/  LDL R4, [R1+0x1294] ;  /* 0x0012940001047983 */ /* 0x004ea80000100800 */
[----:B------:R-:W2:Y:S02]  /*1bd10*/  LDL R5, [R1+0x1298] ;  /* 0x0012980001057983 */ /* 0x000ea40000100800 */
        /* <DEDUP_REMOVED lines=19> */
[----:B------:R-:W-:-:S05]  /*1be50*/  @!P0 LOP3.LUT R5, R5, R4, RZ, 0x3c, !PT ;  /* 0x0000000405058212 */ /* 0x000fca00078e3cff */
[----:B------:R0:W2:Y:S04]  /*1be60*/  @!P0 LDG.E.U16 R26, [R4.64] ;  /* 0x00000006041a8981 */ /* 0x0000a8000c1e1500 */
[----:B---3--:R1:W-:Y:S01]  /*1be70*/  STL [R1+0x39b8], R25 ;  /* 0x0039b81901007387 */ /* 0x0083e20000100800 */
[----:B------:R-:W-:Y:S01]  /*1be80*/  PRMT R24, RZ, 0x7610, R24 ;  /* 0x00007610ff187816 */ /* 0x000fe20000000018 */
[----:B0-----:R-:W-:Y:S02]  /*1be90*/  @!P0 IMAD.MOV.U32 R4, RZ, RZ, R28 ;  /* 0x000000ffff048224 */ /* 0x001fe400078e001c */
[----:B------:R-:W-:-:S05]  /*1bea0*/  @!P0 IMAD.MOV.U32 R5, RZ, RZ, R27 ;  /* 0x000000ffff058224 */ /* 0x000fca00078e001b */
[----:B------:R0:W3:Y:S04]  /*1beb0*/  @!P0 LDG.E.U16 R24, [R4.64] ;  /* 0x0000000604188981 */ /* 0x0000e8000c1e1500 */
[----:B--2---:R2:W-:Y:S01]  /*1bec0*/  STL [R1+0x39cc], R26 ;  /* 0x0039cc1a01007387 */ /* 0x0045e20000100800 */
[----:B0-----:R-:W4:Y:S01]  /*1bed0*/  LDL R5, [R1+0x1254] ;  /* 0x0012540001057983 */ /* 0x001f220000100800 */
[----:B-1----:R-:W-:Y:S01]  /*1bee0*/  PRMT R25, RZ, 0x7610, R25 ;  /* 0x00007610ff197816 */ /* 0x002fe20000000019 */
[----:B------:R-:W4:Y:S01]  /*1bef0*/  LDL R28, [R1+0x11f4] ;  /* 0x0011f400011c7983 */ /* 0x000f220000100800 */
[----:B------:R-:W4:Y:S04]  /*1bf00*/  LDL R27, [R1+0x11f8] ;  /* 0x0011f800011b7983 */ /* 0x000f280000100800 */
[----:B--2---:R-:W2:Y:S04]  /*1bf10*/  LDL R26, [R1+0x1258] ;  /* 0x00125800011a7983 */ /* 0x004ea80000100800 */
[----:B---3--:R0:W-:Y:S01]  /*1bf20*/  STL [R1+0x39bc], R24 ;  /* 0x0039bc1801007387 */ /* 0x0081e20000100800 */
[----:B------:R-:W-:-:S03]  /*1bf30*/  PRMT R23, RZ, 0x7610, R23 ;  /* 0x00007610ff177816 */ /* 0x000fc60000000017 */
[----:B0-----:R-:W3:Y:S01]  /*1bf40*/  LDL R24, [R1+0x11d8] ;  /* 0x0011d80001187983 */ /* 0x001ee20000100800 */
[----:B--2---:R-:W-:-:S03]  /*1bf50*/  @!P0 IMAD.MOV.U32 R4, RZ, RZ, R26 ;  /* 0x000000ffff048224 */ /* 0x004fc600078e001a */
[----:B------:R-:W2:Y:S04]  /*1bf60*/  LDL R26, [R1+0x11d4] ;  /* 0x0011d400011a7983 */ /* 0x000ea80000100800 */
[----:B----4-:R0:W4:Y:S04]  /*1bf70*/  @!P0 LDG.E.U16 R25, [R4.64] ;  /* 0x0000000604198981 */ /* 0x010128000c1e1500 */
[----:B0-----:R-:W2:Y:S04]  /*1bf80*/  LDL R4, [R1+0x1234] ;  /* 0x0012340001047983 */ /* 0x001ea80000100800 */
[----:B------:R-:W2:Y:S02]  /*1bf90*/  LDL R5, [R1+0x1238] ;  /* 0x0012380001057983 */ /* 0x000ea40000100800 */
[----:B--2---:R-:W-:-:S04]  /*1bfa0*/  @!P0 LOP3.LUT R5, R5, R4, RZ, 0x3c, !PT ;  /* 0x0000000405058212 */ /* 0x004fc800078e3cff */
[----:B------:R-:W-:-:S04]  /*1bfb0*/  @!P0 LOP3.LUT R4, R5, R4, RZ, 0x3c, !PT ;  /* 0x0000000405048212 */ /* 0x000fc800078e3cff */
[----:B------:R-:W-:-:S05]  /*1bfc0*/  @!P0 LOP3.LUT R5, R5, R4, RZ, 0x3c, !PT ;  /* 0x0000000405058212 */ /* 0x000fca00078e3cff */
[----:B------:R-:W2:Y:S04]  /*1bfd0*/  @!P0 LDG.E.U16 R23, [R4.64] ;  /* 0x0000000604178981 */ /* 0x000ea8000c1e1500 */
[----:B----4-:R0:W-:Y:S04]  /*1bfe0*/  STL [R1+0x39d0], R25 ;  /* 0x0039d01901007387 */ /* 0x0101e80000100800 */
[----:B0-----:R-:W4:Y:S04]  /*1bff0*/  LDL R25, [R1+0x1218] ;  /* 0x0012180001197983 */ /* 0x001f280000100800 */
[----:B--2---:R0:W-:Y:S04]  /*1c000*/  STL [R1+0x4], R23 ;  /* 0x0000041701007387 */ /* 0x0041e80000100800 */
[----:B0-----:R-:W2:Y:S01]  /*1c010*/  LDL.LU R23, [R1+0x39e4] ;  /* 0x0039e40001177983 */ /* 0x001ea20000300800 */
[----:B------:R-:W3:Y:S01]  /*1c020*/  LDL R5, [R1+0x1214] ;  /* 0x0012140001057983 */ /* 0x000ee20000100800 */
[----:B------:R-:W-:Y:S01]  /*1c030*/  PRMT R0, RZ, 0x7610, R0 ;  /* 0x00007610ff007816 */ /* 0x000fe20000000000 */
[----:B----4-:R-:W-:Y:S01]  /*1c040*/  @!P0 IMAD.MOV.U32 R4, RZ, RZ, R25 ;  /* 0x000000ffff048224 */ /* 0x010fe200078e0019 */
[----:B--2---:R-:W-:-:S04]  /*1c050*/  PRMT R23, RZ, 0x7610, R23 ;  /* 0x00007610ff177816 */ /* 0x004fc80000000017 */
[----:B---3--:R0:W2:Y:S02]  /*1c060*/  @!P0 LDG.E.U16 R0, [R4.64] ;  /* 0x0000000604008981 */ /* 0x0080a4000c1e1500 */
[----:B0-----:R-:W-:Y:S02]  /*1c070*/  @!P0 IMAD.MOV.U32 R4, RZ, RZ, R27 ;  /* 0x000000ffff048224 */ /* 0x001fe400078e001b */
[----:B------:R-:W-:-:S05]  /*1c080*/  @!P0 IMAD.MOV.U32 R5, RZ, RZ, R28 ;  /* 0x000000ffff058224 */ /* 0x000fca00078e001c */
[----:B------:R0:W3:Y:S01]  /*1c090*/  @!P0 LDG.E.U16 R23, [R4.64] ;  /* 0x0000000604178981 */ /* 0x0000e2000c1e1500 */
[----:B------:R-:W-:Y:S01]  /*1c0a0*/  PRMT R22, RZ, 0x7610, R22 ;  /* 0x00007610ff167816 */ /* 0x000fe20000000016 */
[----:B0-----:R-:W-:Y:S02]  /*1c0b0*/  @!P0 IMAD.MOV.U32 R4, RZ, RZ, R24 ;  /* 0x000000ffff048224 */ /* 0x001fe400078e0018 */
[----:B------:R-:W-:-:S05]  /*1c0c0*/  @!P0 IMAD.MOV.U32 R5, RZ, RZ, R26 ;  /* 0x000000ffff058224 */ /* 0x000fca00078e001a */
[----:B------:R0:W4:Y:S04]  /*1c0d0*/  @!P0 LDG.E.U16 R22, [R4.64] ;  /* 0x0000000604168981 */ /* 0x000128000c1e1500 */
[----:B--2---:R1:W-:Y:S01]  /*1c0e0*/  STL [R1+0x39d4], R0 ;  /* 0x0039d40001007387 */ /* 0x0043e20000100800 */
[----:B------:R-:W2:Y:S02]  /*1c0f0*/  LDL R28, [R1+0x1174] ;  /* 0x00117400011c7983 */ /* 0x000ea40000100800 */
[----:B------:R-:W2:Y:S01]  /*1c100*/  LDL R27, [R1+0x1178] ;  /* 0x00117800011b7983 */ /* 0x000ea20000100800 */
[----:B-1----:R-:W2:Y:S04]  /*1c110*/  LDL R0, [R1+0x1198] ;  /* 0x0011980001007983 */ /* 0x002ea80000100800 */
[----:B---3--:R1:W-:Y:S01]  /*1c120*/  STL [R1+0x39d8], R23 ;  /* 0x0039d81701007387 */ /* 0x0083e20000100800 */
[----:B0-----:R-:W3:Y:S02]  /*1c130*/  LDL R4, [R1+0x11b4] ;  /* 0x0011b40001047983 */ /* 0x001ee40000100800 */
[----:B------:R-:W3:Y:S01]  /*1c140*/  LDL R5, [R1+0x11b8] ;  /* 0x0011b80001057983 */ /* 0x000ee20000100800 */
[----:B------:R-:W-:Y:S01]  /*1c150*/  PRMT R21, RZ, 0x7610, R21 ;  /* 0x00007610ff157816 */ /* 0x000fe20000000015 */
[----:B------:R-:W2:Y:S04]  /*1c160*/  LDL R26, [R1+0x1154] ;  /* 0x00115400011a7983 */ /* 0x000ea80000100800 */
[----:B------:R-:W2:Y:S04]  /*1c170*/  LDL R24, [R1+0x1158] ;  /* 0x0011580001187983 */ /* 0x000ea80000100800 */
[----:B------:R-:W2:Y:S04]  /*1c180*/  LDL R25, [R1+0x1134] ;  /* 0x0011340001197983 */ /* 0x000ea80000100800 */
[----:B-1----:R-:W2:Y:S01]  /*1c190*/  LDL R23, [R1+0x1138] ;  /* 0x0011380001177983 */ /* 0x002ea20000100800 */
[----:B---3--:R-:W-:-:S04]  /*1c1a0*/  @!P0 LOP3.LUT R5, R5, R4, RZ, 0x3c, !PT ;  /* 0x0000000405058212 */ /* 0x008fc800078e3cff */
[----:B------:R-:W-:-:S04]  /*1c1b0*/  @!P0 LOP3.LUT R4, R5, R4, RZ, 0x3c, !PT ;  /* 0x0000000405048212 */ /* 0x000fc800078e3cff */
[----:B------:R-:W-:-:S05]  /*1c1c0*/  @!P0 LOP3.LUT R5, R5, R4, RZ, 0x3c, !PT ;  /* 0x0000000405058212 */ /* 0x000fca00078e3cff */
[----:B------:R2:W3:Y:S04]  /*1c1d0*/  @!P0 LDG.E.U16 R21, [R4.64] ;  /* 0x0000000604158981 */ /* 0x0004e8000c1e1500 */
[----:B----4-:R0:W-:Y:S04]  /*1c1e0*/  STL [R1+0x39dc], R22 ;  /* 0x0039dc1601007387 */ /* 0x0101e80000100800 */
[----:B0-----:R-:W4:Y:S01]  /*1c1f0*/  LDL R22, [R1+0x1194] ;  /* 0x0011940001167983 */ /* 0x001f220000100800 */
[----:B--2---:R-:W-:Y:S01]  /*1c200*/  @!P0 IMAD.MOV.U32 R4, RZ, RZ, R0 ;  /* 0x000000ffff048224 */ /* 0x004fe200078e0000 */
[----:B------:R-:W-:-:S02]  /*1c210*/  PRMT R20, RZ, 0x7610, R20 ;  /* 0x00007610ff147816 */ /* 0x000fc40000000014 */
[----:B------:R-:W-:Y:S01]  /*1c220*/  PRMT R19, RZ, 0x7610, R19 ;  /* 0x00007610ff137816 */ /* 0x000fe20000000013 */
[----:B---3--:R0:W-:Y:S01]  /*1c230*/  STL [R1+0x39e0], R21 ;  /* 0x0039e01501007387 */ /* 0x0081e20000100800 */
[----:B------:R-:W2:Y:S01]  /*1c240*/  LDL R0, [R1+0x1118] ;  /* 0x0011180001007983 */ /* 0x000ea20000100800 */
[----:B------:R-:W-:Y:S02]  /*1c250*/  PRMT R18, RZ, 0x7610, R18 ;  /* 0x00007610ff127816 */ /* 0x000fe40000000012 */
[----:B------:R-:W-:Y:S02]  /*1c260*/  PRMT R17, RZ, 0x7610, R17 ;  /* 0x00007610ff117816 */ /* 0x000fe40000000011 */
[----:B------:R-:W-:Y:S01]  /*1c270*/  PRMT R16, RZ, 0x7610, R16 ;  /* 0x00007610ff107816 */ /* 0x000fe20000000010 */
[----:B0-----:R-:W3:Y:S01]  /*1c280*/  LDL R21, [R1+0x11cc] ;  /* 0x0011cc0001157983 */ /* 0x001ee20000100800 */
[----:B----4-:R-:W-:Y:S02]  /*1c290*/  @!P0 IMAD.MOV.U32 R5, RZ, RZ, R22 ;  /* 0x000000ffff058224 */ /* 0x010fe400078e0016 */
[----:B------:R-:W4:Y:S03]  /*1c2a0*/  LDL R22, [R1+0x11f0] ;  /* 0x0011f00001167983 */ /* 0x000f260000100800 */
[----:B------:R0:W3:Y:S02]  /*1c2b0*/  @!P0 LDG.E.U16 R20, [R4.64] ;  /* 0x0000000604148981 */ /* 0x0000e4000c1e1500 */
[----:B0-----:R-:W-:-:S02]  /*1c2c0*/  @!P0 IMAD.MOV.U32 R4, RZ, RZ, R27 ;  /* 0x000000ffff048224 */ /* 0x001fc400078e001b */
[----:B------:R-:W-:Y:S01]  /*1c2d0*/  @!P0 IMAD.MOV.U32 R5, RZ, RZ, R28 ;  /* 0x000000ffff058224 */ /* 0x000fe200078e001c */
[----:B------:R-:W3:Y:S04]  /*1c2e0*/  LDL R27, [R1+0x1230] ;  /* 0x00123000011b7983 */ /* 0x000ee80000100800 */
[----:B------:R-:W3:Y:S04]  /*1c2f0*/  LDL R28, [R1+0x122c] ;  /* 0x00122c00011c7983 */ /* 0x000ee80000100800 */
[----:B------:R0:W3:Y:S02]  /*1c300*/  @!P0 LDG.E.U16 R19, [R4.64] ;  /* 0x0000000604138981 */ /* 0x0000e4000c1e1500 */
[----:B0-----:R-:W-:-:S02]  /*1c310*/  @!P0 IMAD.MOV.U32 R4, RZ, RZ, R24 ;  /* 0x000000ffff048224 */ /* 0x001fc400078e0018 */
[----:B------:R-:W-:Y:S01]  /*1c320*/  @!P0 IMAD.MOV.U32 R5, RZ, RZ, R26 ;  /* 0x000000ffff058224 */ /* 0x000fe200078e001a */
[----:B------:R-:W3:Y:S04]  /*1c330*/  LDL R24, [R1+0x1250] ;  /* 0x0012500001187983 */ /* 0x000ee80000100800 */
[----:B------:R-:W4:Y:S04]  /*1c340*/  LDL R26, [R1+0x120c] ;  /* 0x00120c00011a7983 */ /* 0x000f280000100800 */
[----:B------:R0:W4:Y:S02]  /*1c350*/  @!P0 LDG.E.U16 R18, [R4.64] ;  /* 0x0000000604128981 */ /* 0x000124000c1e1500 */
[----:B0-----:R-:W-:-:S02]  /*1c360*/  @!P0 IMAD.MOV.U32 R4, RZ, RZ, R23 ;  /* 0x000000ffff048224 */ /* 0x001fc400078e0017 */
[----:B------:R-:W-:Y:S01]  /*1c370*/  @!P0 IMAD.MOV.U32 R5, RZ, RZ, R25 ;  /* 0x000000ffff058224 */ /* 0x000fe200078e0019 */
[----:B------:R-:W4:Y:S04]  /*1c380*/  LDL R23, [R1+0x11ec] ;  /* 0x0011ec0001177983 */ /* 0x000f280000100800 */
[----:B------:R-:W4:Y:S04]  /*1c390*/  LDL R25, [R1+0x1210] ;  /* 0x0012100001197983 */ /* 0x000f280000100800 */
[----:B------:R0:W4:Y:S02]  /*1c3a0*/  @!P0 LDG.E.U16 R17, [R4.64] ;  /* 0x0000000604118981 */ /* 0x000124000c1e1500 */
[----:B0-----:R-:W-:-:S02]  /*1c3b0*/  @!P0 IMAD.MOV.U32 R5, RZ, RZ, R2 ;  /* 0x000000ffff058224 */ /* 0x001fc400078e0002 */
[----:B--2---:R-:W-:Y:S02]  /*1c3c0*/  @!P0 IMAD.MOV.U32 R4, RZ, RZ, R0 ;  /* 0x000000ffff048224 */ /* 0x004fe400078e0000 */
[----:B------:R-:W2:Y:S01]  /*1c3d0*/  LDL R0, [R1+0x11d0] ;  /* 0x0011d00001007983 */ /* 0x000ea20000100800 */
[----:B------:R0:W-:Y:S03]  /*1c3e0*/  STL [R1+0x1524], R2 ;  /* 0x0015240201007387 */ /* 0x0001e60000100800 */
[----:B------:R1:W2:Y:S04]  /*1c3f0*/  @!P0 LDG.E.U16 R16, [R4.64] ;  /* 0x0000000604108981 */ /* 0x0002a8000c1e1500 */
[----:B0-----:R-:W2:Y:S01]  /*1c400*/  LDL.LU R2, [R1+0x114c] ;  /* 0x00114c0001027983 */ /* 0x001ea20000300800 */
[----:B-1----:R-:W2:Y:S01]  /*1c410*/  LDL R5, [R1+0x124c] ;  /* 0x00124c0001057983 */ /* 0x002ea20000100800 */
[----:B------:R-:W-:-:S02]  /*1c420*/  PRMT R15, RZ, 0x7610, R15 ;  /* 0x00007610ff0f7816 */ /* 0x000fc4000000000f */
[----:B------:R-:W-:Y:S02]  /*1c430*/  PRMT R14, RZ, 0x7610, R14 ;  /* 0x00007610ff0e7816 */ /* 0x000fe4000000000e */
[----:B------:R-:W-:Y:S02]  /*1c440*/  PRMT R13, RZ, 0x7610, R13 ;  /* 0x00007610ff0d7816 */ /* 0x000fe4000000000d */
[----:B------:R-:W-:Y:S01]  /*1c450*/  PRMT R12, RZ, 0x7610, R12 ;  /* 0x00007610ff0c7816 */ /* 0x000fe2000000000c */
[----:B---3--:R-:W-:Y:S02]  /*1c460*/  @!P0 IMAD.MOV.U32 R4, RZ, RZ, R24 ;  /* 0x000000ffff048224 */ /* 0x008fe400078e0018 */
[----:B------:R-:W3:Y:S01]  /*1c470*/  LDL R24, [R1+0x14f0] ;  /* 0x0014f00001187983 */ /* 0x000ee20000100800 */
[----:B------:R-:W-:-:S03]  /*1c480*/  PRMT R11, RZ, 0x7610, R11 ;  /* 0x00007610ff0b7816 */ /* 0x000fc6000000000b */
[----:B--2---:R0:W2:Y:S02]  /*1c490*/  @!P0 LDG.E.U16 R15, [R4.64] ;  /* 0x00000006040f8981 */ /* 0x0040a4000c1e1500 */
[----:B0-----:R-:W-:Y:S02]  /*1c4a0*/  @!P0 IMAD.MOV.U32 R4, RZ, RZ, R27 ;  /* 0x000000ffff048224 */ /* 0x001fe400078e001b */
[----:B------:R-:W-:-:S05]  /*1c4b0*/  @!P0 IMAD.MOV.U32 R5, RZ, RZ, R28 ;  /* 0x000000ffff058224 */ /* 0x000fca00078e001c */
[----:B------:R4:W2:Y:S02]  /*1c4c0*/  @!P0 LDG.E.U16 R14, [R4.64] ;  /* 0x00000006040e8981 */ /* 0x0008a4000c1e1500 */
[----:B----4-:R-:W-:Y:S02]  /*1c4d0*/  @!P0 IMAD.MOV.U32 R4, RZ, RZ, R25 ;  /* 0x000000ffff048224 */ /* 0x010fe400078e0019 */
[----:B------:R-:W-:-:S05]  /*1c4e0*/  @!P0 IMAD.MOV.U32 R5, RZ, RZ, R26 ;  /* 0x000000ffff058224 */ /* 0x000fca00078e001a */
[----:B------:R0:W4:Y:S02]  /*1c4f0*/  @!P0 LDG.E.U16 R13, [R4.64] ;  /* 0x00000006040d8981 */ /* 0x000124000c1e1500 */
[----:B0-----:R-:W-:Y:S02]  /*1c500*/  @!P0 IMAD.MOV.U32 R4, RZ, RZ, R22 ;  /* 0x000000ffff048224 */ /* 0x001fe400078e0016 */
[----:B------:R-:W-:-:S05]  /*1c510*/  @!P0 IMAD.MOV.U32 R5, RZ, RZ, R23 ;  /* 0x000000ffff058224 */ /* 0x000fca00078e0017 */
[----:B------:R0:W2:Y:S02]  /*1c520*/  @!P0 LDG.E.U16 R12, [R4.64] ;  /* 0x00000006040c8981 */ /* 0x0000a4000c1e1500 */
[----:B0-----:R-:W-:Y:S02]  /*1c530*/  @!P0 IMAD.MOV.U32 R5, RZ, RZ, R21 ;  /* 0x000000ffff058224 */ /* 0x001fe400078e0015 */
[----:B------:R-:W3:Y:S01]  /*1c540*/  LDL.LU R21, [R1+0x78] ;  /* 0x0000780001157983 */ /* 0x000ee20000300800 */
[----:B------:R-:W2:Y:S02]  /*1c550*/  LDL.LU R22, [R1+0x70] ;  /* 0x0000700001167983 */ /* 0x000ea40000300800 */
[----:B------:R-:W-:Y:S02]  /*1c560*/  @!P0 IMAD.MOV.U32 R4, RZ, RZ, R0 ;  /* 0x000000ffff048224 */ /* 0x000fe400078e0000 */
[----:B------:R-:W2:Y:S01]  /*1c570*/  LDL.LU R23, [R1+0x68] ;  /* 0x0000680001177983 */ /* 0x000ea20000300800 */
[----:B------:R-:W2:Y:S01]  /*1c580*/  LDL.LU R0, [R1+0x60] ;  /* 0x0000600001007983 */ /* 0x000ea20000300800 */
[----:B------:R-:W2:Y:S02]  /*1c590*/  LDL.LU R25, [R1+0x58] ;  /* 0x0000580001197983 */ /* 0x000ea40000300800 */
[----:B------:R-:W2:Y:S02]  /*1c5a0*/  LDL.LU R26, [R1+0x50] ;  /* 0x00005000011a7983 */ /* 0x000ea40000300800 */
[----:B------:R-:W2:Y:S01]  /*1c5b0*/  LDL.LU R27, [R1+0x48] ;  /* 0x00004800011b7983 */ /* 0x000ea20000300800 */
[----:B------:R-:W2:Y:S04]  /*1c5c0*/  LDL.LU R28, [R1+0x40] ;  /* 0x00004000011c7983 */ /* 0x000ea80000300800 */
[----:B------:R0:W2:Y:S04]  /*1c5d0*/  @!P0 LDG.E.U16 R11, [R4.64] ;  /* 0x00000006040b8981 */ /* 0x0000a8000c1e1500 */
[----:B0-----:R-:W2:Y:S04]  /*1c5e0*/  LDL R4, [R1+0x11ac] ;  /* 0x0011ac0001047983 */ /* 0x001ea80000100800 */
[----:B------:R-:W2:Y:S01]  /*1c5f0*/  LDL R5, [R1+0x11b0] ;  /* 0x0011b00001057983 */ /* 0x000ea20000100800 */
[----:B------:R-:W-:-:S02]  /*1c600*/  PRMT R10, RZ, 0x7610, R10 ;  /* 0x00007610ff0a7816 */ /* 0x000fc4000000000a */
[----:B--2---:R-:W-:-:S04]  /*1c610*/  @!P0 LOP3.LUT R5, R5, R4, RZ, 0x3c, !PT ;  /* 0x0000000405058212 */ /* 0x004fc800078e3cff */
[----:B------:R-:W-:-:S04]  /*1c620*/  @!P0 LOP3.LUT R4, R5, R4, RZ, 0x3c, !PT ;  /* 0x0000000405048212 */ /* 0x000fc800078e3cff */
[----:B------:R-:W-:-:S05]  /*1c630*/  @!P0 LOP3.LUT R5, R5, R4, RZ, 0x3c, !PT ;  /* 0x0000000405058212 */ /* 0x000fca00078e3cff */
[----:B------:R0:W2:Y:S04]  /*1c640*/  @!P0 LDG.E.U16 R10, [R4.64] ;  /* 0x00000006040a8981 */ /* 0x0000a8000c1e1500 */
[----:B0-----:R-:W2:Y:S04]  /*1c650*/  LDL R4, [R1+0x118c] ;  /* 0x00118c0001047983 */ /* 0x001ea80000100800 */
[----:B------:R-:W2:Y:S01]  /*1c660*/  LDL R5, [R1+0x1190] ;  /* 0x0011900001057983 */ /* 0x000ea20000100800 */
[----:B------:R-:W-:Y:S02]  /*1c670*/  PRMT R9, RZ, 0x7610, R9 ;  /* 0x00007610ff097816 */ /* 0x000fe40000000009 */
        /* <DEDUP_REMOVED lines=11> */
[----:B0-----:R-:W2:Y:S01]  /*1c730*/  LDL R5, [R1+0x1150] ;  /* 0x0011500001057983 */ /* 0x001ea20000100800 */
[----:B------:R-:W-:Y:S01]  /*1c740*/  PRMT R7, RZ, 0x7610, R7 ;  /* 0x00007610ff077816 */ /* 0x000fe20000000007 */
[----:B------:R0:W-:Y:S02]  /*1c750*/  STL [R1+0x1528], R2 ;  /* 0x0015280201007387 */ /* 0x0001e40000100800 */
[----:B--2---:R-:W-:Y:S02]  /*1c760*/  @!P0 IMAD.MOV.U32 R4, RZ, RZ, R5 ;  /* 0x000000ffff048224 */ /* 0x004fe400078e0005 */
[----:B------:R-:W-:-:S02]  /*1c770*/  @!P0 IMAD.MOV.U32 R5, RZ, RZ, R2 ;  /* 0x000000ffff058224 */ /* 0x000fc400078e0002 */
[----:B0-----:R-:W2:Y:S04]  /*1c780*/  LDL.LU R2, [R1+0x4] ;  /* 0x0000040001027983 */ /* 0x001ea80000300800 */
        /* <DEDUP_REMOVED lines=8> */
[----:B0-----:R-:W2:Y:S01]  /*1c810*/  LDL R5, [R1+0x1110] ;  /* 0x0011100001057983 */ /* 0x001ea20000100800 */
[----:B------:R-:W-:Y:S01]  /*1c820*/  PRMT R3, RZ, 0x7610, R3 ;  /* 0x00007610ff037816 */ /* 0x000fe20000000003 */
[----:B------:R0:W-:Y:S02]  /*1c830*/  STL [R1+0x152c], R29 ;  /* 0x00152c1d01007387 */ /* 0x0001e40000100800 */
[----:B---3--:R1:W-:Y:S01]  /*1c840*/  STS.U16 [R24+0x9e00], R21 ;  /* 0x009e001518007388 */ /* 0x0083e20000000400 */
[----:B------:R3:W-:Y:S02]  /*1c850*/  STS.U16 [R24+0xa200], R22 ;  /* 0x00a2001618007388 */ /* 0x0007e40000000400 */
[----:B------:R0:W-:Y:S02]  /*1c860*/  STS.U16 [R24+0xa600], R23 ;  /* 0x00a6001718007388 */ /* 0x0001e40000000400 */
[----:B------:R0:W-:Y:S01]  /*1c870*/  STS.U16 [R24+0xaa00], R0 ;  /* 0x00aa000018007388 */ /* 0x0001e20000000400 */
[----:B------:R0:W-:Y:S01]  /*1c880*/  STS.U16 [R24+0xae00], R25 ;  /* 0x00ae001918007388 */ /* 0x0001e20000000400 */
[----:B------:R0:W-:Y:S02]  /*1c890*/  STS.U16 [R24+0xb200], R26 ;  /* 0x00b2001a18007388 */ /* 0x0001e40000000400 */
[----:B------:R0:W-:Y:S02]  /*1c8a0*/  STS.U16 [R24+0xb600], R27 ;  /* 0x00b6001b18007388 */ /* 0x0001e40000000400 */
[----:B------:R0:W-:Y:S02]  /*1c8b0*/  STS.U16 [R24+0xba00], R28 ;  /* 0x00ba001c18007388 */ /* 0x0001e40000000400 */
[----:B--2---:R-:W-:-:S02]  /*1c8c0*/  @!P0 IMAD.MOV.U32 R4, RZ, RZ, R5 ;  /* 0x000000ffff048224 */ /* 0x004fc400078e0005 */
[----:B------:R-:W-:Y:S02]  /*1c8d0*/  @!P0 IMAD.MOV.U32 R5, RZ, RZ, R29 ;  /* 0x000000ffff058224 */ /* 0x000fe400078e001d */
[----:B0-----:R-:W2:Y:S04]  /*1c8e0*/  LDL.LU R29, [R1+0x28] ;  /* 0x00002800011d7983 */ /* 0x001ea80000300800 */
[----:B------:R0:W2:Y:S04]  /*1c8f0*/  @!P0 LDG.E.U16 R3, [R4.64] ;  /* 0x0000000604038981 */ /* 0x0000a8000c1e1500 */
[----:B0-----:R-:W2:Y:S01]  /*1c900*/  LDL.LU R4, [R1+0x38] ;  /* 0x0000380001047983 */ /* 0x001ea20000300800 */
[----:B------:R-:W4:Y:S02]  /*1c910*/  LDL.LU R5, [R1+0x30] ;  /* 0x0000300001057983 */ /* 0x000f240000300800 */
[----:B-1----:R-:W4:Y:S02]  /*1c920*/  LDL.LU R21, [R1+0x39e0] ;  /* 0x0039e00001157983 */ /* 0x002f240000300800 */
[----:B---3--:R-:W3:Y:S01]  /*1c930*/  LDL.LU R22, [R1+0x39dc] ;  /* 0x0039dc0001167983 */ /* 0x008ee20000300800 */
[----:B------:R-:W3:Y:S01]  /*1c940*/  LDL.LU R23, [R1+0x39d8] ;  /* 0x0039d80001177983 */ /* 0x000ee20000300800 */
[----:B------:R-:W3:Y:S02]  /*1c950*/  LDL.LU R0, [R1+0x39d4] ;  /* 0x0039d40001007983 */ /* 0x000ee40000300800 */
[----:B------:R-:W3:Y:S02]  /*1c960*/  LDL.LU R25, [R1+0x39d0] ;  /* 0x0039d00001197983 */ /* 0x000ee40000300800 */
[----:B------:R-:W3:Y:S01]  /*1c970*/  LDL.LU R26, [R1+0x39cc] ;  /* 0x0039cc00011a7983 */ /* 0x000ee20000300800 */
[----:B------:R-:W3:Y:S01]  /*1c980*/  LDL.LU R27, [R1+0x39c8] ;  /* 0x0039c800011b7983 */ /* 0x000ee20000300800 */
[----:B------:R-:W3:Y:S03]  /*1c990*/  LDL.LU R28, [R1+0x39c4] ;  /* 0x0039c400011c7983 */ /* 0x000ee60000300800 */
[----:B--2---:R-:W-:Y:S01]  /*1c9a0*/  STS.U16 [R24+0xbe00], R4 ;  /* 0x00be000418007388 */ /* 0x004fe20000000400 */
[----:B----4-:R-:W-:Y:S02]  /*1c9b0*/  STS.U16 [R24+0xc200], R5 ;  /* 0x00c2000518007388 */ /* 0x010fe40000000400 */
[----:B------:R-:W-:Y:S01]  /*1c9c0*/  STS.U16 [R24+0xc600], R29 ;  /* 0x00c6001d18007388 */ /* 0x000fe20000000400 */
[----:B---3--:R-:W-:Y:S01]  /*1c9d0*/  STS.U16 [R24+0xca00], R28 ;  /* 0x00ca001c18007388 */ /* 0x008fe20000000400 */
[----:B------:R-:W-:Y:S02]  /*1c9e0*/  STS.U16 [R24+0xce00], R27 ;  /* 0x00ce001b18007388 */ /* 0x000fe40000000400 */
[----:B------:R-:W-:Y:S02]  /*1c9f0*/  STS.U16 [R24+0xd200], R26 ;  /* 0x00d2001a18007388 */ /* 0x000fe40000000400 */
[----:B------:R0:W-:Y:S01]  /*1ca00*/  STS.U16 [R24+0xd600], R25 ;  /* 0x00d6001918007388 */ /* 0x0001e20000000400 */
[----:B------:R-:W-:Y:S01]  /*1ca10*/  STS.U16 [R24+0xda00], R2 ;  /* 0x00da000218007388 */ /* 0x000fe20000000400 */
[----:B------:R1:W-:Y:S03]  /*1ca20*/  STS.U16 [R24+0xde00], R0 ;  /* 0x00de000018007388 */ /* 0x0003e60000000400 */
[----:B0-----:R-:W2:Y:S01]  /*1ca30*/  LDL.LU R25, [R1+0x94] ;  /* 0x0000940001197983 */ /* 0x001ea20000300800 */
[----:B------:R-:W3:Y:S02]  /*1ca40*/  LDL.LU R26, [R1+0x90] ;  /* 0x00009000011a7983 */ /* 0x000ee40000300800 */
[----:B------:R-:W4:Y:S02]  /*1ca50*/  LDL.LU R27, [R1+0x8c] ;  /* 0x00008c00011b7983 */ /* 0x000f240000300800 */
[----:B------:R-:W2:Y:S01]  /*1ca60*/  LDL.LU R28, [R1+0x88] ;  /* 0x00008800011c7983 */ /* 0x000ea20000300800 */
[----:B------:R-:W2:Y:S01]  /*1ca70*/  LDL.LU R4, [R1+0x44] ;  /* 0x0000440001047983 */ /* 0x000ea20000300800 */
[----:B------:R-:W2:Y:S02]  /*1ca80*/  LDL.LU R5, [R1+0x3c] ;  /* 0x00003c0001057983 */ /* 0x000ea40000300800 */
[----:B------:R-:W2:Y:S02]  /*1ca90*/  LDL.LU R29, [R1+0x34] ;  /* 0x00003400011d7983 */ /* 0x000ea40000300800 */
[----:B-1----:R-:W2:Y:S01]  /*1caa0*/  LDL.LU R0, [R1+0x39c0] ;  /* 0x0039c00001007983 */ /* 0x002ea20000300800 */
[----:B------:R-:W0:Y:S04]  /*1cab0*/  S2R R2, SR_TID.X ;  /* 0x0000000000027919 */ /* 0x000e280000002100 */
[----:B------:R1:W-:Y:S01]  /*1cac0*/  STS.U16 [R24+0xe200], R23 ;  /* 0x00e2001718007388 */ /* 0x0003e20000000400 */
[----:B------:R1:W-:Y:S02]  /*1cad0*/  STS.U16 [R24+0xe600], R22 ;  /* 0x00e6001618007388 */ /* 0x0003e40000000400 */
[----:B------:R1:W-:Y:S02]  /*1cae0*/  STS.U16 [R24+0xea00], R21 ;  /* 0x00ea001518007388 */ /* 0x0003e40000000400 */
[----:B------:R1:W-:Y:S01]  /*1caf0*/  STS.U16 [R24+0xee00], R20 ;  /* 0x00ee001418007388 */ /* 0x0003e20000000400 */
[----:B------:R1:W-:Y:S01]  /*1cb00*/  STS.U16 [R24+0xf200], R19 ;  /* 0x00f2001318007388 */ /* 0x0003e20000000400 */
[----:B------:R0:W-:Y:S03]  /*1cb10*/  STS.U16 [R24+0xf600], R18 ;  /* 0x00f6001218007388 */ /* 0x0001e60000000400 */
[----:B-1----:R-:W3:Y:S01]  /*1cb20*/  LDL.LU R23, [R1+0x4c] ;  /* 0x00004c0001177983 */ /* 0x002ee20000300800 */
[----:B------:R-:W3:Y:S02]  /*1cb30*/  LDL.LU R22, [R1+0x54] ;  /* 0x0000540001167983 */ /* 0x000ee40000300800 */
[----:B------:R-:W3:Y:S02]  /*1cb40*/  LDL.LU R21, [R1+0x5c] ;  /* 0x00005c0001157983 */ /* 0x000ee40000300800 */
[----:B------:R-:W3:Y:S01]  /*1cb50*/  LDL.LU R20, [R1+0x64] ;  /* 0x0000640001147983 */ /* 0x000ee20000300800 */
[----:B------:R-:W3:Y:S01]  /*1cb60*/  LDL.LU R19, [R1+0x6c] ;  /* 0x00006c0001137983 */ /* 0x000ee20000300800 */
[----:B0-----:R-:W-:-:S04]  /*1cb70*/  SHF.R.S32.HI R2, RZ, 0x6, R2 ;  /* 0x00000006ff027819 */ /* 0x001fc80000011402 */
[----:B------:R-:W-:Y:S01]  /*1cb80*/  SGXT R2, R2, 0x1 ;  /* 0x000000010202781a */ /* 0x000fe20000000200 */
[----:B------:R0:W-:Y:S01]  /*1cb90*/  STS.U16 [R24+0xfa00], R17 ;  /* 0x00fa001118007388 */ /* 0x0001e20000000400 */
[----:B------:R1:W-:Y:S02]  /*1cba0*/  STS.U16 [R24+0xfe00], R16 ;  /* 0x00fe001018007388 */ /* 0x0003e40000000400 */
[----:B--2---:R-:W-:-:S05]  /*1cbb0*/  IMAD.SHL.U32 R0, R0, 0x2, RZ ;  /* 0x0000000200007824 */ /* 0x004fca00078e00ff */
[----:B------:R-:W-:Y:S02]  /*1cbc0*/  LOP3.LUT R0, R0, 0x90, R2, 0x78, !PT ;  /* 0x0000009000007812 */ /* 0x000fe400078e7802 */
[----:B------:R-:W2:Y:S01]  /*1cbd0*/  LDL.LU R2, [R1+0x74] ;  /* 0x0000740001027983 */ /* 0x000ea20000300800 */
[----:B------:R-:W2:Y:S02]  /*1cbe0*/  LDL.LU R18, [R1+0x7c] ;  /* 0x00007c0001127983 */ /* 0x000ea40000300800 */
[----:B0-----:R-:W2:Y:S02]  /*1cbf0*/  LDL.LU R17, [R1+0x80] ;  /* 0x0000800001117983 */ /* 0x001ea40000300800 */
[----:B-1----:R-:W2:Y:S01]  /*1cc00*/  LDL.LU R24, [R1+0x39bc] ;  /* 0x0039bc0001187983 */ /* 0x002ea20000300800 */
[----:B------:R-:W2:Y:S01]  /*1cc10*/  LDL.LU R16, [R1+0x84] ;  /* 0x0000840001107983 */ /* 0x000ea20000300800 */
[----:B------:R-:W-:-:S05]  /*1cc20*/  LOP3.LUT R0, R0, 0x60, RZ, 0x3c, !PT ;  /* 0x0000006000007812 */ /* 0x000fca00078e3cff */
[----:B------:R0:W-:Y:S01]  /*1cc30*/  STS.U16 [R0+0x8300], R25 ;  /* 0x0083001900007388 */ /* 0x0001e20000000400 */
[----:B---3--:R1:W-:Y:S03]  /*1cc40*/  STS.U16 [R0+0x8700], R26 ;  /* 0x0087001a00007388 */ /* 0x0083e60000000400 */
[----:B----4-:R3:W-:Y:S01]  /*1cc50*/  STS.U16 [R0+0x8b00], R27 ;  /* 0x008b001b00007388 */ /* 0x0107e20000000400 */
[----:B------:R4:W-:Y:S03]  /*1cc60*/  STS.U16 [R0+0x8f00], R28 ;  /* 0x008f001c00007388 */ /* 0x0009e60000000400 */
[----:B0-----:R-:W2:Y:S01]  /*1cc70*/  LDL.LU R25, [R1+0x39b8] ;  /* 0x0039b80001197983 */ /* 0x001ea20000300800 */
[----:B-1----:R-:W2:Y:S03]  /*1cc80*/  LDL.LU R26, [R1+0x39b4] ;  /* 0x0039b400011a7983 */ /* 0x002ea60000300800 */
[----:B---3--:R-:W3:Y:S01]  /*1cc90*/  LDL.LU R27, [R1+0x39b0] ;  /* 0x0039b000011b7983 */ /* 0x008ee20000300800 */
[----:B----4-:R-:W4:Y:S03]  /*1cca0*/  LDL.LU R28, [R1+0x39ac] ;  /* 0x0039ac00011c7983 */ /* 0x010f260000300800 */
[----:B--2---:R-:W-:Y:S01]  /*1ccb0*/  STS.U16 [R0+0x9300], R16 ;  /* 0x0093001000007388 */ /* 0x004fe20000000400 */
[----:B------:R-:W-:Y:S02]  /*1ccc0*/  STS.U16 [R0+0x9700], R17 ;  /* 0x0097001100007388 */ /* 0x000fe40000000400 */
[----:B------:R-:W-:Y:S02]  /*1ccd0*/  STS.U16 [R0+0x9b00], R18 ;  /* 0x009b001200007388 */ /* 0x000fe40000000400 */
[----:B------:R-:W-:Y:S01]  /*1cce0*/  STS.U16 [R0+0x9f00], R2 ;  /* 0x009f000200007388 */ /* 0x000fe20000000400 */
[----:B------:R-:W-:Y:S01]  /*1ccf0*/  STS.U16 [R0+0xa300], R19 ;  /* 0x00a3001300007388 */ /* 0x000fe20000000400 */
[----:B------:R-:W-:Y:S02]  /*1cd00*/  STS.U16 [R0+0xa700], R20 ;  /* 0x00a7001400007388 */ /* 0x000fe40000000400 */
[----:B------:R-:W-:Y:S02]  /*1cd10*/  STS.U16 [R0+0xab00], R21 ;  /* 0x00ab001500007388 */ /* 0x000fe40000000400 */
[----:B------:R-:W-:Y:S01]  /*1cd20*/  STS.U16 [R0+0xaf00], R22 ;  /* 0x00af001600007388 */ /* 0x000fe20000000400 */
[----:B------:R-:W-:Y:S01]  /*1cd30*/  STS.U16 [R0+0xb300], R23 ;  /* 0x00b3001700007388 */ /* 0x000fe20000000400 */
[----:B------:R-:W-:Y:S02]  /*1cd40*/  STS.U16 [R0+0xb700], R4 ;  /* 0x00b7000400007388 */ /* 0x000fe40000000400 */
[----:B------:R-:W-:Y:S02]  /*1cd50*/  STS.U16 [R0+0xbb00], R5 ;  /* 0x00bb000500007388 */ /* 0x000fe40000000400 */
[----:B------:R-:W-:Y:S01]  /*1cd60*/  STS.U16 [R0+0xbf00], R29 ;  /* 0x00bf001d00007388 */ /* 0x000fe20000000400 */
[----:B----4-:R0:W-:Y:S04]  /*1cd70*/  STS.U16 [R0+0xc300], R28 ;  /* 0x00c3001c00007388 */ /* 0x0101e80000000400 */
[----:B0-----:R-:W2:Y:S01]  /*1cd80*/  LDL.LU R28, [R1+0x39a8] ;  /* 0x0039a800011c7983 */ /* 0x001ea20000300800 */
[----:B------:R-:W4:Y:S02]  /*1cd90*/  LDL R4, [R1+0xce0] ;  /* 0x000ce00001047983 */ /* 0x000f240000100800 */
[----:B---3--:R-:W-:Y:S02]  /*1cda0*/  STS.U16 [R0+0xc700], R27 ;  /* 0x00c7001b00007388 */ /* 0x008fe40000000400 */
        /* <DEDUP_REMOVED lines=14> */
[----:B------:R-:W-:Y:S06]  /*1ce90*/  BAR.SYNC.DEFER_BLOCKING 0x0 ;  /* 0x0000000000007b1d */ /* 0x000fec0000010000 */
[----:B--2---:R-:W-:Y:S04]  /*1cea0*/  LDSM.16.MT88.4 R16, [R28] ;  /* 0x000000001c10783b */ /* 0x004fe80000004200 */
[----:B----4-:R-:W0:Y:S04]  /*1ceb0*/  LDSM.16.M88.4 R8, [R4+0x8000] ;  /* 0x008000000408783b */ /* 0x010e280000000200 */
[----:B------:R-:W-:Y:S04]  /*1cec0*/  LDSM.16.M88.4 R24, [R4+0xa000] ;  /* 0x00a000000418783b */ /* 0x000fe80000000200 */
[----:B------:R-:W-:Y:S04]  /*1ced0*/  LDSM.16.M88.4 R12, [R4+0xa800] ;  /* 0x00a80000040c783b */ /* 0x000fe80000000200 */
[----:B0-----:R-:W-:Y:S01]  /*1cee0*/  STL.64 [R1+0xc0], R8 ;  /* 0x0000c00801007387 */ /* 0x001fe20000100a00 */
[----:B------:R-:W-:-:S02]  /*1cef0*/  IMAD.MOV.U32 R5, RZ, RZ, R8 ;  /* 0x000000ffff057224 */ /* 0x000fc400078e0008 */
[----:B------:R-:W-:Y:S02]  /*1cf00*/  STL.64 [R1+0xc8], R10 ;  /* 0x0000c80a01007387 */ /* 0x000fe40000100a00 */
[----:B------:R-:W-:Y:S02]  /*1cf10*/  IMAD.MOV.U32 R3, RZ, RZ, R9 ;  /* 0x000000ffff037224 */ /* 0x000fe400078e0009 */
[----:B------:R-:W0:Y:S04]  /*1cf20*/  LDSM.16.M88.4 R8, [R4+0x8800] ;  /* 0x008800000408783b */ /* 0x000e280000000200 */
[----:B0-----:R-:W-:Y:S01]  /*1cf30*/  STL.64 [R1+0xb0], R8 ;  /* 0x0000b00801007387 */ /* 0x001fe20000100a00 */
[----:B------:R-:W-:Y:S02]  /*1cf40*/  IMAD.MOV.U32 R7, RZ, RZ, R8 ;  /* 0x000000ffff077224 */ /* 0x000fe400078e0008 */
[----:B------:R-:W-:Y:S02]  /*1cf50*/  STL.64 [R1+0xb8], R10 ;  /* 0x0000b80a01007387 */ /* 0x000fe40000100a00 */
[----:B------:R-:W-:-:S02]  /*1cf60*/  IMAD.MOV.U32 R6, RZ, RZ, R9 ;  /* 0x000000ffff067224 */ /* 0x000fc400078e0009 */
[----:B------:R-:W0:Y:S04]  /*1cf70*/  LDSM.16.M88.4 R8, [R4+0x9000] ;  /* 0x009000000408783b */ /* 0x000e280000000200 */
[----:B0-----:R-:W-:Y:S01]  /*1cf80*/  STL.64 [R1+0xa0], R8 ;  /* 0x0000a00801007387 */ /* 0x001fe20000100a00 */
[----:B------:R-:W-:Y:S02]  /*1cf90*/  IMAD.MOV.U32 R21, RZ, RZ, R8 ;  /* 0x000000ffff157224 */ /* 0x000fe400078e0008 */
[----:B------:R-:W-:Y:S02]  /*1cfa0*/  STL.64 [R1+0xa8], R10 ;  /* 0x0000a80a01007387 */ /* 0x000fe40000100a00 */
[----:B------:R-:W-:Y:S02]  /*1cfb0*/  IMAD.MOV.U32 R20, RZ, RZ, R9 ;  /* 0x000000ffff147224 */ /* 0x000fe400078e0009 */
[----:B------:R-:W0:Y:S04]  /*1cfc0*/  LDSM.16.M88.4 R8, [R4+0x9800] ;  /* 0x009800000408783b */ /* 0x000e280000000200 */
[----:B0-----:R-:W-:Y:S01]  /*1cfd0*/  STL.64 [R1+0x90], R8 ;  /* 0x0000900801007387 */ /* 0x001fe20000100a00 */
[----:B------:R-:W-:Y:S02]  /*1cfe0*/  STL.64 [R1+0x98], R10 ;  /* 0x0000980a01007387 */ /* 0x000fe40000100a00 */
[----:B------:R-:W0:Y:S04]  /*1cff0*/  LDSM.16.M88.4 R8, [R4+0xb000] ;  /* 0x00b000000408783b */ /* 0x000e280000000200 */
[----:B------:R-:W-:Y:S01]  /*1d000*/  STL.64 [R1+0x80], R24 ;  /* 0x0000801801007387 */ /* 0x000fe20000100a00 */
[----:B------:R-:W-:Y:S01]  /*1d010*/  STL.64 [R1+0x88], R26 ;  /* 0x0000881a01007387 */ /* 0x000fe20000100a00 */
[----:B------:R-:W-:Y:S02]  /*1d020*/  STL.64 [R1+0x70], R12 ;  /* 0x0000700c01007387 */ /* 0x000fe40000100a00 */
[----:B------:R-:W-:Y:S02]  /*1d030*/  STL.64 [R1+0x78], R14 ;  /* 0x0000780e01007387 */ /* 0x000fe40000100a00 */
[----:B------:R-:W1:Y:S04]  /*1d040*/  LDSM.16.M88.4 R12, [R4+0xb800] ;  /* 0x00b80000040c783b */ /* 0x000e680000000200 */
[----:B------:R-:W-:Y:S04]  /*1d050*/  LDSM.16.M88.4 R24, [R4+0xc000] ;  /* 0x00c000000418783b */ /* 0x000fe80000000200 */
[----:B0-----:R-:W-:Y:S01]  /*1d060*/  STL.64 [R1+0x60], R8 ;  /* 0x0000600801007387 */ /* 0x001fe20000100a00 */
[----:B------:R-:W-:-:S02]  /*1d070*/  IMAD.MOV.U32 R2, RZ, RZ, R8 ;  /* 0x000000ffff027224 */ /* 0x000fc400078e0008 */
[----:B------:R-:W-:Y:S02]  /*1d080*/  STL.64 [R1+0x68], R10 ;  /* 0x0000680a01007387 */ /* 0x000fe40000100a00 */
[----:B------:R-:W-:Y:S02]  /*1d090*/  IMAD.MOV.U32 R0, RZ, RZ, R9 ;  /* 0x000000ffff007224 */ /* 0x000fe400078e0009 */
[----:B------:R-:W0:Y:S04]  /*1d0a0*/  LDSM.16.M88.4 R8, [R4+0xc800] ;  /* 0x00c800000408783b */ /* 0x000e280000000200 */
[----:B-1----:R-:W-:Y:S01]  /*1d0b0*/  STL.64 [R1+0x50], R12 ;  /* 0x0000500c01007387 */ /* 0x002fe20000100a00 */
[----:B------:R-:W-:Y:S02]  /*1d0c0*/  STL.64 [R1+0x58], R14 ;  /* 0x0000580e01007387 */ /* 0x000fe40000100a00 */
[----:B------:R-:W1:Y:S01]  /*1d0d0*/  LDSM.16.M88.4 R12, [R4+0xd000] ;  /* 0x00d00000040c783b */ /* 0x000e620000000200 */
[----:B0-----:R-:W-:Y:S03]  /*1d0e0*/  STL.64 [R1+0x30], R8 ;  /* 0x0000300801007387 */ /* 0x001fe60000100a00 */
[----:B------:R-:W-:Y:S02]  /*1d0f0*/  STL.64 [R1+0x38], R10 ;  /* 0x0000380a01007387 */ /* 0x000fe40000100a00 */
[----:B------:R-:W0:Y:S04]  /*1d100*/  LDSM.16.M88.4 R8, [R4+0xd800] ;  /* 0x00d800000408783b */ /* 0x000e280000000200 */
[----:B------:R-:W-:Y:S01]  /*1d110*/  STL.64 [R1+0x40], R24 ;  /* 0x0000401801007387 */ /* 0x000fe20000100a00 */
[----:B-1----:R-:W-:Y:S01]  /*1d120*/  STL.64 [R1+0x20], R12 ;  /* 0x0000200c01007387 */ /* 0x002fe20000100a00 */
[----:B------:R-:W-:Y:S02]  /*1d130*/  STL.64 [R1+0x28], R14 ;  /* 0x0000280e01007387 */ /* 0x000fe40000100a00 */
[----:B------:R-:W-:Y:S02]  /*1d140*/  STL.64 [R1+0x48], R26 ;  /* 0x0000481a01007387 */ /* 0x000fe40000100a00 */
[----:B------:R-:W1:Y:S01]  /*1d150*/  LDSM.16.M88.4 R12, [R4+0xe800] ;  /* 0x00e80000040c783b */ /* 0x000e620000000200 */
[----:B0-----:R-:W-:Y:S03]  /*1d160*/  STL.64 [R1+0x10], R8 ;  /* 0x0000100801007387 */ /* 0x001fe60000100a00 */
[----:B------:R-:W-:Y:S02]  /*1d170*/  STL.64 [R1+0x18], R10 ;  /* 0x0000180a01007387 */ /* 0x000fe40000100a00 */
[----:B------:R-:W0:Y:S04]  /*1d180*/  LDSM.16.M88.4 R8, [R4+0xe000] ;  /* 0x00e000000408783b */ /* 0x000e280000000200 */
[----:B------:R2:W-:Y:S02]  /*1d190*/  STL.64 [R1+0x3988], R24 ;  /* 0x0039881801007387 */ /* 0x0005e40000100a00 */
[----:B--2---:R-:W-:-:S02]  /*1d1a0*/  IMAD.MOV.U32 R24, RZ, RZ, R7 ;  /* 0x000000ffff187224 */ /* 0x004fc400078e0007 */
[----:B------:R-:W-:-:S05]  /*1d1b0*/  IMAD.MOV.U32 R25, RZ, RZ, R6 ;  /* 0x000000ffff197224 */ /* 0x000fca00078e0006 */
[----:B------:R-:W-:Y:S01]  /*1d1c0*/  STL.64 [R1+0x3998], R24 ;  /* 0x0039981801007387 */ /* 0x000fe20000100a00 */
[----:B-1----:R-:W-:Y:S03]  /*1d1d0*/  STL [R1+0x3244], R14 ;  /* 0x0032440e01007387 */ /* 0x002fe60000100800 */
[----:B0-----:R-:W-:Y:S01]  /*1d1e0*/  STL.64 [R1], R8 ;  /* 0x0000000801007387 */ /* 0x001fe20000100a00 */
[----:B------:R-:W-:Y:S02]  /*1d1f0*/  STL.64 [R1+0x8], R10 ;  /* 0x0000080a01007387 */ /* 0x000fe40000100a00 */
[----:B------:R-:W-:Y:S02]  /*1d200*/  STL [R1+0x3240], R15 ;  /* 0x0032400f01007387 */ /* 0x000fe40000100800 */
[----:B------:R0:W-:Y:S01]  /*1d210*/  STL.64 [R1+0x3980], R12 ;  /* 0x0039800c01007387 */ /* 0x0001e20000100a00 */
[----:B------:R-:W1:Y:S04]  /*1d220*/  LDSM.16.M88.4 R8, [R4+0xf000] ;  /* 0x00f000000408783b */ /* 0x000e680000000200 */
[----:B0-----:R-:W2:Y:S01]  /*1d230*/  LDL.64 R12, [R1+0x90] ;  /* 0x00009000010c7983 */ /* 0x001ea20000100a00 */
[----:B------:R-:W-:-:S02]  /*1d240*/  IMAD.MOV.U32 R24, RZ, RZ, R5 ;  /* 0x000000ffff187224 */ /* 0x000fc400078e0005 */
[----:B------:R-:W0:Y:S04]  /*1d250*/  LDSM.16.M88.4 R4, [R4+0xf800] ;  /* 0x00f800000404783b */ /* 0x000e280000000200 */
[----:B------:R-:W-:Y:S01]  /*1d260*/  IMAD.MOV.U32 R25, RZ, RZ, R3 ;  /* 0x000000ffff197224 */ /* 0x000fe200078e0003 */
[----:B------:R-:W-:Y:S01]  /*1d270*/  LOP3.LUT R3, R28, 0x40, RZ, 0x3c, !PT ;  /* 0x000000401c037812 */ /* 0x000fe200078e3cff */
[----:B--2---:R-:W-:Y:S01]  /*1d280*/  STL.64 [R1+0x3990], R12 ;  /* 0x0039900c01007387 */ /* 0x004fe20000100a00 */
[----:B-1----:R-:W-:Y:S02]  /*1d290*/  STL [R1+0x315c], R10 ;  /* 0x00315c0a01007387 */ /* 0x002fe40000100800 */
[----:B------:R-:W-:Y:S02]  /*1d2a0*/  STL [R1+0x3158], R11 ;  /* 0x0031580b01007387 */ /* 0x000fe40000100800 */
[----:B------:R1:W-:Y:S02]  /*1d2b0*/  STL.64 [R1+0x39a0], R8 ;  /* 0x0039a00801007387 */ /* 0x0003e40000100a00 */
[----:B-1----:R-:W2:Y:S01]  /*1d2c0*/  LDL.LU.64 R8, [R1+0xa80] ;  /* 0x000a800001087983 */ /* 0x002ea20000300a00 */
[----:B------:R-:W2:Y:S02]  /*1d2d0*/  LDL.LU.64 R10, [R1+0xa88] ;  /* 0x000a8800010a7983 */ /* 0x000ea40000300a00 */
[----:B------:R-:W-:Y:S02]  /*1d2e0*/  STL [R1+0x3800], R28 ;  /* 0x0038001c01007387 */ /* 0x000fe40000100800 */
[----:B------:R-:W3:Y:S01]  /*1d2f0*/  LDL.LU.64 R12, [R1+0xa70] ;  /* 0x000a7000010c7983 */ /* 0x000ee20000300a00 */
[----:B------:R-:W3:Y:S01]  /*1d300*/  LDL.LU.64 R14, [R1+0xa78] ;  /* 0x000a7800010e7983 */ /* 0x000ee20000300a00 */
[----:B0-----:R0:W-:Y:S02]  /*1d310*/  STL [R1+0x390c], R5 ;  /* 0x00390c0501007387 */ /* 0x0011e40000100800 */
[----:B------:R-:W-:Y:S02]  /*1d320*/  STL [R1+0x3144], R6 ;  /* 0x0031440601007387 */ /* 0x000fe40000100800 */
[----:B------:R-:W-:Y:S01]  /*1d330*/  STL [R1+0x3140], R7 ;  /* 0x0031400701007387 */ /* 0x000fe20000100800 */
[----:B------:R1:W-:Y:S01]  /*1d340*/  STL [R1+0x3960], R4 ;  /* 0x0039600401007387 */ /* 0x0003e20000100800 */
[----:B0-----:R-:W-:-:S02]  /*1d350*/  IMAD.MOV.U32 R5, RZ, RZ, R20 ;  /* 0x000000ffff057224 */ /* 0x001fc400078e0014 */
[----:B-1----:R-:W-:Y:S02]  /*1d360*/  IMAD.MOV.U32 R4, RZ, RZ, R21 ;  /* 0x000000ffff047224 */ /* 0x002fe400078e0015 */
[----:B------:R-:W0:Y:S04]  /*1d370*/  LDSM.16.MT88.4 R20, [R3] ;  /* 0x000000000314783b */ /* 0x000e280000004200 */
[----:B0-----:R-:W-:Y:S01]  /*1d380*/  STL.64 [R1+0x3900], R22 ;  /* 0x0039001601007387 */ /* 0x001fe20000100a00 */
[----:B------:R0:W-:Y:S03]  /*1d390*/  STL.64 [R1+0x38f8], R20 ;  /* 0x0038f81401007387 */ /* 0x0001e60000100a00 */
[----:B0-----:R-:W4:Y:S01]  /*1d3a0*/  LDL.LU.64 R20, [R1+0xa60] ;  /* 0x000a600001147983 */ /* 0x001f220000300a00 */
[----:B------:R-:W4:Y:S02]  /*1d3b0*/  LDL.LU.64 R22, [R1+0xa68] ;  /* 0x000a680001167983 */ /* 0x000f240000300a00 */
[----:B------:R-:W-:Y:S01]  /*1d3c0*/  STL [R1+0x38e0], R3 ;  /* 0x0038e00301007387 */ /* 0x000fe20000100800 */
[----:B--2---:R-:W-:Y:S01]  /*1d3d0*/  HMMA.16816.F32.BF16 R24, R16, R24, R8 ;  /* 0x000000181018723c */ /* 0x004fe20000041808 */
[----:B------:R-:W2:Y:S11]  /*1d3e0*/  LDL.LU.64 R8, [R1+0x39a0] ;  /* 0x0039a00001087983 */ /* 0x000eb60000300a00 */
[----:B------:R-:W-:Y:S11]  /*1d3f0*/  @!UPT UIADD3 URZ, URZ, URZ, URZ ;  /* 0x0000003f3f3ff290 */ /* 0x000ff6000fffe03f */
[----:B------:R0:W-:Y:S04]  /*1d400*/  STL.64 [R1+0x750], R24 ;  /* 0x0007501801007387 */ /* 0x0001e80000100a00 */
[----:B0-----:R-:W3:Y:S01]  /*1d410*/  LDL.LU.64 R24, [R1+0x3998] ;  /* 0x0039980001187983 */ /* 0x001ee20000300a00 */
[----:B------:R-:W-:Y:S02]  /*1d420*/  IMAD.MOV.U32 R10, RZ, RZ, R26 ;  /* 0x000000ffff0a7224 */ /* 0x000fe400078e001a */
[----:B------:R-:W-:-:S05]  /*1d430*/  IMAD.MOV.U32 R11, RZ, RZ, R27 ;  /* 0x000000ffff0b7224 */ /* 0x000fca00078e001b */
[----:B------:R0:W-:Y:S01]  /*1d440*/  STL [R1+0x323c], R11 ;  /* 0x00323c0b01007387 */ /* 0x0001e20000100800 */
[----:B------:R1:W-:Y:S01]  /*1d450*/  STL [R1+0x3238], R10 ;  /* 0x0032380a01007387 */ /* 0x0003e20000100800 */
[C---:B----4-:R-:W-:Y:S11]  /*1d460*/  HMMA.16816.F32.BF16 R4, R16.reuse, R4, R20 ;  /* 0x000000041004723c */ /* 0x050ff60000041814 */
[----:B------:R-:W-:Y:S11]  /*1d470*/  @!UPT UIADD3 URZ, URZ, URZ, URZ ;  /* 0x0000003f3f3ff290 */ /* 0x000ff6000fffe03f */
[----:B------:R-:W-:Y:S02]  /*1d480*/  @!UPT UIADD3 URZ, URZ, URZ, URZ ;  /* 0x0000003f3f3ff290 */ /* 0x000fe4000fffe03f */
[----:B0-----:R-:W-:Y:S02]  /*1d490*/  IMAD.MOV.U32 R11, RZ, RZ, R6 ;  /* 0x000000ffff0b7224 */ /* 0x001fe400078e0006 */
[----:B-1----:R-:W-:Y:S01]  /*1d4a0*/  IMAD.MOV.U32 R10, RZ, RZ, R7 ;  /* 0x000000ffff0a7224 */ /* 0x002fe200078e0007 */
[----:B---3--:R-:W-:Y:S01]  /*1d4b0*/  HMMA.16816.F32.BF16 R24, R16, R24, R12 ;  /* 0x000000181018723c */ /* 0x008fe2000004180c */
[----:B------:R-:W3:Y:S11]  /*1d4c0*/  LDL.LU.64 R12, [R1+0x3990] ;  /* 0x00399000010c7983 */ /* 0x000ef60000300a00 */
[----:B------:R-:W-:Y:S11]  /*1d4d0*/  @!UPT UIADD3 URZ, URZ, URZ, URZ ;  /* 0x0000003f3f3ff290 */ /* 0x000ff6000fffe03f */
[----:B------:R0:W-:Y:S01]  /*1d4e0*/  STL.64 [R1+0x740], R24 ;  /* 0x0007401801007387 */ /* 0x0001e20000100a00 */
[----:B------:R-:W-:Y:S03]  /*1d4f0*/  STL.64 [R1+0x748], R26 ;  /* 0x0007481a01007387 */ /* 0x000fe60000100a00 */
[----:B0-----:R-:W4:Y:S01]  /*1d500*/  LDL.LU.64 R24, [R1+0x3988] ;  /* 0x0039880001187983 */ /* 0x001f220000300a00 */
[----:B------:R0:W-:Y:S02]  /*1d510*/  STL.64 [R1+0x730], R4 ;  /* 0x0007300401007387 */ /* 0x0001e40000100a00 */
[----:B------:R-:W4:Y:S02]  /*1d520*/  LDL.LU.64 R20, [R1+0x9f0] ;  /* 0x0009f00001147983 */ /* 0x000f240000300a00 */
[----:B------:R-:W4:Y:S02]  /*1d530*/  LDL.LU.64 R22, [R1+0x9f8] ;  /* 0x0009f80001167983 */ /* 0x000f240000300a00 */
[----:B0-----:R-:W-:-:S02]  /*1d540*/  IMAD.MOV.U32 R4, RZ, RZ, R2 ;  /* 0x000000ffff047224 */ /* 0x001fc400078e0002 */
[----:B------:R-:W-:-:S05]  /*1d550*/  IMAD.MOV.U32 R5, RZ, RZ, R0 ;  /* 0x000000ffff057224 */ /* 0x000fca00078e0000 */
[----:B------:R0:W-:Y:S04]  /*1d560*/  STL.64 [R1+0x3970], R4 ;  /* 0x0039700401007387 */ /* 0x0001e80000100a00 */
[----:B0-----:R-:W4:Y:S01]  /*1d570*/  LDL.LU.64 R4, [R1+0xa50] ;  /* 0x000a500001047983 */ /* 0x001f220000300a00 */
[----:B------:R-:W4:Y:S02]  /*1d580*/  LDL.LU.64 R6, [R1+0xa58] ;  /* 0x000a580001067983 */ /* 0x000f240000300a00 */
[----:B------:R-:W-:Y:S02]  /*1d590*/  STL [R1+0x324c], R10 ;  /* 0x00324c0a01007387 */ /* 0x000fe40000100800 */
[----:B------:R-:W-:Y:S01]  /*1d5a0*/  STL [R1+0x3248], R11 ;  /* 0x0032480b01007387 */ /* 0x000fe20000100800 */
[----:B--2---:R0:W-:Y:S04]  /*1d5b0*/  STL.64 [R1+0x3978], R8 ;  /* 0x0039780801007387 */ /* 0x0041e80000100a00 */
[----:B0-----:R-:W2:Y:S01]  /*1d5c0*/  LDL.64 R8, [R1+0x80] ;  /* 0x0000800001087983 */ /* 0x001ea20000100a00 */
[----:B---3--:R-:W-:-:S02]  /*1d5d0*/  IMAD.MOV.U32 R26, RZ, RZ, R12 ;  /* 0x000000ffff1a7224 */ /* 0x008fc400078e000c */
[----:B------:R-:W-:Y:S01]  /*1d5e0*/  IMAD.MOV.U32 R0, RZ, RZ, R13 ;  /* 0x000000ffff007224 */ /* 0x000fe200078e000d */
[C---:B----4-:R-:W-:Y:S01]  /*1d5f0*/  HMMA.16816.F32.BF16 R4, R16.reuse, R12, R4 ;  /* 0x0000000c1004723c */ /* 0x050fe20000041804 */
[----:B------:R-:W3:Y:S11]  /*1d600*/  LDL.LU.64 R12, [R1+0x3980] ;  /* 0x00398000010c7983 */ /* 0x000ef60000300a00 */
[----:B------:R-:W-:Y:S11]  /*1d610*/  @!UPT UIADD3 URZ, URZ, URZ, URZ ;  /* 0x0000003f3f3ff290 */ /* 0x000ff6000fffe03f */
[----:B------:R-:W-:Y:S01]  /*1d620*/  @!UPT UIADD3 URZ, URZ, URZ, URZ ;  /* 0x0000003f3f3ff290 */ /* 0x000fe2000fffe03f */
[----:B------:R-:W-:Y:S02]  /*1d630*/  IMAD.MOV.U32 R14, RZ, RZ, R6 ;  /* 0x000000ffff0e7224 */ /* 0x000fe400078e0006 */
[----:B------:R-:W-:Y:S01]  /*1d640*/  IMAD.MOV.U32 R15, RZ, RZ, R7 ;  /* 0x000000ffff0f7224 */ /* 0x000fe200078e0007 */
[----:B------:R0:W-:Y:S04]  /*1d650*/  STL.64 [R1+0x720], R4 ;  /* 0x0007200401007387 */ /* 0x0001e80000100a00 */
[----:B0-----:R-:W4:Y:S01]  /*1d660*/  LDL.LU.64 R4, [R1+0x9d0] ;  /* 0x0009d00001047983 */ /* 0x001f220000300a00 */
[----:B------:R-:W4:Y:S02]  /*1d670*/  LDL.LU.64 R6, [R1+0x9d8] ;  /* 0x0009d80001067983 */ /* 0x000f240000300a00 */
[----:B------:R-:W-:Y:S01]  /*1d680*/  STL.64 [R1+0x3928], R14 ;  /* 0x0039280e01007387 */ /* 0x000fe20000100a00 */
[----:B---3--:R0:W-:Y:S04]  /*1d690*/  STL.64 [R1+0x3920], R12 ;  /* 0x0039200c01007387 */ /* 0x0081e80000100a00 */
[----:B0-----:R-:W3:Y:S01]  /*1d6a0*/  LDL.64 R12, [R1+0x30] ;  /* 0x00003000010c7983 */ /* 0x001ee20000100a00 */
[----:B--2---:R-:W-:Y:S01]  /*1d6b0*/  HMMA.16816.F32.BF16 R20, R16, R8, R20 ;  /* 0x000000081014723c */ /* 0x004fe20000041814 */
[----:B------:R-:W-:-:S02]  /*1d6c0*/  IMAD.MOV.U32 R3, RZ, RZ, R8 ;  /* 0x000000ffff037224 */ /* 0x000fc400078e0008 */
[----:B------:R-:W-:Y:S01]  /*1d6d0*/  IMAD.MOV.U32 R27, RZ, RZ, R9 ;  /* 0x000000ffff1b7224 */ /* 0x000fe200078e0009 */
[----:B---3--:R0:W-:Y:S04]  /*1d6e0*/  STL.64 [R1+0x3950], R12 ;  /* 0x0039500c01007387 */ /* 0x0081e80000100a00 */
[----:B0-----:R-:W4:Y:S01]  /*1d6f0*/  LDL.64 R12, [R1+0x70] ;  /* 0x00007000010c7983 */ /* 0x001f220000100a00 */
[----:B------:R-:W-:Y:S02]  /*1d700*/  STL [R1+0x3908], R0 ;  /* 0x0039080001007387 */ /* 0x000fe40000100800 */
[----:B------:R-:W-:Y:S02]  /*1d710*/  STL [R1+0x38e4], R26 ;  /* 0x0038e41a01007387 */ /* 0x000fe40000100800 */
[----:B------:R-:W2:Y:S10]  /*1d720*/  LDL.LU.64 R8, [R1+0x3978] ;  /* 0x0039780001087983 */ /* 0x000eb40000300a00 */
[----:B------:R0:W-:Y:S04]  /*1d730*/  STL.64 [R1+0x710], R20 ;  /* 0x0007101401007387 */ /* 0x0001e80000100a00 */
[----:B0-----:R-:W3:Y:S01]  /*1d740*/  LDL.64 R20, [R1+0x20] ;  /* 0x0000200001147983 */ /* 0x001ee20000100a00 */
[----:B------:R-:W-:-:S03]  /*1d750*/  IMAD.MOV.U32 R11, RZ, RZ, R23 ;  /* 0x000000ffff0b7224 */ /* 0x000fc600078e0017 */
[----:B---3--:R0:W-:Y:S04]  /*1d760*/  STL.64 [R1+0x3958], R20 ;  /* 0x0039581401007387 */ /* 0x0081e80000100a00 */
[----:B0-----:R-:W3:Y:S01]  /*1d770*/  LDL.64 R20, [R1+0x50] ;  /* 0x0000500001147983 */ /* 0x001ee20000100a00 */
[C---:B----4-:R-:W-:Y:S01]  /*1d780*/  HMMA.16816.F32.BF16 R4, R16.reuse, R12, R4 ;  /* 0x0000000c1004723c */ /* 0x050fe20000041804 */
[----:B------:R-:W-:Y:S02]  /*1d790*/  IMAD.MOV.U32 R10, RZ, RZ, R22 ;  /* 0x000000ffff0a7224 */ /* 0x000fe400078e0016 */
[----:B------:R-:W-:Y:S01]  /*1d7a0*/  IMAD.MOV.U32 R26, RZ, RZ, R12 ;  /* 0x000000ffff1a7224 */ /* 0x000fe200078e000c */
[----:B---3--:R0:W-:Y:S04]  /*1d7b0*/  STL.64 [R1+0x3968], R20 ;  /* 0x0039681401007387 */ /* 0x0081e80000100a00 */
[----:B0-----:R-:W3:Y:S01]  /*1d7c0*/  LDL.LU.64 R20, [R1+0x9c0] ;  /* 0x0009c00001147983 */ /* 0x001ee20000300a00 */
[----:B------:R-:W3:Y:S02]  /*1d7d0*/  LDL.LU.64 R22, [R1+0x9c8] ;  /* 0x0009c80001167983 */ /* 0x000ee40000300a00 */
[----:B------:R0:W-:Y:S02]  /*1d7e0*/  STL [R1+0x3364], R11 ;  /* 0x0033640b01007387 */ /* 0x0001e40000100800 */
[----:B------:R-:W-:Y:S10]  /*1d7f0*/  STL [R1+0x3360], R10 ;  /* 0x0033600a01007387 */ /* 0x000ff40000100800 */
[----:B------:R1:W-:Y:S01]  /*1d800*/  STL.64 [R1+0x700], R4 ;  /* 0x0007000401007387 */ /* 0x0003e20000100a00 */
[----:B------:R-:W-:Y:S02]  /*1d810*/  STL.64 [R1+0x708], R6 ;  /* 0x0007080601007387 */ /* 0x000fe40000100a00 */
[----:B0-----:R-:W-:Y:S01]  /*1d820*/  IMAD.MOV.U32 R11, RZ, RZ, R13 ;  /* 0x000000ffff0b7224 */ /* 0x001fe200078e000d */
[----:B-1----:R-:W3:Y:S01]  /*1d830*/  LDL.LU.64 R4, [R1+0x3970] ;  /* 0x0039700001047983 */ /* 0x002ee20000300a00 */
[----:B------:R-:W4:Y:S02]  /*1d840*/  LDL.LU.64 R12, [R1+0x580] ;  /* 0x00058000010c7983 */ /* 0x000f240000300a00 */
[----:B------:R-:W4:Y:S02]  /*1d850*/  LDL.LU.64 R14, [R1+0x588] ;  /* 0x00058800010e7983 */ /* 0x000f240000300a00 */
[----:B------:R-:W-:Y:S01]  /*1d860*/  STL [R1+0x3938], R11 ;  /* 0x0039380b01007387 */ /* 0x000fe20000100800 */
[----:B--2---:R0:W-:Y:S04]  /*1d870*/  STL.64 [R1+0x3930], R8 ;  /* 0x0039300801007387 */ /* 0x0041e80000100a00 */
[----:B0-----:R-:W2:Y:S01]  /*1d880*/  LDL.64 R8, [R1+0x10] ;  /* 0x0000100001087983 */ /* 0x001ea20000100a00 */
[C---:B---3--:R-:W-:Y:S03]  /*1d890*/  HMMA.16816.F32.BF16 R4, R16.reuse, R4, R20 ;  /* 0x000000041004723c */ /* 0x048fe60000041814 */
[----:B--2---:R0:W-:Y:S04]  /*1d8a0*/  STL.64 [R1+0x3948], R8 ;  /* 0x0039480801007387 */ /* 0x0041e80000100a00 */
[----:B0-----:R-:W2:Y:S01]  /*1d8b0*/  LDL.LU.64 R8, [R1+0x590] ;  /* 0x0005900001087983 */ /* 0x001ea20000300a00 */
[----:B------:R-:W2:Y:S02]  /*1d8c0*/  LDL.LU.64 R10, [R1+0x598] ;  /* 0x00059800010a7983 */ /* 0x000ea40000300a00 */
[----:B------:R-:W2:Y:S11]  /*1d8d0*/  LDL.LU.64 R20, [R1+0x3968] ;  /* 0x0039680001147983 */ /* 0x000eb60000300a00 */
[----:B------:R-:W-:Y:S02]  /*1d8e0*/  @!UPT UIADD3 URZ, URZ, URZ, URZ ;  /* 0x0000003f3f3ff290 */ /* 0x000fe4000fffe03f */
[----:B------:R0:W-:Y:S01]  /*1d8f0*/  STL.64 [R1+0x7f0], R4 ;  /* 0x0007f00401007387 */ /* 0x0001e20000100a00 */
[----:B------:R1:W-:Y:S04]  /*1d900*/  STL.64 [R1+0x7f8], R6 ;  /* 0x0007f80601007387 */ /* 0x0003e80000100a00 */
[----:B0-----:R-:W3:Y:S01]  /*1d910*/  LDL.LU R4, [R1+0x3960] ;  /* 0x0039600001047983 */ /* 0x001ee20000300800 */
[C---:B----4-:R-:W-:Y:S08]  /*1d920*/  HMMA.16816.F32.BF16 R12, R16.reuse, R24, R12 ;  /* 0x00000018100c723c */ /* 0x050ff0000004180c */
[----:B--2---:R-:W-:Y:S01]  /*1d930*/  HMMA.16816.F32.BF16 R8, R16, R20, R8 ;  /* 0x000000141008723c */ /* 0x004fe20000041808 */
[----:B-1----:R-:W-:-:S02]  /*1d940*/  IMAD.MOV.U32 R7, RZ, RZ, R20 ;  /* 0x000000ffff077224 */ /* 0x002fc400078e0014 */
[----:B------:R-:W-:Y:S02]  /*1d950*/  IMAD.MOV.U32 R6, RZ, RZ, R21 ;  /* 0x000000ffff067224 */ /* 0x000fe400078e0015 */
[----:B------:R-:W2:Y:S11]  /*1d960*/  LDL.LU.64 R20, [R1+0x3958] ;  /* 0x0039580001147983 */ /* 0x000eb60000300a00 */
[----:B------:R-:W-:Y:S07]  /*1d970*/  @!UPT UIADD3 URZ, URZ, URZ, URZ ;  /* 0x0000003f3f3ff290 */ /* 0x000fee000fffe03f */
[----:B------:R0:W-:Y:S01]  /*1d980*/  STL.64 [R1+0x7e0], R8 ;  /* 0x0007e00801007387 */ /* 0x0001e20000100a00 */
[----:B------:R-:W-:Y:S02]  /*1d990*/  IMAD.MOV.U32 R29, RZ, RZ, R10 ;  /* 0x000000ffff1d7224 */ /* 0x000fe400078e000a */
[----:B------:R-:W-:Y:S01]  /*1d9a0*/  IMAD.MOV.U32 R2, RZ, RZ, R11 ;  /* 0x000000ffff027224 */ /* 0x000fe200078e000b */
[----:B0-----:R-:W2:Y:S01]  /*1d9b0*/  LDL.LU.64 R8, [R1+0x560] ;  /* 0x0005600001087983 */ /* 0x001ea20000300a00 */
[----:B------:R-:W2:Y:S02]  /*1d9c0*/  LDL.LU.64 R10, [R1+0x568] ;  /* 0x00056800010a7983 */ /* 0x000ea40000300a00 */
[----:B------:R-:W-:Y:S02]  /*1d9d0*/  STL.64 [R1+0x3940], R6 ;  /* 0x0039400601007387 */ /* 0x000fe40000100a00 */
[----:B---3--:R0:W-:Y:S02]  /*1d9e0*/  STL [R1+0x393c], R4 ;  /* 0x00393c0401007387 */ /* 0x0081e40000100800 */
[----:B0-----:R-:W3:Y:S01]  /*1d9f0*/  LDL.LU.64 R4, [R1+0x570] ;  /* 0x0005700001047983 */ /* 0x001ee20000300a00 */
[----:B------:R-:W3:Y:S02]  /*1da00*/  LDL.LU.64 R6, [R1+0x578] ;  /* 0x0005780001067983 */ /* 0x000ee40000300a00 */
[----:B------:R-:W-:Y:S02]  /*1da10*/  STL [R1+0x3314], R2 ;  /* 0x0033140201007387 */ /* 0x000fe40000100800 */
[----:B------:R-:W-:Y:S01]  /*1da20*/  STL [R1+0x3310], R29 ;  /* 0x0033101d01007387 */ /* 0x000fe20000100800 */
[----:B------:R0:W-:Y:S01]  /*1da30*/  STL.64 [R1+0x7d0], R12 ;  /* 0x0007d00c01007387 */ /* 0x0001e20000100a00 */
[----:B------:R-:W-:Y:S03]  /*1da40*/  STL.64 [R1+0x7d8], R14 ;  /* 0x0007d80e01007387 */ /* 0x000fe60000100a00 */
[----:B0-----:R-:W3:Y:S01]  /*1da50*/  LDL.LU.64 R12, [R1+0x3950] ;  /* 0x00395000010c7983 */ /* 0x001ee20000300a00 */
[----:B------:R0:W-:Y:S01]  /*1da60*/  STL.64 [R1+0x3858], R24 ;  /* 0x0038581801007387 */ /* 0x0001e20000100a00 */
[C---:B--2---:R-:W-:Y:S08]  /*1da70*/  HMMA.16816.F32.BF16 R8, R16.reuse, R20, R8 ;  /* 0x000000141008723c */ /* 0x044ff00000041808 */
[----:B---3--:R-:W-:Y:S01]  /*1da80*/  HMMA.16816.F32.BF16 R4, R16, R12, R4 ;  /* 0x0000000c1004723c */ /* 0x008fe20000041804 */
[----:B0-----:R-:W-:-:S02]  /*1da90*/  IMAD.MOV.U32 R25, RZ, RZ, R12 ;  /* 0x000000ffff197224 */ /* 0x001fc400078e000c */
[----:B------:R-:W-:Y:S11]  /*1daa0*/  IMAD.MOV.U32 R24, RZ, RZ, R13 ;  /* 0x000000ffff187224 */ /* 0x000ff600078e000d */
[----:B------:R-:W-:Y:S09]  /*1dab0*/  @!UPT UIADD3 URZ, URZ, URZ, URZ ;  /* 0x0000003f3f3ff290 */ /* 0x000ff2000fffe03f */
[----:B------:R0:W-:Y:S01]  /*1dac0*/  STL.64 [R1+0x7c0], R4 ;  /* 0x0007c00401007387 */ /* 0x0001e20000100a00 */
[----:B------:R1:W-:Y:S03]  /*1dad0*/  STL.64 [R1+0x7c8], R6 ;  /* 0x0007c80601007387 */ /* 0x0003e60000100a00 */
[----:B0-----:R-:W2:Y:S01]  /*1dae0*/  LDL.LU.64 R4, [R1+0x550] ;  /* 0x0005500001047983 */ /* 0x001ea20000300a00 */
[----:B-1----:R-:W2:Y:S02]  /*1daf0*/  LDL.LU.64 R6, [R1+0x558] ;  /* 0x0005580001067983 */ /* 0x002ea40000300a00 */
[----:B------:R-:W3:Y:S02]  /*1db00*/  LDL.LU.64 R12, [R1+0x540] ;  /* 0x00054000010c7983 */ /* 0x000ee40000300a00 */
[----:B------:R-:W3:Y:S01]  /*1db10*/  LDL.LU.64 R14, [R1+0x548] ;  /* 0x00054800010e7983 */ /* 0x000ee20000300a00 */
[----:B------:R-:W-:Y:S01]  /*1db20*/  STL.64 [R1+0x38f0], R26 ;  /* 0x0038f01a01007387 */ /* 0x000fe20000100a00 */
[----:B------:R0:W-:Y:S03]  /*1db30*/  STL.64 [R1+0x38e8], R24 ;  /* 0x0038e81801007387 */ /* 0x0001e60000100a00 */
[----:B0-----:R-:W3:Y:S01]  /*1db40*/  LDL.64 R24, [R1] ;  /* 0x0000000001187983 */ /* 0x001ee20000100a00 */
[----:B------:R0:W-:Y:S02]  /*1db50*/  STL.64 [R1+0x7b0], R8 ;  /* 0x0007b00801007387 */ /* 0x0001e40000100a00 */
[----:B------:R-:W-:Y:S01]  /*1db60*/  STL.64 [R1+0x7b8], R10 ;  /* 0x0007b80a01007387 */ /* 0x000fe20000100a00 */
[----:B0-----:R-:W2:Y:S01]  /*1db70*/  LDL.LU.64 R8, [R1+0x3948] ;  /* 0x0039480001087983 */ /* 0x001ea20000300a00 */
[----:B------:R-:W-:-:S02]  /*1db80*/  IMAD.MOV.U32 R29, RZ, RZ, R20 ;  /* 0x000000ffff1d7224 */ /* 0x000fc400078e0014 */
[----:B------:R-:W-:Y:S02]  /*1db90*/  IMAD.MOV.U32 R28, RZ, RZ, R21 ;  /* 0x000000ffff1c7224 */ /* 0x000fe400078e0015 */
[----:B------:R-:W4:Y:S01]  /*1dba0*/  LDL.LU.64 R20, [R1+0x360] ;  /* 0x0003600001147983 */ /* 0x000f220000300a00 */
[----:B------:R-:W4:Y:S01]  /*1dbb0*/  LDL.LU.64 R22, [R1+0x368] ;  /* 0x0003680001167983 */ /* 0x000f220000300a00 */
[C---:B---3--:R-:W-:Y:S08]  /*1dbc0*/  HMMA.16816.F32.BF16 R12, R16.reuse, R24, R12 ;  /* 0x00000018100c723c */ /* 0x048ff0000004180c */
[----:B--2---:R-:W-:Y:S01]  /*1dbd0*/  HMMA.16816.F32.BF16 R4, R16, R8, R4 ;  /* 0x000000081004723c */ /* 0x004fe20000041804 */
[----:B----4-:R-:W-:Y:S01]  /*1dbe0*/  STL.64 [R1+0x3918], R22 ;  /* 0x0039181601007387 */ /* 0x010fe20000100a00 */
[----:B------:R0:W-:Y:S02]  /*1dbf0*/  STL.64 [R1+0x3910], R20 ;  /* 0x0039101401007387 */ /* 0x0001e40000100a00 */
[----:B------:R-:W-:Y:S01]  /*1dc00*/  IMAD.MOV.U32 R0, RZ, RZ, R9 ;  /* 0x000000ffff007224 */ /* 0x000fe200078e0009 */
[----:B0-----:R-:W2:Y:S01]  /*1dc10*/  LDL.LU.64 R20, [R1+0x370] ;  /* 0x0003700001147983 */ /* 0x001ea20000300a00 */
[----:B------:R-:W2:Y:S11]  /*1dc20*/  LDL.LU.64 R22, [R1+0x378] ;  /* 0x0003780001167983 */ /* 0x000eb60000300a00 */
[----:B------:R-:W-:Y:S06]  /*1dc30*/  @!UPT UIADD3 URZ, URZ, URZ, URZ ;  /* 0x0000003f3f3ff290 */ /* 0x000fec000fffe03f */
[----:B------:R-:W-:Y:S01]  /*1dc40*/  STL.64 [R1+0x7a0], R4 ;  /* 0x0007a00401007387 */ /* 0x000fe20000100a00 */
[----:B------:R0:W-:Y:S03]  /*1dc50*/  STL.64 [R1+0x7a8], R6 ;  /* 0x0007a80601007387 */ /* 0x0001e60000100a00 */
[----:B0-----:R-:W3:Y:S01]  /*1dc60*/  LDL.LU.64 R6, [R1+0x3940] ;  /* 0x0039400001067983 */ /* 0x001ee20000300a00 */
[----:B------:R-:W4:Y:S02]  /*1dc70*/  LDL.LU R4, [R1+0x393c] ;  /* 0x00393c0001047983 */ /* 0x000f240000300800 */
[----:B------:R-:W-:Y:S02]  /*1dc80*/  IMAD.MOV.U32 R5, RZ, RZ, R8 ;  /* 0x000000ffff057224 */ /* 0x000fe400078e0008 */
[----:B------:R-:W2:Y:S01]  /*1dc90*/  LDL.LU R11, [R1+0x3938] ;  /* 0x00393800010b7983 */ /* 0x000ea20000300800 */
[----:B------:R-:W2:Y:S01]  /*1dca0*/  LDL.LU.64 R8, [R1+0x3930] ;  /* 0x0039300001087983 */ /* 0x000ea20000300a00 */
[----:B------:R-:W-:Y:S02]  /*1dcb0*/  STL.64 [R1+0x790], R12 ;  /* 0x0007900c01007387 */ /* 0x000fe40000100a00 */
[----:B------:R0:W-:Y:S02]  /*1dcc0*/  STL.64 [R1+0x798], R14 ;  /* 0x0007980e01007387 */ /* 0x0001e40000100a00 */
[----:B0-----:R-:W2:Y:S01]  /*1dcd0*/  LDL.LU.64 R14, [R1+0x3928] ;  /* 0x00392800010e7983 */ /* 0x001ea20000300a00 */
[----:B------:R-:W2:Y:S02]  /*1dce0*/  LDL.LU.64 R12, [R1+0x3920] ;  /* 0x00392000010c7983 */ /* 0x000ea40000300a00 */
[----:B------:R-:W-:-:S02]  /*1dcf0*/  IMAD.MOV.U32 R10, RZ, RZ, R24 ;  /* 0x000000ffff0a7224 */ /* 0x000fc400078e0018 */
[----:B------:R-:W-:Y:S02]  /*1dd00*/  IMAD.MOV.U32 R2, RZ, RZ, R25 ;  /* 0x000000ffff027224 */ /* 0x000fe400078e0019 */
[----:B------:R-:W3:Y:S01]  /*1dd10*/  LDL.LU.64 R24, [R1+0x270] ;  /* 0x0002700001187983 */ /* 0x000ee20000300a00 */
[----:B------:R-:W3:Y:S01]  /*1dd20*/  LDL.LU.64 R26, [R1+0x278] ;  /* 0x00027800011a7983 */ /* 0x000ee20000300a00 */
[----:B--2---:R-:W-:Y:S11]  /*1dd30*/  HMMA.16816.F32.BF16 R20, R16, R12, R20 ;  /* 0x0000000c1014723c */ /* 0x004ff60000041814 */
[----:B------:R-:W-:Y:S11]  /*1dd40*/  @!UPT UIADD3 URZ, URZ, URZ, URZ ;  /* 0x0000003f3f3ff290 */ /* 0x000ff6000fffe03f */
[----:B------:R-:W-:Y:S01]  /*1dd50*/  @!UPT UIADD3 URZ, URZ, URZ, URZ ;  /* 0x0000003f3f3ff290 */ /* 0x000fe2000fffe03f */
[----:B------:R-:W-:Y:S01]  /*1dd60*/  STL.64 [R1+0x780], R20 ;  /* 0x0007801401007387 */ /* 0x000fe20000100a00 */
[----:B------:R0:W-:Y:S03]  /*1dd70*/  STL.64 [R1+0x788], R22 ;  /* 0x0007881601007387 */ /* 0x0001e60000100a00 */
[----:B0-----:R-:W2:Y:S01]  /*1dd80*/  LDL.LU.64 R22, [R1+0x3918] ;  /* 0x0039180001167983 */ /* 0x001ea20000300a00 */
[----:B------:R-:W2:Y:S02]  /*1dd90*/  LDL.LU.64 R20, [R1+0x3910] ;  /* 0x0039100001147983 */ /* 0x000ea40000300a00 */
[----:B------:R-:W-:Y:S02]  /*1dda0*/  STL.64 [R1+0x3810], R14 ;  /* 0x0038100e01007387 */ /* 0x000fe40000100a00 */
[----:B------:R0:W-:Y:S02]  /*1ddb0*/  STL.64 [R1+0x3808], R12 ;  /* 0x0038080c01007387 */ /* 0x0001e40000100a00 */
[----:B0-----:R-:W-:-:S02]  /*1ddc0*/  IMAD.MOV.U32 R12, RZ, RZ, R5 ;  /* 0x000000ffff0c7224 */ /* 0x001fc400078e0005 */
[----:B------:R-:W-:Y:S01]  /*1ddd0*/  IMAD.MOV.U32 R13, RZ, RZ, R0 ;  /* 0x000000ffff0d7224 */ /* 0x000fe200078e0000 */
[----:B------:R-:W4:Y:S01]  /*1dde0*/  LDL.LU R5, [R1+0x390c] ;  /* 0x00390c0001057983 */ /* 0x000f220000300800 */
[----:B------:R-:W3:Y:S03]  /*1ddf0*/  LDL.LU R0, [R1+0x3908] ;  /* 0x0039080001007983 */ /* 0x000ee60000300800 */
[----:B------:R0:W-:Y:S04]  /*1de00*/  STL.64 [R1+0x3828], R12 ;  /* 0x0038280c01007387 */ /* 0x0001e80000100a00 */
[----:B0-----:R-:W4:Y:S01]  /*1de10*/  LDL.LU.64 R12, [R1+0x350] ;  /* 0x00035000010c7983 */ /* 0x001f220000300a00 */
[----:B------:R-:W4:Y:S01]  /*1de20*/  LDL.LU.64 R14, [R1+0x358] ;  /* 0x00035800010e7983 */ /* 0x000f220000300a00 */
[C---:B--2---:R-:W-:Y:S08]  /*1de30*/  HMMA.16816.F32.BF16 R20, R16.reuse, R8, R20 ;  /* 0x000000081014723c */ /* 0x044ff00000041814 */
[----:B----4-:R-:W-:Y:S11]  /*1de40*/  HMMA.16816.F32.BF16 R12, R16, R4, R12 ;  /* 0x00000004100c723c */ /* 0x010ff6000004180c */
[----:B------:R-:W-:Y:S04]  /*1de50*/  @!UPT UIADD3 URZ, URZ, URZ, URZ ;  /* 0x0000003f3f3ff290 */ /* 0x000fe8000fffe03f */
[----:B------:R-:W-:Y:S01]  /*1de60*/  STL.64 [R1+0x770], R20 ;  /* 0x0007701401007387 */ /* 0x000fe20000100a00 */
[----:B------:R0:W-:Y:S03]  /*1de70*/  STL.64 [R1+0x778], R22 ;  /* 0x0007781601007387 */ /* 0x0001e60000100a00 */
[----:B0-----:R-:W3:Y:S01]  /*1de80*/  LDL.LU.64 R22, [R1+0x3900] ;  /* 0x0039000001167983 */ /* 0x001ee20000300a00 */
[----:B------:R-:W3:Y:S02]  /*1de90*/  LDL.LU.64 R20, [R1+0x38f8] ;  /* 0x0038f80001147983 */ /* 0x000ee40000300a00 */
[----:B------:R-:W-:Y:S02]  /*1dea0*/  STL.64 [R1+0x38d8], R8 ;  /* 0x0038d80801007387 */ /* 0x000fe40000100a00 */
[----:B------:R-:W2:Y:S01]  /*1deb0*/  LDL.64 R16, [R1+0xb0] ;  /* 0x0000b00001107983 */ /* 0x000ea20000100a00 */
[----:B------:R0:W-:Y:S01]  /*1dec0*/  STL.64 [R1+0x6f0], R12 ;  /* 0x0006f00c01007387 */ /* 0x0001e20000100a00 */
[----:B------:R-:W-:Y:S02]  /*1ded0*/  STL.64 [R1+0x6f8], R14 ;  /* 0x0006f80e01007387 */ /* 0x000fe40000100a00 */
[----:B0-----:R-:W-:-:S02]  /*1dee0*/  IMAD.MOV.U32 R12, RZ, RZ, R29 ;  /* 0x000000ffff0c7224 */ /* 0x001fc400078e001d */
[----:B------:R-:W-:-:S05]  /*1def0*/  IMAD.MOV.U32 R13, RZ, RZ, R28 ;  /* 0x000000ffff0d7224 */ /* 0x000fca00078e001c */
[----:B------:R0:W-:Y:S04]  /*1df00*/  STL.64 [R1+0x3838], R12 ;  /* 0x0038380c01007387 */ /* 0x0001e80000100a00 */
[----:B0-----:R-:W3:Y:S02]  /*1df10*/  LDL.64 R12, [R1+0xc0] ;  /* 0x0000c000010c7983 */ /* 0x001ee40000100a00 */
[----:B---3--:R-:W-:Y:S11]  /*1df20*/  HMMA.16816.F32.BF16 R24, R20, R12, R24 ;  /* 0x0000000c1418723c */ /* 0x008ff60000041818 */
[----:B------:R-:W-:Y:S11]  /*1df30*/  @!UPT UIADD3 URZ, URZ, URZ, URZ ;  /* 0x0000003f3f3ff290 */ /* 0x000ff6000fffe03f */
[----:B------:R-:W-:Y:S01]  /*1df40*/  @!UPT UIADD3 URZ, URZ, URZ, URZ ;  /* 0x0000003f3f3ff290 */ /* 0x000fe2000fffe03f */
[----:B------:R-:W-:Y:S01]  /*1df50*/  STL.64 [R1+0x880], R24 ;  /* 0x0008801801007387 */ /* 0x000fe20000100a00 */
[----:B------:R0:W-:Y:S03]  /*1df60*/  STL.64 [R1+0x888], R26 ;  /* 0x0008881a01007387 */ /* 0x0001e60000100a00 */
[----:B0-----:R-:W3:Y:S01]  /*1df70*/  LDL.LU.64 R26, [R1+0x38f0] ;  /* 0x0038f000011a7983 */ /* 0x001ee20000300a00 */
[----:B------:R-:W4:Y:S02]  /*1df80*/  LDL.LU.64 R24, [R1+0x38e8] ;  /* 0x0038e80001187983 */ /* 0x000f240000300a00 */
[----:B------:R-:W-:Y:S02]  /*1df90*/  IMAD.MOV.U32 R28, RZ, RZ, R12 ;  /* 0x000000ffff1c7224 */ /* 0x000fe400078e000c */
[----:B------:R-:W-:Y:S02]  /*1dfa0*/  IMAD.MOV.U32 R29, RZ, RZ, R13 ;  /* 0x000000ffff1d7224 */ /* 0x000fe400078e000d */
[----:B----4-:R-:W-:-:S02]  /*1dfb0*/  IMAD.MOV.U32 R12, RZ, RZ, R25 ;  /* 0x000000ffff0c7224 */ /* 0x010fc400078e0019 */
[----:B------:R-:W-:Y:S02]  /*1dfc0*/  IMAD.MOV.U32 R13, RZ, RZ, R24 ;  /* 0x000000ffff0d7224 */ /* 0x000fe400078e0018 */
[----:B------:R-:W-:Y:S02]  /*1dfd0*/  IMAD.MOV.U32 R24, RZ, RZ, R7 ;  /* 0x000000ffff187224 */ /* 0x000fe400078e0007 */
[----:B------:R-:W-:-:S05]  /*1dfe0*/  IMAD.MOV.U32 R25, RZ, RZ, R6 ;  /* 0x000000ffff197224 */ /* 0x000fca00078e0006 */
[----:B------:R0:W-:Y:S04]  /*1dff0*/  STL.64 [R1+0x3870], R24 ;  /* 0x0038701801007387 */ /* 0x0001e80000100a00 */
[----:B0-----:R-:W4:Y:S04]  /*1e000*/  LDL.64 R24, [R1+0x60] ;  /* 0x0000600001187983 */ /* 0x001f280000100a00 */
[----:B----4-:R-:W-:Y:S01]  /*1e010*/  STL.64 [R1+0x3888], R24 ;  /* 0x0038881801007387 */ /* 0x010fe20000100a00 */
[----:B------:R0:W-:Y:S03]  /*1e020*/  STL.64 [R1+0x3850], R12 ;  /* 0x0038500c01007387 */ /* 0x0001e60000100a00 */
[----:B0-----:R-:W4:Y:S01]  /*1e030*/  LDL.LU.64 R12, [R1+0x260] ;  /* 0x00026000010c7983 */ /* 0x001f220000300a00 */
[----:B------:R-:W4:Y:S02]  /*1e040*/  LDL.LU.64 R14, [R1+0x268] ;  /* 0x00026800010e7983 */ /* 0x000f240000300a00 */
[----:B---3--:R-:W-:-:S02]  /*1e050*/  IMAD.MOV.U32 R24, RZ, RZ, R26 ;  /* 0x000000ffff187224 */ /* 0x008fc400078e001a */
[----:B------:R-:W-:Y:S02]  /*1e060*/  IMAD.MOV.U32 R25, RZ, RZ, R11 ;  /* 0x000000ffff197224 */ /* 0x000fe400078e000b */
[----:B--2---:R-:W-:Y:S02]  /*1e070*/  IMAD.MOV.U32 R7, RZ, RZ, R16 ;  /* 0x000000ffff077224 */ /* 0x004fe400078e0010 */
[----:B------:R-:W-:Y:S01]  /*1e080*/  IMAD.MOV.U32 R6, RZ, RZ, R17 ;  /* 0x000000ffff067224 */ /* 0x000fe200078e0011 */
[----:B----4-:R-:W-:Y:S11]  /*1e090*/  HMMA.16816.F32.BF16 R12, R20, R16, R12 ;  /* 0x00000010140c723c */ /* 0x010ff6000004180c */
[----:B------:R-:W-:Y:S11]  /*1e0a0*/  @!UPT UIADD3 URZ, URZ, URZ, URZ ;  /* 0x0000003f3f3ff290 */ /* 0x000ff6000fffe03f */
[----:B------:R-:W-:Y:S01]  /*1e0b0*/  @!UPT UIADD3 URZ, URZ, URZ, URZ ;  /* 0x0000003f3f3ff290 */ /* 0x000fe2000fffe03f */
[----:B------:R-:W-:Y:S01]  /*1e0c0*/  STL.64 [R1+0x870], R12 ;  /* 0x0008700c01007387 */ /* 0x000fe20000100a00 */
[----:B------:R-:W-:Y:S02]  /*1e0d0*/  STL.64 [R1+0x878], R14 ;  /* 0x0008780e01007387 */ /* 0x000fe40000100a00 */
[----:B------:R-:W2:Y:S02]  /*1e0e0*/  LDL.LU R26, [R1+0x38e4] ;  /* 0x0038e400011a7983 */ /* 0x000ea40000300800 */
[----:B------:R0:W-:Y:S02]  /*1e0f0*/  STL.64 [R1+0x38a0], R24 ;  /* 0x0038a01801007387 */ /* 0x0001e40000100a00 */
[----:B0-----:R-:W-:Y:S02]  /*1e100*/  IMAD.MOV.U32 R24, RZ, RZ, R3 ;  /* 0x000000ffff187224 */ /* 0x001fe400078e0003 */
[----:B------:R-:W-:Y:S01]  /*1e110*/  IMAD.MOV.U32 R25, RZ, RZ, R27 ;  /* 0x000000ffff197224 */ /* 0x000fe200078e001b */
[----:B------:R-:W3:Y:S04]  /*1e120*/  LDL.LU R3, [R1+0x38e0] ;  /* 0x0038e00001037983 */ /* 0x000ee80000300800 */
[----:B------:R0:W-:Y:S01]  /*1e130*/  STL.64 [R1+0x38b8], R24 ;  /* 0x0038b81801007387 */ /* 0x0001e20000100a00 */
[----:B------:R-:W4:Y:S02]  /*1e140*/  LDL.LU.64 R16, [R1+0xf0] ;  /* 0x0000f00001107983 */ /* 0x000f240000300a00 */
[----:B------:R-:W3:Y:S02]  /*1e150*/  LDL.LU.64 R18, [R1+0xf8] ;  /* 0x0000f80001127983 */ /* 0x000ee40000300a00 */
[----:B0-----:R-:W-:-:S02]  /*1e160*/  IMAD.MOV.U32 R25, RZ, RZ, R0 ;  /* 0x000000ffff197224 */ /* 0x001fc400078e0000 */
[----:B--2---:R-:W-:Y:S01]  /*1e170*/  IMAD.MOV.U32 R24, RZ, RZ, R26 ;  /* 0x000000ffff187224 */ /* 0x004fe200078e001a */
[----:B---3--:R-:W-:Y:S01]  /*1e180*/  STL.64 [R1+0x3820], R18 ;  /* 0x0038201201007387 */ /* 0x008fe20000100a00 */
[----:B----4-:R-:W-:Y:S02]  /*1e190*/  STL.64 [R1+0x3818], R16 ;  /* 0x0038181001007387 */ /* 0x010fe40000100a00 */
[----:B------:R-:W-:Y:S02]  /*1e1a0*/  STL.64 [R1+0x37f8], R6 ;  /* 0x0037f80601007387 */ /* 0x000fe40000100a00 */
[----:B------:R0:W-:Y:S01]  /*1e1b0*/  STL.64 [R1+0x37f0], R4 ;  /* 0x0037f00401007387 */ /* 0x0001e20000100a00 */
[----:B------:R-:W2:Y:S01]  /*1e1c0*/  LDL.LU.64 R8, [R1+0x250] ;  /* 0x0002500001087983 */ /* 0x000ea20000300a00 */
[----:B0-----:R-:W-:-:S03]  /*1e1d0*/  IMAD.MOV.U32 R4, RZ, RZ, R10 ;  /* 0x000000ffff047224 */ /* 0x001fc600078e000a */
[----:B------:R-:W2:Y:S01]  /*1e1e0*/  LDL.LU.64 R10, [R1+0x258] ;  /* 0x00025800010a7983 */ /* 0x000ea20000300a00 */
[----:B------:R0:W-:Y:S03]  /*1e1f0*/  STL.64 [R1+0x38d0], R24 ;  /* 0x0038d01801007387 */ /* 0x0001e60000100a00 */
[----:B0-----:R-:W2:Y:S01]  /*1e200*/  LDL.64 R24, [R1+0xa0] ;  /* 0x0000a00001187983 */ /* 0x001ea20000100a00 */
[----:B------:R-:W3:Y:S02]  /*1e210*/  LDL.LU.64 R12, [R1+0x140] ;  /* 0x00014000010c7983 */ /* 0x000ee40000300a00 */
[----:B------:R-:W4:Y:S02]  /*1e220*/  LDL.LU.64 R14, [R1+0x148] ;  /* 0x00014800010e7983 */ /* 0x000f240000300a00 */
[----:B----4-:R-:W-:Y:S01]  /*1e230*/  STL.64 [R1+0x3868], R14 ;  /* 0x0038680e01007387 */ /* 0x010fe20000100a00 */
[----:B---3--:R0:W-:Y:S03]  /*1e240*/  STL.64 [R1+0x3860], R12 ;  /* 0x0038600c01007387 */ /* 0x0081e60000100a00 */
[----:B0-----:R-:W3:Y:S01]  /*1e250*/  LDL.LU.64 R12, [R1+0x150] ;  /* 0x00015000010c7983 */ /* 0x001ee20000300a00 */
[----:B------:R-:W4:Y:S03]  /*1e260*/  LDL.LU.64 R14, [R1+0x158] ;  /* 0x00015800010e7983 */ /* 0x000f260000300a00 */
        /* <DEDUP_REMOVED lines=11> */
[----:B------:R-:W4:Y:S02]  /*1e320*/  LDL.LU.64 R14, [R1+0x188] ;  /* 0x00018800010e7983 */ /* 0x000f240000300a00 */
[----:B------:R-:W-:Y:S01]  /*1e330*/  IMAD.MOV.U32 R5, RZ, RZ, R2 ;  /* 0x000000ffff057224 */ /* 0x000fe200078e0002 */
[----:B--2---:R-:W-:Y:S01]  /*1e340*/  HMMA.16816.F32.BF16 R8, R20, R24, R8 ;  /* 0x000000181408723c */ /* 0x004fe20000041808 */
[----:B----4-:R-:W-:Y:S01]  /*1e350*/  STL.64 [R1+0x38c8], R14 ;  /* 0x0038c80e01007387 */ /* 0x010fe20000100a00 */
[----:B---3--:R0:W-:Y:S03]  /*1e360*/  STL.64 [R1+0x38c0], R12 ;  /* 0x0038c00c01007387 */ /* 0x0081e60000100a00 */
[----:B0-----:R-:W2:Y:S01]  /*1e370*/  LDL.LU.64 R12, [R1+0x240] ;  /* 0x00024000010c7983 */ /* 0x001ea20000300a00 */
[----:B------:R-:W2:Y:S02]  /*1e380*/  LDL.LU.64 R14, [R1+0x248] ;  /* 0x00024800010e7983 */ /* 0x000ea40000300a00 */
[----:B------:R0:W-:Y:S02]  /*1e390*/  STL.64 [R1+0x3830], R4 ;  /* 0x0038300401007387 */ /* 0x0001e40000100a00 */
[----:B0-----:R-:W3:Y:S01]  /*1e3a0*/  LDL.LU.64 R4, [R1+0x120] ;  /* 0x0001200001047983 */ /* 0x001ee20000300a00 */
[----:B------:R-:W4:Y:S03]  /*1e3b0*/  LDL.LU.64 R6, [R1+0x128] ;  /* 0x0001280001067983 */ /* 0x000f260000300a00 */
[----:B----4-:R-:W-:Y:S01]  /*1e3c0*/  STL.64 [R1+0x3848], R6 ;  /* 0x0038480601007387 */ /* 0x010fe20000100a00 */
[----:B---3--:R0:W-:Y:S03]  /*1e3d0*/  STL.64 [R1+0x3840], R4 ;  /* 0x0038400401007387 */ /* 0x0081e60000100a00 */
[----:B0-----:R-:W3:Y:S01]  /*1e3e0*/  LDL.LU.64 R4, [R1+0x130] ;  /* 0x0001300001047983 */ /* 0x001ee20000300a00 */
[----:B------:R-:W3:Y:S02]  /*1e3f0*/  LDL.LU.64 R6, [R1+0x138] ;  /* 0x0001380001067983 */ /* 0x000ee40000300a00 */
[----:B------:R-:W4:Y:S02]  /*1e400*/  LDL.LU.64 R16, [R1+0x110] ;  /* 0x0001100001107983 */ /* 0x000f240000300a00 */
[----:B------:R-:W4:Y:S01]  /*1e410*/  LDL.LU.64 R18, [R1+0x118] ;  /* 0x0001180001127983 */ /* 0x000f220000300a00 */
[----:B------:R0:W-:Y:S01]  /*1e420*/  STL.64 [R1+0x860], R8 ;  /* 0x0008600801007387 */ /* 0x0001e20000100a00 */
[----:B------:R1:W-:Y:S03]  /*1e430*/  STL.64 [R1+0x868], R10 ;  /* 0x0008680a01007387 */ /* 0x0003e60000100a00 */
[----:B0-----:R-:W2:Y:S01]  /*1e440*/  LDL.LU.64 R8, [R1+0x38d8] ;  /* 0x0038d80001087983 */ /* 0x001ea20000300a00 */
[----:B-1----:R-:W-:-:S02]  /*1e450*/  IMAD.MOV.U32 R11, RZ, RZ, R24 ;  /* 0x000000ffff0b7224 */ /* 0x002fc400078e0018 */
[----:B------:R-:W-:Y:S02]  /*1e460*/  IMAD.MOV.U32 R10, RZ, RZ, R25 ;  /* 0x000000ffff0a7224 */ /* 0x000fe400078e0019 */
[----:B------:R-:W2:Y:S02]  /*1e470*/  LDL.LU.64 R24, [R1+0x38d0] ;  /* 0x0038d00001187983 */ /* 0x000ea40000300a00 */
[C---:B--2---:R-:W-:Y:S02]  /*1e480*/  HMMA.16816.F32.BF16 R24, R20.reuse, R24, R12 ;  /* 0x000000181418723c */ /* 0x044fe4000004180c */
[----:B------:R-:W2:Y:S01]  /*1e490*/  LDL.LU.64 R14, [R1+0x38c8] ;  /* 0x0038c800010e7983 */ /* 0x000ea20000300a00 */
[----:B------:R-:W2:Y:S11]  /*1e4a0*/  LDL.LU.64 R12, [R1+0x38c0] ;  /* 0x0038c000010c7983 */ /* 0x000eb60000300a00 */
[----:B------:R-:W-:Y:S09]  /*1e4b0*/  @!UPT UIADD3 URZ, URZ, URZ, URZ ;  /* 0x0000003f3f3ff290 */ /* 0x000ff2000fffe03f */
[----:B------:R0:W-:Y:S01]  /*1e4c0*/  STL.64 [R1+0x850], R24 ;  /* 0x0008501801007387 */ /* 0x0001e20000100a00 */
[----:B------:R2:W-:Y:S03]  /*1e4d0*/  STL.64 [R1+0x858], R26 ;  /* 0x0008581a01007387 */ /* 0x0005e60000100a00 */
[----:B0-----:R-:W2:Y:S02]  /*1e4e0*/  LDL.LU.64 R24, [R1+0x38b8] ;  /* 0x0038b80001187983 */ /* 0x001ea40000300a00 */
        /* <DEDUP_REMOVED lines=12> */
[----:B------:R-:W-:Y:S03]  /*1e5b0*/  STL.64 [R1+0x838], R26 ;  /* 0x0008381a01007387 */ /* 0x000fe60000100a00 */
[----:B0-----:R-:W2:Y:S02]  /*1e5c0*/  LDL.LU.64 R24, [R1+0x3888] ;  /* 0x0038880001187983 */ /* 0x001ea40000300a00 */
[C---:B--2---:R-:W-:Y:S01]  /*1e5d0*/  HMMA.16816.F32.BF16 R12, R20.reuse, R24, R12 ;  /* 0x00000018140c723c */ /* 0x044fe2000004180c */
[----:B------:R-:W-:Y:S02]  /*1e5e0*/  IMAD.MOV.U32 R2, RZ, RZ, R24 ;  /* 0x000000ffff027224 */ /* 0x000fe400078e0018 */
[----:B------:R-:W-:Y:S11]  /*1e5f0*/  IMAD.MOV.U32 R0, RZ, RZ, R25 ;  /* 0x000000ffff007224 */ /* 0x000ff600078e0019 */
[----:B------:R-:W-:Y:S09]  /*1e600*/  @!UPT UIADD3 URZ, URZ, URZ, URZ ;  /* 0x0000003f3f3ff290 */ /* 0x000ff2000fffe03f */
[----:B------:R-:W-:Y:S01]  /*1e610*/  STL.64 [R1+0x820], R12 ;  /* 0x0008200c01007387 */ /* 0x000fe20000100a00 */
[----:B------:R0:W-:Y:S03]  /*1e620*/  STL.64 [R1+0x828], R14 ;  /* 0x0008280e01007387 */ /* 0x0001e60000100a00 */
[----:B0-----:R-:W2:Y:S01]  /*1e630*/  LDL.LU.64 R14, [R1+0x3880] ;  /* 0x00388000010e7983 */ /* 0x001ea20000300a00 */
[----:B------:R-:W2:Y:S02]  /*1e640*/  LDL.LU.64 R12, [R1+0x3878] ;  /* 0x00387800010c7983 */ /* 0x000ea40000300a00 */
[----:B------:R-:W2:Y:S02]  /*1e650*/  LDL.LU.64 R24, [R1+0x3870] ;  /* 0x0038700001187983 */ /* 0x000ea40000300a00 */
[C---:B--2---:R-:W-:Y:S01]  /*1e660*/  HMMA.16816.F32.BF16 R24, R20.reuse, R24, R12 ;  /* 0x000000181418723c */ /* 0x044fe2000004180c */
[----:B------:R-:W2:Y:S01]  /*1e670*/  LDL.LU.64 R14, [R1+0x3868] ;  /* 0x00386800010e7983 */ /* 0x000ea20000300a00 */
[----:B------:R-:W2:Y:S11]  /*1e680*/  LDL.LU.64 R12, [R1+0x3860] ;  /* 0x00386000010c7983 */ /* 0x000eb60000300a00 */
[----:B------:R-:W-:Y:S10]  /*1e690*/  @!UPT UIADD3 URZ, URZ, URZ, URZ ;  /* 0x0000003f3f3ff290 */ /* 0x000ff4000fffe03f */
[----:B------:R0:W-:Y:S01]  /*1e6a0*/  STL.64 [R1+0x8c0], R24 ;  /* 0x0008c01801007387 */ /* 0x0001e20000100a00 */
[----:B------:R-:W-:Y:S03]  /*1e6b0*/  STL.64 [R1+0x8c8], R26 ;  /* 0x0008c81a01007387 */ /* 0x000fe60000100a00 */
[----:B0-----:R-:W2:Y:S02]  /*1e6c0*/  LDL.LU.64 R24, [R1+0x3858] ;  /* 0x0038580001187983 */ /* 0x001ea40000300a00 */
[C---:B--2---:R-:W-:Y:S11]  /*1e6d0*/  HMMA.16816.F32.BF16 R12, R20.reuse, R24, R12 ;  /* 0x00000018140c723c */ /* 0x044ff6000004180c */
[----:B------:R-:W-:Y:S11]  /*1e6e0*/  @!UPT UIADD3 URZ, URZ, URZ, URZ ;  /* 0x0000003f3f3ff290 */ /* 0x000ff6000fffe03f */
[----:B------:R-:W-:Y:S01]  /*1e6f0*/  @!UPT UIADD3 URZ, URZ, URZ, URZ ;  /* 0x0000003f3f3ff290 */ /* 0x000fe2000fffe03f */
[----:B------:R0:W-:Y:S01]  /*1e700*/  STL.64 [R1+0x8b0], R12 ;  /* 0x0008b00c01007387 */ /* 0x0001e20000100a00 */
[----:B------:R-:W-:Y:S03]  /*1e710*/  STL.64 [R1+0x8b8], R14 ;  /* 0x0008b80e01007387 */ /* 0x000fe60000100a00 */
[----:B0-----:R-:W3:Y:S01]  /*1e720*/  LDL.LU.64 R12, [R1+0x3850] ;  /* 0x00385000010c7983 */ /* 0x001ee20000300a00 */
[----:B------:R0:W-:Y:S03]  /*1e730*/  STL.64 [R1+0x37b8], R24 ;  /* 0x0037b81801007387 */ /* 0x0001e60000100a00 */
[----:B0-----:R-:W2:Y:S01]  /*1e740*/  LDL.LU.64 R24, [R1+0x100] ;  /* 0x0001000001187983 */ /* 0x001ea20000300a00 */
[----:B------:R-:W2:Y:S01]  /*1e750*/  LDL.LU.64 R26, [R1+0x108] ;  /* 0x00010800011a7983 */ /* 0x000ea20000300a00 */
[C---:B---3--:R-:W-:Y:S02]  /*1e760*/  HMMA.16816.F32.BF16 R12, R20.reuse, R12, R4 ;  /* 0x0000000c140c723c */ /* 0x048fe40000041804 */
[----:B------:R-:W3:Y:S01]  /*1e770*/  LDL.LU.64 R6, [R1+0x3848] ;  /* 0x0038480001067983 */ /* 0x000ee20000300a00 */
[----:B------:R-:W3:Y:S11]  /*1e780*/  LDL.LU.64 R4, [R1+0x3840] ;  /* 0x0038400001047983 */ /* 0x000ef60000300a00 */
[----:B------:R-:W-:Y:S09]  /*1e790*/  @!UPT UIADD3 URZ, URZ, URZ, URZ ;  /* 0x0000003f3f3ff290 */ /* 0x000ff2000fffe03f */
[----:B------:R0:W-:Y:S01]  /*1e7a0*/  STL.64 [R1+0x8a0], R12 ;  /* 0x0008a00c01007387 */ /* 0x0001e20000100a00 */
[----:B------:R3:W-:Y:S03]  /*1e7b0*/  STL.64 [R1+0x8a8], R14 ;  /* 0x0008a80e01007387 */ /* 0x0007e60000100a00 */
[----:B0-----:R-:W3:Y:S02]  /*1e7c0*/  LDL.LU.64 R12, [R1+0x3838] ;  /* 0x00383800010c7983 */ /* 0x001ee40000300a00 */
[C---:B---3--:R-:W-:Y:S02]  /*1e7d0*/  HMMA.16816.F32.BF16 R12, R20.reuse, R12, R4 ;  /* 0x0000000c140c723c */ /* 0x048fe40000041804 */
[----:B------:R-:W2:Y:S11]  /*1e7e0*/  LDL.LU.64 R4, [R1+0x3830] ;  /* 0x0038300001047983 */ /* 0x000eb60000300a00 */
[----:B------:R-:W-:Y:S10]  /*1e7f0*/  @!UPT UIADD3 URZ, URZ, URZ, URZ ;  /* 0x0000003f3f3ff290 */ /* 0x000ff4000fffe03f */
[----:B------:R0:W-:Y:S01]  /*1e800*/  STL.64 [R1+0x890], R12 ;  /* 0x0008900c01007387 */ /* 0x0001e20000100a00 */
[----:B------:R4:W-:Y:S03]  /*1e810*/  STL.64 [R1+0x898], R14 ;  /* 0x0008980e01007387 */ /* 0x0009e60000100a00 */
[----:B0-----:R-:W4:Y:S02]  /*1e820*/  LDL.LU.64 R12, [R1+0x3828] ;  /* 0x00382800010c7983 */ /* 0x001f240000300a00 */
[C---:B----4-:R-:W-:Y:S02]  /*1e830*/  HMMA.16816.F32.BF16 R12, R20.reuse, R12, R16 ;  /* 0x0000000c140c723c */ /* 0x050fe40000041810 */
[----:B------:R-:W3:Y:S01]  /*1e840*/  LDL.LU.64 R18, [R1+0x3820] ;  /* 0x0038200001127983 */ /* 0x000ee20000300a00 */
[----:B------:R-:W3:Y:S11]  /*1e850*/  LDL.LU.64 R16, [R1+0x3818] ;  /* 0x0038180001107983 */ /* 0x000ef60000300a00 */
[----:B------:R-:W-:Y:S09]  /*1e860*/  @!UPT UIADD3 URZ, URZ, URZ, URZ ;  /* 0x0000003f3f3ff290 */ /* 0x000ff2000fffe03f */
[----:B------:R-:W-:Y:S01]  /*1e870*/  STL.64 [R1+0x810], R12 ;  /* 0x0008100c01007387 */ /* 0x000fe20000100a00 */
[----:B------:R0:W-:Y:S03]  /*1e880*/  STL.64 [R1+0x818], R14 ;  /* 0x0008180e01007387 */ /* 0x0001e60000100a00 */
[----:B0-----:R-:W4:Y:S01]  /*1e890*/  LDL.LU.64 R14, [R1+0x3810] ;  /* 0x00381000010e7983 */ /* 0x001f220000300a00 */
[----:B------:R-:W3:Y:S01]  /*1e8a0*/  LDL.LU.64 R12, [R1+0x3808] ;  /* 0x00380800010c7983 */ /* 0x000ee20000300a00 */
[C---:B--2---:R-:W-:Y:S01]  /*1e8b0*/  HMMA.16816.F32.BF16 R24, R20.reuse, R4, R24 ;  /* 0x000000041418723c */ /* 0x044fe20000041818 */
[----:B------:R-:W2:Y:S11]  /*1e8c0*/  LDL.LU.64 R4, [R1+0xe0] ;  /* 0x0000e00001047983 */ /* 0x000eb60000300a00 */
[----:B------:R-:W-:Y:S11]  /*1e8d0*/  @!UPT UIADD3 URZ, URZ, URZ, URZ ;  /* 0x0000003f3f3ff290 */ /* 0x000ff6000fffe03f */
[----:B------:R-:W-:Y:S01]  /*1e8e0*/  STL.64 [R1+0x800], R24 ;  /* 0x0008001801007387 */ /* 0x000fe20000100a00 */
[----:B------:R-:W-:Y:S02]  /*1e8f0*/  STL.64 [R1+0x808], R26 ;  /* 0x0008081a01007387 */ /* 0x000fe40000100a00 */
[----:B------:R-:W2:Y:S01]  /*1e900*/  LDL.LU.64 R6, [R1+0xe8] ;  /* 0x0000e80001067983 */ /* 0x000ea20000300a00 */
[C---:B---3--:R-:W-:Y:S11]  /*1e910*/  HMMA.16816.F32.BF16 R16, R20.reuse, R12, R16 ;  /* 0x0000000c1410723c */ /* 0x048ff60000041810 */
[----:B------:R-:W-:Y:S11]  /*1e920*/  @!UPT UIADD3 URZ, URZ, URZ, URZ ;  /* 0x0000003f3f3ff290 */ /* 0x000ff6000fffe03f */
[----:B------:R-:W-:Y:S01]  /*1e930*/  @!UPT UIADD3 URZ, URZ, URZ, URZ ;  /* 0x0000003f3f3ff290 */ /* 0x000fe2000fffe03f */
[----:B------:R0:W-:Y:S01]  /*1e940*/  STL.64 [R1+0x760], R16 ;  /* 0x0007601001007387 */ /* 0x0001e20000100a00 */
[----:B------:R1:W-:Y:S03]  /*1e950*/  STL.64 [R1+0x768], R18 ;  /* 0x0007681201007387 */ /* 0x0003e60000100a00 */
[----:B0-----:R-:W3:Y:S01]  /*1e960*/  LDL.LU.64 R16, [R1+0xd0] ;  /* 0x0000d00001107983 */ /* 0x001ee20000300a00 */
[----:B-1----:R-:W3:Y:S02]  /*1e970*/  LDL.LU.64 R18, [R1+0xd8] ;  /* 0x0000d80001127983 */ /* 0x002ee40000300a00 */
[----:B------:R-:W3:Y:S01]  /*1e980*/  LDL.64 R24, [R1+0x90] ;  /* 0x0000900001187983 */ /* 0x000ee20000100a00 */
[----:B--2---:R-:W-:Y:S01]  /*1e990*/  HMMA.16816.F32.BF16 R4, R20, R8, R4 ;  /* 0x000000081404723c */ /* 0x004fe20000041804 */
[----:B---3--:R0:W-:Y:S04]  /*1e9a0*/  STL.64 [R1+0x37d0], R24 ;  /* 0x0037d01801007387 */ /* 0x0081e80000100a00 */
[----:B0-----:R-:W2:Y:S01]  /*1e9b0*/  LDL.LU.64 R24, [R1+0xb70] ;  /* 0x000b700001187983 */ /* 0x001ea20000300a00 */
[----:B------:R-:W3:Y:S03]  /*1e9c0*/  LDL.LU.64 R26, [R1+0xb78] ;  /* 0x000b7800011a7983 */ /* 0x000ee60000300a00 */
[----:B---3--:R-:W-:Y:S01]  /*1e9d0*/  STL.64 [R1+0x37e0], R26 ;  /* 0x0037e01a01007387 */ /* 0x008fe20000100a00 */
[----:B--2---:R0:W-:Y:S02]  /*1e9e0*/  STL.64 [R1+0x37d8], R24 ;  /* 0x0037d81801007387 */ /* 0x0041e40000100a00 */
[----:B0-----:R-:W-:-:S02]  /*1e9f0*/  IMAD.MOV.U32 R24, RZ, RZ, R28 ;  /* 0x000000ffff187224 */ /* 0x001fc400078e001c */
[----:B------:R-:W2:Y:S01]  /*1ea00*/  LDL.LU R28, [R1+0x3800] ;  /* 0x00380000011c7983 */ /* 0x000ea20000300800 */
[----:B----4-:R-:W-:Y:S02]  /*1ea10*/  STL.64 [R1+0x3758], R14 ;  /* 0x0037580e01007387 */ /* 0x010fe40000100a00 */
[----:B------:R0:W-:Y:S02]  /*1ea20*/  STL.64 [R1+0x3750], R12 ;  /* 0x0037500c01007387 */ /* 0x0001e40000100a00 */
[----:B0-----:R-:W-:Y:S02]  /*1ea30*/  IMAD.MOV.U32 R12, RZ, RZ, R11 ;  /* 0x000000ffff0c7224 */ /* 0x001fe400078e000b */
[----:B------:R-:W-:-:S05]  /*1ea40*/  IMAD.MOV.U32 R13, RZ, RZ, R10 ;  /* 0x000000ffff0d7224 */ /* 0x000fca00078e000a */
[----:B------:R0:W-:Y:S04]  /*1ea50*/  STL.64 [R1+0x37e8], R12 ;  /* 0x0037e80c01007387 */ /* 0x0001e80000100a00 */
[----:B0-----:R-:W3:Y:S01]  /*1ea60*/  LDL.LU.64 R12, [R1+0xb80] ;  /* 0x000b8000010c7983 */ /* 0x001ee20000300a00 */
[----:B------:R-:W3:Y:S02]  /*1ea70*/  LDL.LU.64 R14, [R1+0xb88] ;  /* 0x000b8800010e7983 */ /* 0x000ee40000300a00 */
[----:B------:R-:W-:Y:S02]  /*1ea80*/  STL.64 [R1+0x6e0], R4 ;  /* 0x0006e00401007387 */ /* 0x000fe40000100a00 */
[----:B------:R0:W-:Y:S02]  /*1ea90*/  STL.64 [R1+0x6e8], R6 ;  /* 0x0006e80601007387 */ /* 0x0001e40000100a00 */
[----:B0-----:R-:W4:Y:S01]  /*1eaa0*/  LDL.LU.64 R6, [R1+0x37f8] ;  /* 0x0037f80001067983 */ /* 0x001f220000300a00 */
[----:B------:R-:W3:Y:S02]  /*1eab0*/  LDL.LU.64 R4, [R1+0x37f0] ;  /* 0x0037f00001047983 */ /* 0x000ee40000300a00 */
[----:B------:R-:W-:Y:S02]  /*1eac0*/  STL.64 [R1+0x37c8], R8 ;  /* 0x0037c80801007387 */ /* 0x000fe40000100a00 */
[----:B------:R-:W-:Y:S01]  /*1ead0*/  IMAD.MOV.U32 R25, RZ, RZ, R29 ;  /* 0x000000ffff197224 */ /* 0x000fe200078e001d */
[----:B--2---:R-:W-:Y:S01]  /*1eae0*/  STL [R1+0x370c], R28 ;  /* 0x00370c1c01007387 */ /* 0x004fe20000100800 */
[----:B---3--:R-:W-:Y:S03]  /*1eaf0*/  HMMA.16816.F32.BF16 R20, R20, R4, R16 ;  /* 0x000000041414723c */ /* 0x008fe60000041810 */
[----:B------:R-:W0:Y:S11]  /*1eb00*/  LDSM.16.MT88.4 R16, [R28+0x80] ;  /* 0x000080001c10783b */ /* 0x000e360000004200 */
[----:B------:R-:W-:Y:S09]  /*1eb10*/  @!UPT UIADD3 URZ, URZ, URZ, URZ ;  /* 0x0000003f3f3ff290 */ /* 0x000ff2000fffe03f */
[----:B------:R-:W-:Y:S01]  /*1eb20*/  STL.64 [R1+0x6d0], R20 ;  /* 0x0006d01401007387 */ /* 0x000fe20000100a00 */
[----:B------:R-:W-:Y:S02]  /*1eb30*/  STL.64 [R1+0x6d8], R22 ;  /* 0x0006d81601007387 */ /* 0x000fe40000100a00 */
[----:B------:R-:W1:Y:S01]  /*1eb40*/  LDSM.16.MT88.4 R20, [R3+0x80] ;  /* 0x000080000314783b */ /* 0x000e620000004200 */
[----:B0-----:R-:W-:Y:S01]  /*1eb50*/  HMMA.16816.F32.BF16 R24, R16, R24, R12 ;  /* 0x000000181018723c */ /* 0x001fe2000004180c */
[----:B-1----:R-:W-:Y:S02]  /*1eb60*/  STL.64 [R1+0x3730], R22 ;  /* 0x0037301601007387 */ /* 0x002fe40000100a00 */
[----:B------:R0:W-:Y:S02]  /*1eb70*/  STL.64 [R1+0x3728], R20 ;  /* 0x0037281401007387 */ /* 0x0001e40000100a00 */
[----:B0-----:R-:W2:Y:S01]  /*1eb80*/  LDL.LU.64 R20, [R1+0xb60] ;  /* 0x000b600001147983 */ /* 0x001ea20000300a00 */
[----:B------:R-:W2:Y:S02]  /*1eb90*/  LDL.LU.64 R22, [R1+0xb68] ;  /* 0x000b680001167983 */ /* 0x000ea40000300a00 */
[----:B------:R-:W2:Y:S11]  /*1eba0*/  LDL.LU.64 R12, [R1+0x37e8] ;  /* 0x0037e800010c7983 */ /* 0x000eb60000300a00 */
[----:B------:R-:W-:Y:S04]  /*1ebb0*/  @!UPT UIADD3 URZ, URZ, URZ, URZ ;  /* 0x0000003f3f3ff290 */ /* 0x000fe8000fffe03f */
[----:B------:R-:W-:Y:S01]  /*1ebc0*/  STL.64 [R1+0x430], R24 ;  /* 0x0004301801007387 */ /* 0x000fe20000100a00 */
[----:B------:R0:W-:Y:S04]  /*1ebd0*/  STL.64 [R1+0x438], R26 ;  /* 0x0004381a01007387 */ /* 0x0001e80000100a00 */
[----:B0-----:R-:W3:Y:S01]  /*1ebe0*/  LDL.LU.64 R26, [R1+0x37e0] ;  /* 0x0037e000011a7983 */ /* 0x001ee20000300a00 */
[----:B------:R-:W3:Y:S02]  /*1ebf0*/  LDL.LU.64 R24, [R1+0x37d8] ;  /* 0x0037d80001187983 */ /* 0x000ee40000300a00 */
[----:B----4-:R-:W-:Y:S02]  /*1ec00*/  IMAD.MOV.U32 R8, RZ, RZ, R7 ;  /* 0x000000ffff087224 */ /* 0x010fe400078e0007 */
[----:B------:R-:W-:-:S07]  /*1ec10*/  IMAD.MOV.U32 R9, RZ, RZ, R6 ;  /* 0x000000ffff097224 */ /* 0x000fce00078e0006 */
[C---:B---3--:R-:W-:Y:S01]  /*1ec20*/  HMMA.16816.F32.BF16 R8, R16.reuse, R8, R24 ;  /* 0x000000081008723c */ /* 0x048fe20000041818 */
[----:B------:R-:W3:Y:S11]  /*1ec30*/  LDL.LU.64 R24, [R1+0x37d0] ;  /* 0x0037d00001187983 */ /* 0x000ef60000300a00 */
[----:B------:R-:W-:Y:S11]  /*1ec40*/  @!UPT UIADD3 URZ, URZ, URZ, URZ ;  /* 0x0000003f3f3ff290 */ /* 0x000ff6000fffe03f */
[----:B------:R-:W-:Y:S01]  /*1ec50*/  @!UPT UIADD3 URZ, URZ, URZ, URZ ;  /* 0x0000003f3f3ff290 */ /* 0x000fe2000fffe03f */
[----:B------:R-:W-:Y:S02]  /*1ec60*/  IMAD.MOV.U32 R7, RZ, RZ, R11 ;  /* 0x000000ffff077224 */ /* 0x000fe400078e000b */
[----:B------:R-:W-:Y:S01]  /*1ec70*/  IMAD.MOV.U32 R6, RZ, RZ, R10 ;  /* 0x000000ffff067224 */ /* 0x000fe200078e000a */
[----:B------:R0:W-:Y:S04]  /*1ec80*/  STL.64 [R1+0x420], R8 ;  /* 0x0004200801007387 */ /* 0x0001e80000100a00 */
[----:B0-----:R-:W3:Y:S01]  /*1ec90*/  LDL.LU.64 R8, [R1+0xb50] ;  /* 0x000b500001087983 */ /* 0x001ee20000300a00 */
[----:B------:R-:W3:Y:S02]  /*1eca0*/  LDL.LU.64 R10, [R1+0xb58] ;  /* 0x000b5800010a7983 */ /* 0x000ee40000300a00 */
[----:B------:R-:W-:Y:S02]  /*1ecb0*/  STL [R1+0x3354], R7 ;  /* 0x0033540701007387 */ /* 0x000fe40000100800 */
[----:B------:R-:W-:Y:S01]  /*1ecc0*/  STL [R1+0x3350], R6 ;  /* 0x0033500601007387 */ /* 0x000fe20000100800 */
[----:B------:R0:W-:Y:S04]  /*1ecd0*/  STL.64 [R1+0x3770], R4 ;  /* 0x0037700401007387 */ /* 0x0001e80000100a00 */
[----:B0-----:R-:W4:Y:S04]  /*1ece0*/  LDL.64 R4, [R1+0x30] ;  /* 0x0000300001047983 */ /* 0x001f280000100a00 */
[----:B----4-:R2:W-:Y:S02]  /*1ecf0*/  STL.64 [R1+0x3778], R4 ;  /* 0x0037780401007387 */ /* 0x0105e40000100a00 */
[C---:B--2---:R-:W-:Y:S02]  /*1ed00*/  HMMA.16816.F32.BF16 R4, R16.reuse, R12, R20 ;  /* 0x0000000c1004723c */ /* 0x044fe40000041814 */
[----:B------:R-:W2:Y:S04]  /*1ed10*/  LDL.64 R20, [R1+0x20] ;  /* 0x0000200001147983 */ /* 0x000ea80000100a00 */
[----:B--2---:R0:W-:Y:S11]  /*1ed20*/  STL.64 [R1+0x3780], R20 ;  /* 0x0037801401007387 */ /* 0x0041f60000100a00 */
[----:B------:R-:W-:Y:S06]  /*1ed30*/  @!UPT UIADD3 URZ, URZ, URZ, URZ ;  /* 0x0000003f3f3ff290 */ /* 0x000fec000fffe03f */
[----:B------:R-:W-:Y:S02]  /*1ed40*/  STL.64 [R1+0x410], R4 ;  /* 0x0004100401007387 */ /* 0x000fe40000100a00 */
[----:B------:R3:W-:Y:S01]  /*1ed50*/  STL.64 [R1+0x418], R6 ;  /* 0x0004180601007387 */ /* 0x0007e20000100a00 */
[----:B0-----:R-:W2:Y:S01]  /*1ed60*/  LDL.64 R20, [R1+0x50] ;  /* 0x0000500001147983 */ /* 0x001ea20000100a00 */
[----:B---3--:R-:W-:Y:S03]  /*1ed70*/  HMMA.16816.F32.BF16 R4, R16, R24, R8 ;  /* 0x000000181004723c */ /* 0x008fe60000041808 */
[----:B--2---:R0:W-:Y:S02]  /*1ed80*/  STL.64 [R1+0x3798], R20 ;  /* 0x0037981401007387 */ /* 0x0041e40000100a00 */
[----:B0-----:R-:W-:Y:S02]  /*1ed90*/  IMAD.MOV.U32 R20, RZ, RZ, R2 ;  /* 0x000000ffff147224 */ /* 0x001fe400078e0002 */
[----:B------:R-:W-:-:S05]  /*1eda0*/  IMAD.MOV.U32 R21, RZ, RZ, R0 ;  /* 0x000000ffff157224 */ /* 0x000fca00078e0000 */
[----:B------:R0:W-:Y:S04]  /*1edb0*/  STL.64 [R1+0x37b0], R20 ;  /* 0x0037b01401007387 */ /* 0x0001e80000100a00 */
[----:B0-----:R-:W2:Y:S01]  /*1edc0*/  LDL.64 R20, [R1+0x70] ;  /* 0x0000700001147983 */ /* 0x001ea20000100a00 */
[----:B------:R-:W-:Y:S02]  /*1edd0*/  IMAD.MOV.U32 R2, RZ, RZ, R24 ;  /* 0x000000ffff027224 */ /* 0x000fe400078e0018 */
[----:B------:R-:W-:Y:S01]  /*1ede0*/  IMAD.MOV.U32 R0, RZ, RZ, R25 ;  /* 0x000000ffff007224 */ /* 0x000fe200078e0019 */
[----:B--2---:R0:W-:Y:S04]  /*1edf0*/  STL.64 [R1+0x37c0], R20 ;  /* 0x0037c01401007387 */ /* 0x0041e80000100a00 */
[----:B0-----:R-:W2:Y:S01]  /*1ee00*/  LDL.64 R20, [R1+0x80] ;  /* 0x0000800001147983 */ /* 0x001ea20000100a00 */
[----:B------:R0:W-:Y:S02]  /*1ee10*/  STL.64 [R1+0x400], R4 ;  /* 0x0004000401007387 */ /* 0x0001e40000100a00 */
[----:B------:R1:W-:Y:S02]  /*1ee20*/  STL.64 [R1+0x408], R6 ;  /* 0x0004080601007387 */ /* 0x0003e40000100a00 */
[----:B------:R-:W2:Y:S01]  /*1ee30*/  LDL.LU.64 R8, [R1+0xa40] ;  /* 0x000a400001087983 */ /* 0x000ea20000300a00 */
[----:B------:R-:W2:Y:S01]  /*1ee40*/  LDL.LU.64 R10, [R1+0xa48] ;  /* 0x000a4800010a7983 */ /* 0x000ea20000300a00 */
[----:B------:R-:W3:Y:S02]  /*1ee50*/  LDL.LU.64 R24, [R1+0xa30] ;  /* 0x000a300001187983 */ /* 0x000ee40000300a00 */
[----:B------:R-:W3:Y:S01]  /*1ee60*/  LDL.LU.64 R26, [R1+0xa38] ;  /* 0x000a3800011a7983 */ /* 0x000ee20000300a00 */
[----:B0-----:R-:W4:Y:S01]  /*1ee70*/  LDL.LU.64 R4, [R1+0x4b0] ;  /* 0x0004b00001047983 */ /* 0x001f220000300a00 */
[----:B-1----:R-:W2:Y:S03]  /*1ee80*/  LDL.LU.64 R6, [R1+0x4b8] ;  /* 0x0004b80001067983 */ /* 0x002ea60000300a00 */
[----:B--2---:R-:W-:Y:S01]  /*1ee90*/  STL.64 [R1+0x3790], R6 ;  /* 0x0037900601007387 */ /* 0x004fe20000100a00 */
[----:B----4-:R0:W-:Y:S03]  /*1eea0*/  STL.64 [R1+0x3788], R4 ;  /* 0x0037880401007387 */ /* 0x0101e60000100a00 */
[----:B0-----:R-:W2:Y:S01]  /*1eeb0*/  LDL.LU.64 R4, [R1+0xa10] ;  /* 0x000a100001047983 */ /* 0x001ea20000300a00 */
[----:B------:R-:W4:Y:S01]  /*1eec0*/  LDL.LU.64 R6, [R1+0xa18] ;  /* 0x000a180001067983 */ /* 0x000f220000300a00 */
[----:B------:R-:W-:Y:S02]  /*1eed0*/  HMMA.16816.F32.BF16 R8, R16, R20, R8 ;  /* 0x000000141008723c */ /* 0x000fe40000041808 */
[----:B----4-:R-:W-:Y:S01]  /*1eee0*/  STL.64 [R1+0x37a8], R6 ;  /* 0x0037a80601007387 */ /* 0x010fe20000100a00 */
[----:B--2---:R0:W-:Y:S03]  /*1eef0*/  STL.64 [R1+0x37a0], R4 ;  /* 0x0037a00401007387 */ /* 0x0041e60000100a00 */
[----:B0-----:R-:W2:Y:S01]  /*1ef00*/  LDL.LU.64 R4, [R1+0xa20] ;  /* 0x000a200001047983 */ /* 0x001ea20000300a00 */
[----:B------:R-:W2:Y:S02]  /*1ef10*/  LDL.LU.64 R6, [R1+0xa28] ;  /* 0x000a280001067983 */ /* 0x000ea40000300a00 */
[----:B------:R-:W4:Y:S02]  /*1ef20*/  LDL.64 R12, [R1] ;  /* 0x00000000010c7983 */ /* 0x000f240000100a00 */
[----:B------:R-:W-:Y:S01]  /*1ef30*/  IMAD.MOV.U32 R3, RZ, RZ, R21 ;  /* 0x000000ffff037224 */ /* 0x000fe200078e0015 */
[----:B----4-:R0:W-:Y:S04]  /*1ef40*/  STL.64 [R1+0x3768], R12 ;  /* 0x0037680c01007387 */ /* 0x0101e80000100a00 */
[----:B0-----:R-:W4:Y:S01]  /*1ef50*/  LDL.64 R12, [R1+0x10] ;  /* 0x00001000010c7983 */ /* 0x001f220000100a00 */
[----:B------:R-:W-:Y:S02]  /*1ef60*/  STL [R1+0x3714], R0 ;  /* 0x0037140001007387 */ /* 0x000fe40000100800 */
[----:B------:R-:W-:Y:S04]  /*1ef70*/  STL [R1+0x3710], R2 ;  /* 0x0037100201007387 */ /* 0x000fe80000100800 */
[----:B------:R0:W-:Y:S01]  /*1ef80*/  STL.64 [R1+0x3f0], R8 ;  /* 0x0003f00801007387 */ /* 0x0001e20000100a00 */
[----:B------:R1:W-:Y:S04]  /*1ef90*/  STL.64 [R1+0x3f8], R10 ;  /* 0x0003f80a01007387 */ /* 0x0003e80000100a00 */
[----:B0-----:R-:W2:Y:S01]  /*1efa0*/  LDL.LU.64 R8, [R1+0x37c8] ;  /* 0x0037c80001087983 */ /* 0x001ea20000300a00 */
[----:B-1----:R-:W-:-:S02]  /*1efb0*/  IMAD.MOV.U32 R10, RZ, RZ, R20 ;  /* 0x000000ffff0a7224 */ /* 0x002fc400078e0014 */
[----:B------:R-:W3:Y:S03]  /*1efc0*/  LDL.LU.64 R20, [R1+0x37c0] ;  /* 0x0037c00001147983 */ /* 0x000ee60000300a00 */
[----:B------:R-:W-:Y:S01]  /*1efd0*/  STL [R1+0x3738], R10 ;  /* 0x0037380a01007387 */ /* 0x000fe20000100800 */
[C---:B---3--:R-:W-:Y:S03]  /*1efe0*/  HMMA.16816.F32.BF16 R24, R16.reuse, R20, R24 ;  /* 0x000000141018723c */ /* 0x048fe60000041818 */
[----:B--2---:R0:W-:Y:S04]  /*1eff0*/  STL.64 [R1+0x3760], R8 ;  /* 0x0037600801007387 */ /* 0x0041e80000100a00 */
[----:B0-----:R-:W2:Y:S01]  /*1f000*/  LDL.LU.64 R8, [R1+0x4a0] ;  /* 0x0004a00001087983 */ /* 0x001ea20000300a00 */
[----:B------:R-:W2:Y:S11]  /*1f010*/  LDL.LU.64 R10, [R1+0x4a8] ;  /* 0x0004a800010a7983 */ /* 0x000eb60000300a00 */
[----:B------:R-:W-:Y:S04]  /*1f020*/  @!UPT UIADD3 URZ, URZ, URZ, URZ ;  /* 0x0000003f3f3ff290 */ /* 0x000fe8000fffe03f */
[----:B------:R0:W-:Y:S01]  /*1f030*/  STL.64 [R1+0x3e0], R24 ;  /* 0x0003e01801007387 */ /* 0x0001e20000100a00 */
[----:B------:R1:W-:Y:S03]  /*1f040*/  STL.64 [R1+0x3e8], R26 ;  /* 0x0003e81a01007387 */ /* 0x0003e60000100a00 */
[----:B0-----:R-:W3:Y:S01]  /*1f050*/  LDL.LU.64 R24, [R1+0x37b8] ;  /* 0x0037b80001187983 */ /* 0x001ee20000300a00 */
[----:B-1----:R-:W-:Y:S02]  /*1f060*/  IMAD.MOV.U32 R27, RZ, RZ, R20 ;  /* 0x000000ffff1b7224 */ /* 0x002fe400078e0014 */
[----:B------:R-:W-:Y:S02]  /*1f070*/  IMAD.MOV.U32 R26, RZ, RZ, R21 ;  /* 0x000000ffff1a7224 */ /* 0x000fe400078e0015 */
[----:B------:R-:W2:Y:S02]  /*1f080*/  LDL.LU.64 R20, [R1+0x37b0] ;  /* 0x0037b00001147983 */ /* 0x000ea40000300a00 */
[C---:B--2---:R-:W-:Y:S02]  /*1f090*/  HMMA.16816.F32.BF16 R20, R16.reuse, R20, R4 ;  /* 0x000000141014723c */ /* 0x044fe40000041804 */
[----:B------:R-:W2:Y:S01]  /*1f0a0*/  LDL.LU.64 R6, [R1+0x37a8] ;  /* 0x0037a80001067983 */ /* 0x000ea20000300a00 */
[----:B------:R-:W2:Y:S11]  /*1f0b0*/  LDL.LU.64 R4, [R1+0x37a0] ;  /* 0x0037a00001047983 */ /* 0x000eb60000300a00 */
[----:B------:R-:W-:Y:S09]  /*1f0c0*/  @!UPT UIADD3 URZ, URZ, URZ, URZ ;  /* 0x0000003f3f3ff290 */ /* 0x000ff2000fffe03f */
[----:B------:R0:W-:Y:S01]  /*1f0d0*/  STL.64 [R1+0x4d0], R20 ;  /* 0x0004d01401007387 */ /* 0x0001e20000100a00 */
[----:B------:R-:W-:Y:S03]  /*1f0e0*/  STL.64 [R1+0x4d8], R22 ;  /* 0x0004d81601007387 */ /* 0x000fe60000100a00 */
[----:B0-----:R-:W2:Y:S02]  /*1f0f0*/  LDL.LU.64 R20, [R1+0x3798] ;  /* 0x0037980001147983 */ /* 0x001ea40000300a00 */
[C---:B--2---:R-:W-:Y:S11]  /*1f100*/  HMMA.16816.F32.BF16 R4, R16.reuse, R20, R4 ;  /* 0x000000141004723c */ /* 0x044ff60000041804 */
[----:B------:R-:W-:Y:S11]  /*1f110*/  @!UPT UIADD3 URZ, URZ, URZ, URZ ;  /* 0x0000003f3f3ff290 */ /* 0x000ff6000fffe03f */
[----:B------:R-:W-:Y:S01]  /*1f120*/  @!UPT UIADD3 URZ, URZ, URZ, URZ ;  /* 0x0000003f3f3ff290 */ /* 0x000fe2000fffe03f */
[----:B------:R-:W-:Y:S01]  /*1f130*/  STL.64 [R1+0x4c0], R4 ;  /* 0x0004c00401007387 */ /* 0x000fe20000100a00 */
[----:B------:R0:W-:Y:S03]  /*1f140*/  STL.64 [R1+0x4c8], R6 ;  /* 0x0004c80601007387 */ /* 0x0001e60000100a00 */
[----:B0-----:R-:W3:Y:S01]  /*1f150*/  LDL.LU.64 R6, [R1+0x3790] ;  /* 0x0037900001067983 */ /* 0x001ee20000300a00 */
[----:B------:R-:W3:Y:S02]  /*1f160*/  LDL.LU.64 R4, [R1+0x3788] ;  /* 0x0037880001047983 */ /* 0x000ee40000300a00 */
[----:B------:R-:W-:Y:S02]  /*1f170*/  IMAD.MOV.U32 R28, RZ, RZ, R20 ;  /* 0x000000ffff1c7224 */ /* 0x000fe400078e0014 */
[----:B------:R-:W-:Y:S02]  /*1f180*/  IMAD.MOV.U32 R29, RZ, RZ, R21 ;  /* 0x000000ffff1d7224 */ /* 0x000fe400078e0015 */
[----:B------:R-:W2:Y:S01]  /*1f190*/  LDL.LU.64 R20, [R1+0x3780] ;  /* 0x0037800001147983 */ /* 0x000ea20000300a00 */
[C---:B---3--:R-:W-:Y:S11]  /*1f1a0*/  HMMA.16816.F32.BF16 R4, R16.reuse, R24, R4 ;  /* 0x000000181004723c */ /* 0x048ff60000041804 */
[----:B------:R-:W-:Y:S11]  /*1f1b0*/  @!UPT UIADD3 URZ, URZ, URZ, URZ ;  /* 0x0000003f3f3ff290 */ /* 0x000ff6000fffe03f */
[----:B------:R-:W-:Y:S01]  /*1f1c0*/  @!UPT UIADD3 URZ, URZ, URZ, URZ ;  /* 0x0000003f3f3ff290 */ /* 0x000fe2000fffe03f */
[----:B------:R0:W-:Y:S01]  /*1f1d0*/  STL.64 [R1+0x4b0], R4 ;  /* 0x0004b00401007387 */ /* 0x0001e20000100a00 */
[----:B------:R-:W-:Y:S03]  /*1f1e0*/  STL.64 [R1+0x4b8], R6 ;  /* 0x0004b80601007387 */ /* 0x000fe60000100a00 */
[----:B0-----:R-:W3:Y:S01]  /*1f1f0*/  LDL.LU.64 R4, [R1+0x3778] ;  /* 0x0037780001047983 */ /* 0x001ee20000300a00 */
[----:B------:R0:W-:Y:S01]  /*1f200*/  STL.64 [R1+0x3690], R24 ;  /* 0x0036901801007387 */ /* 0x0001e20000100a00 */
[----:B---3--:R-:W-:Y:S01]  /*1f210*/  HMMA.16816.F32.BF16 R8, R16, R4, R8 ;  /* 0x000000041008723c */ /* 0x008fe20000041808 */
[----:B0-----:R-:W-:Y:S02]  /*1f220*/  IMAD.MOV.U32 R25, RZ, RZ, R4 ;  /* 0x000000ffff197224 */ /* 0x001fe400078e0004 */
[----:B------:R-:W-:Y:S11]  /*1f230*/  IMAD.MOV.U32 R24, RZ, RZ, R5 ;  /* 0x000000ffff187224 */ /* 0x000ff600078e0005 */
[----:B------:R-:W-:Y:S09]  /*1f240*/  @!UPT UIADD3 URZ, URZ, URZ, URZ ;  /* 0x0000003f3f3ff290 */ /* 0x000ff2000fffe03f */
[----:B------:R0:W-:Y:S01]  /*1f250*/  STL.64 [R1+0x4a0], R8 ;  /* 0x0004a00801007387 */ /* 0x0001e20000100a00 */
[----:B------:R1:W-:Y:S02]  /*1f260*/  STL.64 [R1+0x4a8], R10 ;  /* 0x0004a80a01007387 */ /* 0x0003e40000100a00 */
[----:B------:R-:W4:Y:S02]  /*1f270*/  LDL.LU.64 R4, [R1+0x480] ;  /* 0x0004800001047983 */ /* 0x000f240000300a00 */
[----:B------:R-:W4:Y:S01]  /*1f280*/  LDL.LU.64 R6, [R1+0x488] ;  /* 0x0004880001067983 */ /* 0x000f220000300a00 */
[----:B0-----:R-:W3:Y:S01]  /*1f290*/  LDL.LU.64 R8, [R1+0x470] ;  /* 0x0004700001087983 */ /* 0x001ee20000300a00 */
[----:B-1----:R-:W3:Y:S02]  /*1f2a0*/  LDL.LU.64 R10, [R1+0x478] ;  /* 0x00047800010a7983 */ /* 0x002ee40000300a00 */
[----:B------:R-:W-:Y:S02]  /*1f2b0*/  STL.64 [R1+0x3720], R26 ;  /* 0x0037201a01007387 */ /* 0x000fe40000100a00 */
[----:B------:R0:W-:Y:S02]  /*1f2c0*/  STL.64 [R1+0x3718], R24 ;  /* 0x0037181801007387 */ /* 0x0001e40000100a00 */
[----:B0-----:R-:W3:Y:S01]  /*1f2d0*/  LDL.LU.64 R24, [R1+0x490] ;  /* 0x0004900001187983 */ /* 0x001ee20000300a00 */
[----:B------:R-:W3:Y:S02]  /*1f2e0*/  LDL.LU.64 R26, [R1+0x498] ;  /* 0x00049800011a7983 */ /* 0x000ee40000300a00 */
[----:B--2---:R-:W-:-:S02]  /*1f2f0*/  IMAD.MOV.U32 R0, RZ, RZ, R20 ;  /* 0x000000ffff007224 */ /* 0x004fc400078e0014 */
[----:B------:R-:W-:Y:S01]  /*1f300*/  IMAD.MOV.U32 R2, RZ, RZ, R21 ;  /* 0x000000ffff027224 */ /* 0x000fe200078e0015 */
[C---:B---3--:R-:W-:Y:S11]  /*1f310*/  HMMA.16816.F32.BF16 R24, R16.reuse, R20, R24 ;  /* 0x000000141018723c */ /* 0x048ff60000041818 */
[----:B------:R-:W-:Y:S11]  /*1f320*/  @!UPT UIADD3 URZ, URZ, URZ, URZ ;  /* 0x0000003f3f3ff290 */ /* 0x000ff6000fffe03f */
[----:B------:R-:W-:Y:S01]  /*1f330*/  @!UPT UIADD3 URZ, URZ, URZ, URZ ;  /* 0x0000003f3f3ff290 */ /* 0x000fe2000fffe03f */
[----:B------:R-:W-:Y:S01]  /*1f340*/  STL.64 [R1+0x490], R24 ;  /* 0x0004901801007387 */ /* 0x000fe20000100a00 */
[----:B------:R-:W-:Y:S02]  /*1f350*/  STL.64 [R1+0x498], R26 ;  /* 0x0004981a01007387 */ /* 0x000fe40000100a00 */
[----:B------:R-:W2:Y:S02]  /*1f360*/  LDL.LU.64 R20, [R1+0x450] ;  /* 0x0004500001147983 */ /* 0x000ea40000300a00 */
[----:B------:R-:W3:Y:S01]  /*1f370*/  LDL.LU.64 R22, [R1+0x458] ;  /* 0x0004580001167983 */ /* 0x000ee20000300a00 */
[C---:B----4-:R-:W-:Y:S01]  /*1f380*/  HMMA.16816.F32.BF16 R4, R16.reuse, R12, R4 ;  /* 0x0000000c1004723c */ /* 0x050fe20000041804 */
[----:B---3--:R-:W-:Y:S01]  /*1f390*/  STL.64 [R1+0x3748], R22 ;  /* 0x0037481601007387 */ /* 0x008fe20000100a00 */
[----:B--2---:R0:W-:Y:S03]  /*1f3a0*/  STL.64 [R1+0x3740], R20 ;  /* 0x0037401401007387 */ /* 0x0041e60000100a00 */
[----:B0-----:R-:W2:Y:S01]  /*1f3b0*/  LDL.LU.64 R20, [R1+0x460] ;  /* 0x0004600001147983 */ /* 0x001ea20000300a00 */
[----:B------:R-:W2:Y:S02]  /*1f3c0*/  LDL.LU.64 R22, [R1+0x468] ;  /* 0x0004680001167983 */ /* 0x000ea40000300a00 */
[----:B------:R-:W3:Y:S02]  /*1f3d0*/  LDL.LU.64 R24, [R1+0x340] ;  /* 0x0003400001187983 */ /* 0x000ee40000300a00 */
[----:B------:R-:W3:Y:S11]  /*1f3e0*/  LDL.LU.64 R26, [R1+0x348] ;  /* 0x00034800011a7983 */ /* 0x000ef60000300a00 */
[----:B------:R-:W-:Y:S02]  /*1f3f0*/  @!UPT UIADD3 URZ, URZ, URZ, URZ ;  /* 0x0000003f3f3ff290 */ /* 0x000fe4000fffe03f */
[----:B------:R0:W-:Y:S01]  /*1f400*/  STL.64 [R1+0x480], R4 ;  /* 0x0004800401007387 */ /* 0x0001e20000100a00 */
[----:B------:R1:W-:Y:S03]  /*1f410*/  STL.64 [R1+0x488], R6 ;  /* 0x0004880601007387 */ /* 0x0003e60000100a00 */
[----:B0-----:R-:W4:Y:S01]  /*1f420*/  LDL.LU.64 R4, [R1+0x3770] ;  /* 0x0037700001047983 */ /* 0x001f220000300a00 */
[----:B-1----:R-:W-:Y:S02]  /*1f430*/  IMAD.MOV.U32 R7, RZ, RZ, R12 ;  /* 0x000000ffff077224 */ /* 0x002fe400078e000c */
[----:B------:R-:W-:Y:S02]  /*1f440*/  IMAD.MOV.U32 R6, RZ, RZ, R13 ;  /* 0x000000ffff067224 */ /* 0x000fe400078e000d */
[----:B------:R-:W2:Y:S02]  /*1f450*/  LDL.LU.64 R12, [R1+0x3768] ;  /* 0x00376800010c7983 */ /* 0x000ea40000300a00 */
[C---:B--2---:R-:W-:Y:S11]  /*1f460*/  HMMA.16816.F32.BF16 R8, R16.reuse, R12, R8 ;  /* 0x0000000c1008723c */ /* 0x044ff60000041808 */
[----:B------:R-:W-:Y:S11]  /*1f470*/  @!UPT UIADD3 URZ, URZ, URZ, URZ ;  /* 0x0000003f3f3ff290 */ /* 0x000ff6000fffe03f */
[----:B------:R-:W-:Y:S01]  /*1f480*/  @!UPT UIADD3 URZ, URZ, URZ, URZ ;  /* 0x0000003f3f3ff290 */ /* 0x000fe2000fffe03f */
[----:B------:R0:W-:Y:S01]  /*1f490*/  STL.64 [R1+0x470], R8 ;  /* 0x0004700801007387 */ /* 0x0001e20000100a00 */
[----:B------:R1:W-:Y:S03]  /*1f4a0*/  STL.64 [R1+0x478], R10 ;  /* 0x0004780a01007387 */ /* 0x0003e60000100a00 */
[----:B0-----:R-:W2:Y:S01]  /*1f4b0*/  LDL.LU.64 R8, [R1+0x3760] ;  /* 0x0037600001087983 */ /* 0x001ea20000300a00 */
[----:B-1----:R-:W-:Y:S02]  /*1f4c0*/  IMAD.MOV.U32 R10, RZ, RZ, R12 ;  /* 0x000000ffff0a7224 */ /* 0x002fe400078e000c */
[----:B------:R-:W-:Y:S02]  /*1f4d0*/  IMAD.MOV.U32 R11, RZ, RZ, R13 ;  /* 0x000000ffff0b7224 */ /* 0x000fe400078e000d */
[----:B------:R-:W2:Y:S01]  /*1f4e0*/  LDL.LU.64 R14, [R1+0x3758] ;  /* 0x00375800010e7983 */ /* 0x000ea20000300a00 */
[----:B------:R-:W2:Y:S02]  /*1f4f0*/  LDL.LU.64 R12, [R1+0x3750] ;  /* 0x00375000010c7983 */ /* 0x000ea40000300a00 */
        /* <DEDUP_REMOVED lines=11> */
[----:B------:R-:W3:Y:S04]  /*1f5b0*/  LDL.LU R10, [R1+0x3738] ;  /* 0x00373800010a7983 */ /* 0x000ee80000300800 */
        /* <DEDUP_REMOVED lines=10> */
[----:B------:R-:W2:Y:S02]  /*1f660*/  LDL.LU.64 R16, [R1+0x2b0] ;  /* 0x0002b00001107983 */ /* 0x000ea40000300a00 */
[----:B------:R-:W2:Y:S01]  /*1f670*/  LDL.LU.64 R18, [R1+0x2b8] ;  /* 0x0002b80001127983 */ /* 0x000ea20000300a00 */
[----:B------:R0:W-:Y:S01]  /*1f680*/  STL.64 [R1+0x3d0], R12 ;  /* 0x0003d00c01007387 */ /* 0x0001e20000100a00 */
[----:B------:R-:W-:Y:S02]  /*1f690*/  STL.64 [R1+0x3d8], R14 ;  /* 0x0003d80e01007387 */ /* 0x000fe40000100a00 */
[----:B0-----:R-:W-:-:S02]  /*1f6a0*/  IMAD.MOV.U32 R12, RZ, RZ, R7 ;  /* 0x000000ffff0c7224 */ /* 0x001fc400078e0007 */
[----:B------:R-:W-:-:S05]  /*1f6b0*/  IMAD.MOV.U32 R13, RZ, RZ, R6 ;  /* 0x000000ffff0d7224 */ /* 0x000fca00078e0006 */
[----:B------:R0:W-:Y:S04]  /*1f6c0*/  STL.64 [R1+0x3650], R12 ;  /* 0x0036500c01007387 */ /* 0x0001e80000100a00 */
[----:B0-----:R-:W3:Y:S02]  /*1f6d0*/  LDL.64 R12, [R1+0xc0] ;  /* 0x0000c000010c7983 */ /* 0x001ee40000100a00 */
[----:B---3--:R-:W-:Y:S01]  /*1f6e0*/  HMMA.16816.F32.BF16 R24, R20, R12, R24 ;  /* 0x0000000c1418723c */ /* 0x008fe20000041818 */
[----:B------:R-:W-:Y:S02]  /*1f6f0*/  IMAD.MOV.U32 R7, RZ, RZ, R13 ;  /* 0x000000ffff077224 */ /* 0x000fe400078e000d */
[----:B------:R-:W-:-:S04]  /*1f700*/  IMAD.MOV.U32 R11, RZ, RZ, R12 ;  /* 0x000000ffff0b7224 */ /* 0x000fc800078e000c */
[----:B------:R-:W-:Y:S02]  /*1f710*/  IMAD.MOV.U32 R12, RZ, RZ, R0 ;  /* 0x000000ffff0c7224 */ /* 0x000fe400078e0000 */
[----:B------:R-:W-:Y:S11]  /*1f720*/  IMAD.MOV.U32 R13, RZ, RZ, R2 ;  /* 0x000000ffff0d7224 */ /* 0x000ff600078e0002 */
[----:B------:R-:W-:Y:S03]  /*1f730*/  @!UPT UIADD3 URZ, URZ, URZ, URZ ;  /* 0x0000003f3f3ff290 */ /* 0x000fe6000fffe03f */
[----:B------:R-:W-:Y:S01]  /*1f740*/  STL.64 [R1+0x6c0], R24 ;  /* 0x0006c01801007387 */ /* 0x000fe20000100a00 */
[----:B------:R0:W-:Y:S03]  /*1f750*/  STL.64 [R1+0x6c8], R26 ;  /* 0x0006c81a01007387 */ /* 0x0001e60000100a00 */
[----:B0-----:R-:W3:Y:S01]  /*1f760*/  LDL.LU.64 R26, [R1+0x3720] ;  /* 0x00372000011a7983 */ /* 0x001ee20000300a00 */
[----:B------:R-:W4:Y:S02]  /*1f770*/  LDL.LU.64 R24, [R1+0x3718] ;  /* 0x0037180001187983 */ /* 0x000f240000300a00 */
[----:B------:R-:W-:Y:S02]  /*1f780*/  STL [R1+0x3708], R7 ;  /* 0x0037080701007387 */ /* 0x000fe40000100800 */
[----:B------:R0:W-:Y:S02]  /*1f790*/  STL.64 [R1+0x3700], R4 ;  /* 0x0037000401007387 */ /* 0x0001e40000100a00 */
[----:B0-----:R-:W2:Y:S01]  /*1f7a0*/  LDL.LU.64 R4, [R1+0x2a0] ;  /* 0x0002a00001047983 */ /* 0x001ea20000300a00 */
[----:B------:R-:W2:Y:S02]  /*1f7b0*/  LDL.LU.64 R6, [R1+0x2a8] ;  /* 0x0002a80001067983 */ /* 0x000ea40000300a00 */
[----:B------:R-:W-:Y:S02]  /*1f7c0*/  STL [R1+0x3688], R11 ;  /* 0x0036880b01007387 */ /* 0x000fe40000100800 */
[----:B------:R-:W-:Y:S01]  /*1f7d0*/  STL.64 [R1+0x3680], R8 ;  /* 0x0036800801007387 */ /* 0x000fe20000100a00 */
[----:B------:R-:W2:Y:S01]  /*1f7e0*/  LDL.LU R0, [R1+0x3714] ;  /* 0x0037140001007983 */ /* 0x000ea20000300800 */
[----:B------:R-:W2:Y:S02]  /*1f7f0*/  LDL.LU R2, [R1+0x3710] ;  /* 0x0037100001027983 */ /* 0x000ea40000300800 */
[----:B------:R0:W-:Y:S02]  /*1f800*/  STL.64 [R1+0x3668], R12 ;  /* 0x0036680c01007387 */ /* 0x0001e40000100a00 */
[----:B0-----:R-:W2:Y:S02]  /*1f810*/  LDL.64 R12, [R1+0xb0] ;  /* 0x0000b000010c7983 */ /* 0x001ea40000100a00 */
[----:B--2---:R-:W-:Y:S11]  /*1f820*/  HMMA.16816.F32.BF16 R16, R20, R12, R16 ;  /* 0x0000000c1410723c */ /* 0x004ff60000041810 */
[----:B------:R-:W-:Y:S11]  /*1f830*/  @!UPT UIADD3 URZ, URZ, URZ, URZ ;  /* 0x0000003f3f3ff290 */ /* 0x000ff6000fffe03f */
[----:B------:R-:W-:Y:S01]  /*1f840*/  @!UPT UIADD3 URZ, URZ, URZ, URZ ;  /* 0x0000003f3f3ff290 */ /* 0x000fe2000fffe03f */
[----:B------:R0:W-:Y:S01]  /*1f850*/  STL.64 [R1+0x6b0], R16 ;  /* 0x0006b01001007387 */ /* 0x0001e20000100a00 */
[----:B------:R1:W-:Y:S02]  /*1f860*/  STL.64 [R1+0x6b8], R18 ;  /* 0x0006b81201007387 */ /* 0x0003e40000100a00 */
[----:B0-----:R-:W-:Y:S02]  /*1f870*/  IMAD.MOV.U32 R17, RZ, RZ, R13 ;  /* 0x000000ffff117224 */ /* 0x001fe400078e000d */
[----:B-1----:R-:W-:Y:S02]  /*1f880*/  IMAD.MOV.U32 R18, RZ, RZ, R12 ;  /* 0x000000ffff127224 */ /* 0x002fe400078e000c */
[----:B----4-:R-:W-:Y:S02]  /*1f890*/  IMAD.MOV.U32 R12, RZ, RZ, R25 ;  /* 0x000000ffff0c7224 */ /* 0x010fe400078e0019 */
[----:B------:R-:W-:-:S05]  /*1f8a0*/  IMAD.MOV.U32 R13, RZ, RZ, R24 ;  /* 0x000000ffff0d7224 */ /* 0x000fca00078e0018 */
[----:B------:R0:W-:Y:S04]  /*1f8b0*/  STL.64 [R1+0x3698], R12 ;  /* 0x0036980c01007387 */ /* 0x0001e80000100a00 */
[----:B0-----:R-:W2:Y:S01]  /*1f8c0*/  LDL.64 R12, [R1+0xa0] ;  /* 0x0000a000010c7983 */ /* 0x001ea20000100a00 */
[----:B------:R-:W-:Y:S02]  /*1f8d0*/  IMAD.MOV.U32 R24, RZ, RZ, R28 ;  /* 0x000000ffff187224 */ /* 0x000fe400078e001c */
[----:B------:R-:W-:Y:S02]  /*1f8e0*/  IMAD.MOV.U32 R25, RZ, RZ, R29 ;  /* 0x000000ffff197224 */ /* 0x000fe400078e001d */
[----:B------:R-:W4:Y:S03]  /*1f8f0*/  LDL.LU R28, [R1+0x370c] ;  /* 0x00370c00011c7983 */ /* 0x000f260000300800 */
[----:B------:R0:W-:Y:S04]  /*1f900*/  STL.64 [R1+0x36a0], R24 ;  /* 0x0036a01801007387 */ /* 0x0001e80000100a00 */
[----:B0-----:R-:W3:Y:S01]  /*1f910*/  LDL.64 R24, [R1+0x60] ;  /* 0x0000600001187983 */ /* 0x001ee20000100a00 */
[----:B--2---:R-:W-:Y:S01]  /*1f920*/  HMMA.16816.F32.BF16 R4, R20, R12, R4 ;  /* 0x0000000c1404723c */ /* 0x004fe20000041804 */
[----:B------:R-:W-:-:S02]  /*1f930*/  IMAD.MOV.U32 R16, RZ, RZ, R12 ;  /* 0x000000ffff107224 */ /* 0x000fc400078e000c */
[----:B---3--:R0:W-:Y:S11]  /*1f940*/  STL.64 [R1+0x36b8], R24 ;  /* 0x0036b81801007387 */ /* 0x0081f60000100a00 */
[----:B------:R-:W-:Y:S09]  /*1f950*/  @!UPT UIADD3 URZ, URZ, URZ, URZ ;  /* 0x0000003f3f3ff290 */ /* 0x000ff2000fffe03f */
[----:B------:R-:W-:Y:S01]  /*1f960*/  STL.64 [R1+0x6a0], R4 ;  /* 0x0006a00401007387 */ /* 0x000fe20000100a00 */
[----:B------:R1:W-:Y:S02]  /*1f970*/  STL.64 [R1+0x6a8], R6 ;  /* 0x0006a80601007387 */ /* 0x0003e40000100a00 */
[----:B0-----:R-:W-:Y:S02]  /*1f980*/  IMAD.MOV.U32 R24, RZ, RZ, R27 ;  /* 0x000000ffff187224 */ /* 0x001fe400078e001b */
[----:B------:R-:W-:Y:S01]  /*1f990*/  IMAD.MOV.U32 R25, RZ, RZ, R26 ;  /* 0x000000ffff197224 */ /* 0x000fe200078e001a */
[----:B-1----:R-:W2:Y:S01]  /*1f9a0*/  LDL.LU R7, [R1+0x3708] ;  /* 0x0037080001077983 */ /* 0x002ea20000300800 */
[----:B------:R-:W3:Y:S03]  /*1f9b0*/  LDL.LU.64 R4, [R1+0x3700] ;  /* 0x0037000001047983 */ /* 0x000ee60000300a00 */
[----:B------:R0:W-:Y:S02]  /*1f9c0*/  STL.64 [R1+0x36d0], R24 ;  /* 0x0036d01801007387 */ /* 0x0001e40000100a00 */
[----:B------:R-:W-:-:S02]  /*1f9d0*/  IMAD.MOV.U32 R6, RZ, RZ, R13 ;  /* 0x000000ffff067224 */ /* 0x000fc400078e000d */
[----:B0-----:R-:W-:Y:S02]  /*1f9e0*/  IMAD.MOV.U32 R24, RZ, RZ, R10 ;  /* 0x000000ffff187224 */ /* 0x001fe400078e000a */
[----:B------:R-:W-:-:S05]  /*1f9f0*/  IMAD.MOV.U32 R25, RZ, RZ, R3 ;  /* 0x000000ffff197224 */ /* 0x000fca00078e0003 */
[----:B------:R-:W-:Y:S01]  /*1fa00*/  STL.64 [R1+0x36e8], R24 ;  /* 0x0036e81801007387 */ /* 0x000fe20000100a00 */
[----:B------:R-:W2:Y:S02]  /*1fa10*/  LDL.LU.64 R12, [R1+0x200] ;  /* 0x00020000010c7983 */ /* 0x000ea40000300a00 */
[----:B------:R-:W2:Y:S02]  /*1fa20*/  LDL.LU.64 R14, [R1+0x208] ;  /* 0x00020800010e7983 */ /* 0x000ea40000300a00 */
[----:B--2---:R-:W-:Y:S01]  /*1fa30*/  STL.64 [R1+0x36b0], R14 ;  /* 0x0036b00e01007387 */ /* 0x004fe20000100a00 */
[----:B------:R0:W-:Y:S03]  /*1fa40*/  STL.64 [R1+0x36a8], R12 ;  /* 0x0036a80c01007387 */ /* 0x0001e60000100a00 */
[----:B0-----:R-:W2:Y:S01]  /*1fa50*/  LDL.LU.64 R12, [R1+0x210] ;  /* 0x00021000010c7983 */ /* 0x001ea20000300a00 */
[----:B------:R-:W2:Y:S03]  /*1fa60*/  LDL.LU.64 R14, [R1+0x218] ;  /* 0x00021800010e7983 */ /* 0x000ea60000300a00 */
        /* <DEDUP_REMOVED lines=11> */
[----:B------:R-:W2:Y:S02]  /*1fb20*/  LDL.LU.64 R14, [R1+0x298] ;  /* 0x00029800010e7983 */ /* 0x000ea40000300a00 */
[----:B------:R-:W2:Y:S02]  /*1fb30*/  LDL.LU.64 R8, [R1+0x1f0] ;  /* 0x0001f00001087983 */ /* 0x000ea40000300a00 */
[----:B------:R-:W2:Y:S01]  /*1fb40*/  LDL.LU.64 R10, [R1+0x1f8] ;  /* 0x0001f800010a7983 */ /* 0x000ea20000300a00 */
[----:B------:R-:W-:Y:S01]  /*1fb50*/  STL.64 [R1+0x3630], R6 ;  /* 0x0036300601007387 */ /* 0x000fe20000100a00 */
[----:B---3--:R0:W-:Y:S03]  /*1fb60*/  STL.64 [R1+0x3628], R4 ;  /* 0x0036280401007387 */ /* 0x0081e60000100a00 */
[----:B0-----:R-:W3:Y:S01]  /*1fb70*/  LDL.LU.64 R4, [R1+0x1b0] ;  /* 0x0001b00001047983 */ /* 0x001ee20000300a00 */
[----:B------:R-:W2:Y:S03]  /*1fb80*/  LDL.LU.64 R6, [R1+0x1b8] ;  /* 0x0001b80001067983 */ /* 0x000ea60000300a00 */
[----:B--2---:R-:W-:Y:S01]  /*1fb90*/  STL.64 [R1+0x3648], R6 ;  /* 0x0036480601007387 */ /* 0x004fe20000100a00 */
[----:B---3--:R0:W-:Y:S03]  /*1fba0*/  STL.64 [R1+0x3640], R4 ;  /* 0x0036400401007387 */ /* 0x0081e60000100a00 */
[----:B0-----:R-:W2:Y:S01]  /*1fbb0*/  LDL.LU.64 R4, [R1+0x1c0] ;  /* 0x0001c00001047983 */ /* 0x001ea20000300a00 */
[----:B------:R-:W3:Y:S02]  /*1fbc0*/  LDL.LU.64 R6, [R1+0x1c8] ;  /* 0x0001c80001067983 */ /* 0x000ee40000300a00 */
[----:B------:R-:W-:-:S02]  /*1fbd0*/  IMAD.MOV.U32 R24, RZ, RZ, R2 ;  /* 0x000000ffff187224 */ /* 0x000fc400078e0002 */
[----:B------:R-:W-:-:S07]  /*1fbe0*/  IMAD.MOV.U32 R25, RZ, RZ, R0 ;  /* 0x000000ffff197224 */ /* 0x000fce00078e0000 */
[C---:B------:R-:W-:Y:S01]  /*1fbf0*/  HMMA.16816.F32.BF16 R24, R20.reuse, R24, R12 ;  /* 0x000000181418723c */ /* 0x040fe2000004180c */
[----:B---3--:R-:W-:Y:S01]  /*1fc00*/  STL.64 [R1+0x3660], R6 ;  /* 0x0036600601007387 */ /* 0x008fe20000100a00 */
[----:B--2---:R0:W-:Y:S03]  /*1fc10*/  STL.64 [R1+0x3658], R4 ;  /* 0x0036580401007387 */ /* 0x0041e60000100a00 */
[----:B0-----:R-:W2:Y:S01]  /*1fc20*/  LDL.LU.64 R4, [R1+0x1d0] ;  /* 0x0001d00001047983 */ /* 0x001ea20000300a00 */
[----:B------:R-:W3:Y:S03]  /*1fc30*/  LDL.LU.64 R6, [R1+0x1d8] ;  /* 0x0001d80001067983 */ /* 0x000ee60000300a00 */
[----:B---3--:R-:W-:Y:S01]  /*1fc40*/  STL.64 [R1+0x3678], R6 ;  /* 0x0036780601007387 */ /* 0x008fe20000100a00 */
[----:B--2---:R0:W-:Y:S03]  /*1fc50*/  STL.64 [R1+0x3670], R4 ;  /* 0x0036700401007387 */ /* 0x0041e60000100a00 */
[----:B0-----:R-:W2:Y:S01]  /*1fc60*/  LDL.LU.64 R4, [R1+0x1e0] ;  /* 0x0001e00001047983 */ /* 0x001ea20000300a00 */
[----:B------:R-:W2:Y:S02]  /*1fc70*/  LDL.LU.64 R6, [R1+0x1e8] ;  /* 0x0001e80001067983 */ /* 0x000ea40000300a00 */
[----:B------:R-:W-:Y:S02]  /*1fc80*/  STL [R1+0x3610], R18 ;  /* 0x0036101201007387 */ /* 0x000fe40000100800 */
[----:B------:R0:W-:Y:S02]  /*1fc90*/  STL.64 [R1+0x3608], R16 ;  /* 0x0036081001007387 */ /* 0x0001e40000100a00 */
[----:B0-----:R-:W3:Y:S01]  /*1fca0*/  LDL.LU.64 R16, [R1+0x1a0] ;  /* 0x0001a00001107983 */ /* 0x001ee20000300a00 */
[----:B------:R-:W3:Y:S02]  /*1fcb0*/  LDL.LU.64 R18, [R1+0x1a8] ;  /* 0x0001a80001127983 */ /* 0x000ee40000300a00 */
[----:B------:R-:W2:Y:S02]  /*1fcc0*/  LDL.LU.64 R14, [R1+0x36f8] ;  /* 0x0036f800010e7983 */ /* 0x000ea40000300a00 */
[----:B------:R-:W2:Y:S01]  /*1fcd0*/  LDL.LU.64 R12, [R1+0x36f0] ;  /* 0x0036f000010c7983 */ /* 0x000ea20000300a00 */
        /* <DEDUP_REMOVED lines=27> */
[----:B------:R-:W2:Y:S11]  /*1fe90*/  LDL.LU.64 R12, [R1+0x3698] ;  /* 0x00369800010c7983 */ /* 0x000eb60000300a00 */
[----:B------:R-:W-:Y:S11]  /*1fea0*/  @!UPT UIADD3 URZ, URZ, URZ, URZ ;  /* 0x0000003f3f3ff290 */ /* 0x000ff6000fffe03f */
[----:B------:R0:W-:Y:S01]  /*1feb0*/  STL.64 [R1+0x650], R24 ;  /* 0x0006501801007387 */ /* 0x0001e20000100a00 */
[----:B------:R-:W-:Y:S03]  /*1fec0*/  STL.64 [R1+0x658], R26 ;  /* 0x0006581a01007387 */ /* 0x000fe60000100a00 */
[----:B0-----:R-:W3:Y:S01]  /*1fed0*/  LDL.LU.64 R24, [R1+0x3690] ;  /* 0x0036900001187983 */ /* 0x001ee20000300a00 */
[C---:B--2---:R-:W-:Y:S08]  /*1fee0*/  HMMA.16816.F32.BF16 R12, R20.reuse, R12, R4 ;  /* 0x0000000c140c723c */ /* 0x044ff00000041804 */
[C---:B---3--:R-:W-:Y:S01]  /*1fef0*/  HMMA.16816.F32.BF16 R8, R20.reuse, R24, R8 ;  /* 0x000000181408723c */ /* 0x048fe20000041808 */
[----:B------:R-:W-:Y:S11]  /*1ff00*/  IMAD.MOV.U32 R3, RZ, RZ, R25 ;  /* 0x000000ffff037224 */ /* 0x000ff600078e0019 */
[----:B------:R-:W-:Y:S11]  /*1ff10*/  @!UPT UIADD3 URZ, URZ, URZ, URZ ;  /* 0x0000003f3f3ff290 */ /* 0x000ff6000fffe03f */
[----:B------:R-:W-:Y:S01]  /*1ff20*/  STL.64 [R1+0x640], R8 ;  /* 0x0006400801007387 */ /* 0x000fe20000100a00 */
[----:B------:R0:W-:Y:S03]  /*1ff30*/  STL.64 [R1+0x648], R10 ;  /* 0x0006480a01007387 */ /* 0x0001e60000100a00 */
[----:B0-----:R-:W2:Y:S01]  /*1ff40*/  LDL.LU R11, [R1+0x3688] ;  /* 0x00368800010b7983 */ /* 0x001ea20000300800 */
[----:B------:R-:W3:Y:S02]  /*1ff50*/  LDL.LU.64 R8, [R1+0x3680] ;  /* 0x0036800001087983 */ /* 0x000ee40000300a00 */
[----:B------:R-:W-:Y:S02]  /*1ff60*/  IMAD.MOV.U32 R10, RZ, RZ, R24 ;  /* 0x000000ffff0a7224 */ /* 0x000fe400078e0018 */
[----:B------:R-:W3:Y:S01]  /*1ff70*/  LDL.LU.64 R24, [R1+0x190] ;  /* 0x0001900001187983 */ /* 0x000ee20000300a00 */
        /* <DEDUP_REMOVED lines=24> */
[----:B------:R-:W-:Y:S01]  /*20100*/  STL.64 [R1+0x600], R12 ;  /* 0x0006000c01007387 */ /* 0x000fe20000100a00 */
[----:B------:R0:W-:Y:S03]  /*20110*/  STL.64 [R1+0x608], R14 ;  /* 0x0006080e01007387 */ /* 0x0001e60000100a00 */
[----:B0-----:R-:W2:Y:S01]  /*20120*/  LDL.LU.64 R14, [R1+0x3620] ;  /* 0x00362000010e7983 */ /* 0x001ea20000300a00 */
[----:B------:R-:W2:Y:S02]  /*20130*/  LDL.LU.64 R12, [R1+0x3618] ;  /* 0x00361800010c7983 */ /* 0x000ea40000300a00 */
[C---:B--2---:R-:W-:Y:S11]  /*20140*/  HMMA.16816.F32.BF16 R16, R20.reuse, R12, R16 ;  /* 0x0000000c1410723c */ /* 0x044ff60000041810 */
[----:B------:R-:W-:Y:S11]  /*20150*/  @!UPT UIADD3 URZ, URZ, URZ, URZ ;  /* 0x0000003f3f3ff290 */ /* 0x000ff6000fffe03f */
[----:B------:R-:W-:Y:S01]  /*20160*/  @!UPT UIADD3 URZ, URZ, URZ, URZ ;  /* 0x0000003f3f3ff290 */ /* 0x000fe2000fffe03f */
[----:B------:R-:W-:Y:S01]  /*20170*/  STL.64 [R1+0x5f0], R16 ;  /* 0x0005f01001007387 */ /* 0x000fe20000100a00 */
[----:B------:R0:W-:Y:S03]  /*20180*/  STL.64 [R1+0x5f8], R18 ;  /* 0x0005f81201007387 */ /* 0x0001e60000100a00 */
[----:B0-----:R-:W2:Y:S01]  /*20190*/  LDL.LU R18, [R1+0x3610] ;  /* 0x0036100001127983 */ /* 0x001ea20000300800 */
[----:B------:R-:W2:Y:S02]  /*201a0*/  LDL.LU.64 R16, [R1+0x3608] ;  /* 0x0036080001107983 */ /* 0x000ea40000300a00 */
[----:B------:R-:W-:Y:S02]  /*201b0*/  STL.64 [R1+0x3538], R14 ;  /* 0x0035380e01007387 */ /* 0x000fe40000100a00 */
[----:B------:R0:W-:Y:S02]  /*201c0*/  STL.64 [R1+0x3530], R12 ;  /* 0x0035300c01007387 */ /* 0x0001e40000100a00 */
[----:B0-----:R-:W2:Y:S01]  /*201d0*/  LDL.64 R12, [R1+0x90] ;  /* 0x00009000010c7983 */ /* 0x001ea20000100a00 */
[----:B---3--:R-:W-:Y:S03]  /*201e0*/  HMMA.16816.F32.BF16 R24, R20, R8, R24 ;  /* 0x000000081418723c */ /* 0x008fe60000041818 */
[----:B--2---:R0:W-:Y:S02]  /*201f0*/  STL.64 [R1+0x35c8], R12 ;  /* 0x0035c80c01007387 */ /* 0x0041e40000100a00 */
[----:B0-----:R-:W-:-:S02]  /*20200*/  IMAD.MOV.U32 R12, RZ, RZ, R18 ;  /* 0x000000ffff0c7224 */ /* 0x001fc400078e0012 */
[----:B------:R-:W-:-:S05]  /*20210*/  IMAD.MOV.U32 R13, RZ, RZ, R17 ;  /* 0x000000ffff0d7224 */ /* 0x000fca00078e0011 */
[----:B------:R-:W-:Y:S11]  /*20220*/  STL.64 [R1+0x35e0], R12 ;  /* 0x0035e00c01007387 */ /* 0x000ff60000100a00 */
[----:B------:R-:W-:Y:S02]  /*20230*/  STL.64 [R1+0x5e0], R24 ;  /* 0x0005e01801007387 */ /* 0x000fe40000100a00 */
[----:B------:R0:W-:Y:S02]  /*20240*/  STL.64 [R1+0x5e8], R26 ;  /* 0x0005e81a01007387 */ /* 0x0001e40000100a00 */
[----:B0-----:R-:W2:Y:S01]  /*20250*/  LDL.LU.64 R26, [R1+0x3600] ;  /* 0x00360000011a7983 */ /* 0x001ea20000300a00 */
[----:B------:R-:W2:Y:S02]  /*20260*/  LDL.LU.64 R24, [R1+0x35f8] ;  /* 0x0035f80001187983 */ /* 0x000ea40000300a00 */
[----:B------:R-:W-:Y:S02]  /*20270*/  STL [R1+0x35d8], R10 ;  /* 0x0035d80a01007387 */ /* 0x000fe40000100800 */
[----:B------:R0:W-:Y:S02]  /*20280*/  STL.64 [R1+0x35d0], R8 ;  /* 0x0035d00801007387 */ /* 0x0001e40000100a00 */
[----:B------:R-:W-:Y:S01]  /*20290*/  IMAD.MOV.U32 R12, RZ, RZ, R11 ;  /* 0x000000ffff0c7224 */ /* 0x000fe200078e000b */
[----:B0-----:R-:W3:Y:S01]  /*202a0*/  LDL.LU.64 R8, [R1+0xbb0] ;  /* 0x000bb00001087983 */ /* 0x001ee20000300a00 */
[----:B------:R-:W3:Y:S01]  /*202b0*/  LDL.LU.64 R10, [R1+0xbb8] ;  /* 0x000bb800010a7983 */ /* 0x000ee20000300a00 */
[----:B--2---:R-:W-:Y:S11]  /*202c0*/  HMMA.16816.F32.BF16 R20, R20, R4, R24 ;  /* 0x000000041414723c */ /* 0x004ff60000041818 */
[----:B------:R-:W-:Y:S11]  /*202d0*/  @!UPT UIADD3 URZ, URZ, URZ, URZ ;  /* 0x0000003f3f3ff290 */ /* 0x000ff6000fffe03f */
[----:B------:R-:W-:Y:S01]  /*202e0*/  @!UPT UIADD3 URZ, URZ, URZ, URZ ;  /* 0x0000003f3f3ff290 */ /* 0x000fe2000fffe03f */
[----:B------:R-:W-:Y:S01]  /*202f0*/  STL.64 [R1+0x5d0], R20 ;  /* 0x0005d01401007387 */ /* 0x000fe20000100a00 */
[----:B------:R-:W-:Y:S02]  /*20300*/  STL.64 [R1+0x5d8], R22 ;  /* 0x0005d81601007387 */ /* 0x000fe40000100a00 */
[----:B---3--:R-:W-:Y:S02]  /*20310*/  STL.64 [R1+0x35f0], R10 ;  /* 0x0035f00a01007387 */ /* 0x008fe40000100a00 */
[----:B------:R0:W-:Y:S02]  /*20320*/  STL.64 [R1+0x35e8], R8 ;  /* 0x0035e80801007387 */ /* 0x0001e40000100a00 */
[----:B0-----:R-:W2:Y:S01]  /*20330*/  LDL.LU.64 R8, [R1+0xbc0] ;  /* 0x000bc00001087983 */ /* 0x001ea20000300a00 */
[----:B------:R-:W2:Y:S02]  /*20340*/  LDL.LU.64 R10, [R1+0xbc8] ;  /* 0x000bc800010a7983 */ /* 0x000ea40000300a00 */
[----:B------:R-:W-:Y:S02]  /*20350*/  STL [R1+0x3518], R5 ;  /* 0x0035180501007387 */ /* 0x000fe40000100800 */
[----:B------:R-:W3:Y:S02]  /*20360*/  LDL.64 R24, [R1+0x70] ;  /* 0x0000700001187983 */ /* 0x000ee40000100a00 */
[----:B------:R-:W-:Y:S01]  /*20370*/  IMAD.MOV.U32 R13, RZ, RZ, R7 ;  /* 0x000000ffff0d7224 */ /* 0x000fe200078e0007 */
[----:B----4-:R-:W-:-:S05]  /*20380*/  LOP3.LUT R7, R28, 0x40, RZ, 0x3c, !PT ;  /* 0x000000401c077812 */ /* 0x010fca00078e3cff */
[----:B------:R-:W0:Y:S04]  /*20390*/  LDSM.16.MT88.4 R20, [R7+0x100] ;  /* 0x000100000714783b */ /* 0x000e280000004200 */
[----:B---3--:R1:W-:Y:S02]  /*203a0*/  STL.64 [R1+0x35b8], R24 ;  /* 0x0035b81801007387 */ /* 0x0083e40000100a00 */
[----:B-1----:R-:W-:Y:S02]  /*203b0*/  IMAD.MOV.U32 R24, RZ, RZ, R16 ;  /* 0x000000ffff187224 */ /* 0x002fe400078e0010 */
[----:B------:R-:W2:Y:S04]  /*203c0*/  LDSM.16.MT88.4 R16, [R28+0x100] ;  /* 0x000100001c10783b */ /* 0x000ea80000004200 */
[----:B------:R-:W-:Y:S01]  /*203d0*/  STL [R1+0x34e8], R28 ;  /* 0x0034e81c01007387 */ /* 0x000fe20000100800 */
[----:B------:R-:W-:Y:S02]  /*203e0*/  STL [R1+0x3510], R7 ;  /* 0x0035100701007387 */ /* 0x000fe40000100800 */
[----:B------:R1:W-:Y:S02]  /*203f0*/  STL [R1+0x35c0], R4 ;  /* 0x0035c00401007387 */ /* 0x0003e40000100800 */
[----:B------:R-:W-:Y:S01]  /*20400*/  IMAD.MOV.U32 R25, RZ, RZ, R6 ;  /* 0x000000ffff197224 */ /* 0x000fe200078e0006 */
[----:B-1----:R-:W3:Y:S01]  /*20410*/  LDL.LU.64 R4, [R1+0xb90] ;  /* 0x000b900001047983 */ /* 0x002ee20000300a00 */
[----:B------:R-:W3:Y:S02]  /*20420*/  LDL.LU.64 R6, [R1+0xb98] ;  /* 0x000b980001067983 */ /* 0x000ee40000300a00 */
[----:B0-----:R-:W-:Y:S02]  /*20430*/  STL.64 [R1+0x3508], R22 ;  /* 0x0035081601007387 */ /* 0x001fe40000100a00 */
[----:B------:R0:W-:Y:S02]  /*20440*/  STL.64 [R1+0x3500], R20 ;  /* 0x0035001401007387 */ /* 0x0001e40000100a00 */
[----:B0-----:R-:W4:Y:S01]  /*20450*/  LDL.LU.64 R20, [R1+0xba0] ;  /* 0x000ba00001147983 */ /* 0x001f220000300a00 */
[----:B------:R-:W4:Y:S01]  /*20460*/  LDL.LU.64 R22, [R1+0xba8] ;  /* 0x000ba80001167983 */ /* 0x000f220000300a00 */
[C---:B--2---:R-:W-:Y:S02]  /*20470*/  HMMA.16816.F32.BF16 R12, R16.reuse, R12, R8 ;  /* 0x0000000c100c723c */ /* 0x044fe40000041808 */
[----:B------:R-:W2:Y:S01]  /*20480*/  LDL.LU.64 R10, [R1+0x35f0] ;  /* 0x0035f000010a7983 */ /* 0x000ea20000300a00 */
[----:B------:R-:W2:Y:S11]  /*20490*/  LDL.LU.64 R8, [R1+0x35e8] ;  /* 0x0035e80001087983 */ /* 0x000eb60000300a00 */
[----:B------:R-:W-:Y:S09]  /*204a0*/  @!UPT UIADD3 URZ, URZ, URZ, URZ ;  /* 0x0000003f3f3ff290 */ /* 0x000ff2000fffe03f */
[----:B------:R0:W-:Y:S01]  /*204b0*/  STL.64 [R1+0x240], R12 ;  /* 0x0002400c01007387 */ /* 0x0001e20000100a00 */
[----:B------:R2:W-:Y:S03]  /*204c0*/  STL.64 [R1+0x248], R14 ;  /* 0x0002480e01007387 */ /* 0x0005e60000100a00 */
[----:B0-----:R-:W2:Y:S01]  /*204d0*/  LDL.LU.64 R12, [R1+0x35e0] ;  /* 0x0035e000010c7983 */ /* 0x001ea20000300a00 */
[C---:B----4-:R-:W-:Y:S08]  /*204e0*/  HMMA.16816.F32.BF16 R20, R16.reuse, R24, R20 ;  /* 0x000000181014723c */ /* 0x050ff00000041814 */
[C---:B--2---:R-:W-:Y:S01]  /*204f0*/  HMMA.16816.F32.BF16 R12, R16.reuse, R12, R8 ;  /* 0x0000000c100c723c */ /* 0x044fe20000041808 */
[----:B------:R-:W2:Y:S01]  /*20500*/  LDL.LU R10, [R1+0x35d8] ;  /* 0x0035d800010a7983 */ /* 0x000ea20000300800 */
[----:B------:R-:W4:Y:S11]  /*20510*/  LDL.LU.64 R8, [R1+0x35d0] ;  /* 0x0035d00001087983 */ /* 0x000f360000300a00 */
[----:B------:R-:W-:Y:S10]  /*20520*/  @!UPT UIADD3 URZ, URZ, URZ, URZ ;  /* 0x0000003f3f3ff290 */ /* 0x000ff4000fffe03f */
[----:B------:R0:W-:Y:S01]  /*20530*/  STL.64 [R1+0x230], R12 ;  /* 0x0002300c01007387 */ /* 0x0001e20000100a00 */
[----:B------:R-:W-:Y:S03]  /*20540*/  STL.64 [R1+0x238], R14 ;  /* 0x0002380e01007387 */ /* 0x000fe60000100a00 */
[----:B0-----:R-:W3:Y:S01]  /*20550*/  LDL.LU.64 R12, [R1+0x35c8] ;  /* 0x0035c800010c7983 */ /* 0x001ee20000300a00 */
[----:B------:R-:W2:Y:S02]  /*20560*/  LDL.64 R24, [R1+0x80] ;  /* 0x0000800001187983 */ /* 0x000ea40000100a00 */
[----:B------:R0:W-:Y:S02]  /*20570*/  STL.64 [R1+0x220], R20 ;  /* 0x0002201401007387 */ /* 0x0001e40000100a00 */
[----:B------:R-:W-:Y:S01]  /*20580*/  STL.64 [R1+0x228], R22 ;  /* 0x0002281601007387 */ /* 0x000fe20000100a00 */
[----:B0-----:R-:W2:Y:S04]  /*20590*/  LDL.64 R20, [R1+0x10] ;  /* 0x0000100001147983 */ /* 0x001ea80000100a00 */
[----:B--2---:R0:W-:Y:S04]  /*205a0*/  STL.64 [R1+0x3558], R20 ;  /* 0x0035581401007387 */ /* 0x0041e80000100a00 */
[----:B0-----:R-:W2:Y:S01]  /*205b0*/  LDL.64 R20, [R1+0x20] ;  /* 0x0000200001147983 */ /* 0x001ea20000100a00 */
[----:B---3--:R-:W-:Y:S03]  /*205c0*/  HMMA.16816.F32.BF16 R4, R16, R12, R4 ;  /* 0x0000000c1004723c */ /* 0x008fe60000041804 */
[----:B--2---:R0:W-:Y:S04]  /*205d0*/  STL.64 [R1+0x3568], R20 ;  /* 0x0035681401007387 */ /* 0x0041e80000100a00 */
[----:B0-----:R-:W2:Y:S04]  /*205e0*/  LDL.64 R20, [R1+0x30] ;  /* 0x0000300001147983 */ /* 0x001ea80000100a00 */
[----:B--2---:R0:W-:Y:S02]  /*205f0*/  STL.64 [R1+0x3578], R20 ;  /* 0x0035781401007387 */ /* 0x0041e40000100a00 */
[----:B0-----:R-:W-:-:S02]  /*20600*/  IMAD.MOV.U32 R20, RZ, RZ, R10 ;  /* 0x000000ffff147224 */ /* 0x001fc400078e000a */
[----:B------:R-:W-:-:S05]  /*20610*/  IMAD.MOV.U32 R21, RZ, RZ, R3 ;  /* 0x000000ffff157224 */ /* 0x000fca00078e0003 */
[----:B------:R-:W-:Y:S03]  /*20620*/  STL.64 [R1+0x3590], R20 ;  /* 0x0035901401007387 */ /* 0x000fe60000100a00 */
[----:B------:R0:W-:Y:S02]  /*20630*/  STL.64 [R1+0x210], R4 ;  /* 0x0002100401007387 */ /* 0x0001e40000100a00 */
[----:B------:R1:W-:Y:S01]  /*20640*/  STL.64 [R1+0x218], R6 ;  /* 0x0002180601007387 */ /* 0x0003e20000100a00 */
[----:B0-----:R-:W2:Y:S01]  /*20650*/  LDL.LU.64 R4, [R1+0xb40] ;  /* 0x000b400001047983 */ /* 0x001ea20000300a00 */
[----:B-1----:R-:W2:Y:S02]  /*20660*/  LDL.LU.64 R6, [R1+0xb48] ;  /* 0x000b480001067983 */ /* 0x002ea40000300a00 */
[----:B------:R-:W3:Y:S02]  /*20670*/  LDL.LU.64 R20, [R1+0xb10] ;  /* 0x000b100001147983 */ /* 0x000ee40000300a00 */
[----:B------:R-:W2:Y:S02]  /*20680*/  LDL.LU.64 R22, [R1+0xb18] ;  /* 0x000b180001167983 */ /* 0x000ea40000300a00 */
[----:B------:R-:W-:-:S02]  /*20690*/  IMAD.MOV.U32 R10, RZ, RZ, R12 ;  /* 0x000000ffff0a7224 */ /* 0x000fc400078e000c */
[----:B------:R-:W-:Y:S01]  /*206a0*/  IMAD.MOV.U32 R3, RZ, RZ, R13 ;  /* 0x000000ffff037224 */ /* 0x000fe200078e000d */
[----:B--2---:R-:W-:Y:S01]  /*206b0*/  STL.64 [R1+0x35a0], R22 ;  /* 0x0035a01601007387 */ /* 0x004fe20000100a00 */
[----:B---3--:R0:W-:Y:S02]  /*206c0*/  STL.64 [R1+0x3598], R20 ;  /* 0x0035981401007387 */ /* 0x0081e40000100a00 */
[----:B0-----:R-:W-:Y:S02]  /*206d0*/  IMAD.MOV.U32 R20, RZ, RZ, R2 ;  /* 0x000000ffff147224 */ /* 0x001fe400078e0002 */
[----:B------:R-:W-:-:S05]  /*206e0*/  IMAD.MOV.U32 R21, RZ, RZ, R0 ;  /* 0x000000ffff157224 */ /* 0x000fca00078e0000 */
[----:B------:R0:W-:Y:S04]  /*206f0*/  STL.64 [R1+0x35b0], R20 ;  /* 0x0035b01401007387 */ /* 0x0001e80000100a00 */
[----:B0-----:R-:W2:Y:S01]  /*20700*/  LDL.LU.64 R20, [R1+0xb30] ;  /* 0x000b300001147983 */ /* 0x001ea20000300a00 */
[----:B------:R-:W2:Y:S02]  /*20710*/  LDL.LU.64 R22, [R1+0xb38] ;  /* 0x000b380001167983 */ /* 0x000ea40000300a00 */
[----:B------:R-:W3:Y:S02]  /*20720*/  LDL.64 R12, [R1] ;  /* 0x00000000010c7983 */ /* 0x000ee40000100a00 */
[----:B---3--:R0:W-:Y:S04]  /*20730*/  STL.64 [R1+0x3550], R12 ;  /* 0x0035500c01007387 */ /* 0x0081e80000100a00 */
[----:B0-----:R-:W3:Y:S01]  /*20740*/  LDL.64 R12, [R1+0x50] ;  /* 0x00005000010c7983 */ /* 0x001ee20000100a00 */
[----:B------:R-:W-:Y:S03]  /*20750*/  HMMA.16816.F32.BF16 R4, R16, R24, R4 ;  /* 0x000000181004723c */ /* 0x000fe60000041804 */
[----:B---3--:R0:W-:Y:S04]  /*20760*/  STL.64 [R1+0x35a8], R12 ;  /* 0x0035a80c01007387 */ /* 0x0081e80000100a00 */
[----:B0-----:R-:W3:Y:S01]  /*20770*/  LDL.LU.64 R12, [R1+0xb20] ;  /* 0x000b2000010c7983 */ /* 0x001ee20000300a00 */
[----:B------:R-:W3:Y:S02]  /*20780*/  LDL.LU.64 R14, [R1+0xb28] ;  /* 0x000b2800010e7983 */ /* 0x000ee40000300a00 */
[----:B------:R-:W-:Y:S02]  /*20790*/  STL [R1+0x3514], R3 ;  /* 0x0035140301007387 */ /* 0x000fe40000100800 */
[----:B------:R-:W-:Y:S01]  /*207a0*/  STL [R1+0x34ec], R10 ;  /* 0x0034ec0a01007387 */ /* 0x000fe20000100800 */
[----:B----4-:R0:W-:Y:S04]  /*207b0*/  STL.64 [R1+0x3570], R8 ;  /* 0x0035700801007387 */ /* 0x0101e80000100a00 */
[----:B0-----:R-:W4:Y:S01]  /*207c0*/  LDL.LU.64 R8, [R1+0xaf0] ;  /* 0x000af00001087983 */ /* 0x001f220000300a00 */
[----:B------:R-:W2:Y:S03]  /*207d0*/  LDL.LU.64 R10, [R1+0xaf8] ;  /* 0x000af800010a7983 */ /* 0x000ea60000300a00 */
[----:B--2---:R-:W-:Y:S01]  /*207e0*/  STL.64 [R1+0x3588], R10 ;  /* 0x0035880a01007387 */ /* 0x004fe20000100a00 */
[----:B----4-:R0:W-:Y:S03]  /*207f0*/  STL.64 [R1+0x3580], R8 ;  /* 0x0035800801007387 */ /* 0x0101e60000100a00 */
[----:B0-----:R-:W2:Y:S01]  /*20800*/  LDL.LU.64 R8, [R1+0xb00] ;  /* 0x000b000001087983 */ /* 0x001ea20000300a00 */
[----:B------:R-:W2:Y:S02]  /*20810*/  LDL.LU.64 R10, [R1+0xb08] ;  /* 0x000b0800010a7983 */ /* 0x000ea40000300a00 */
[----:B------:R0:W-:Y:S02]  /*20820*/  STL.64 [R1+0x200], R4 ;  /* 0x0002000401007387 */ /* 0x0001e40000100a00 */
[----:B------:R1:W-:Y:S01]  /*20830*/  STL.64 [R1+0x208], R6 ;  /* 0x0002080601007387 */ /* 0x0003e20000100a00 */
[----:B0-----:R-:W4:Y:S01]  /*20840*/  LDL.LU R4, [R1+0x35c0] ;  /* 0x0035c00001047983 */ /* 0x001f220000300800 */
[----:B-1----:R-:W-:-:S02]  /*20850*/  IMAD.MOV.U32 R7, RZ, RZ, R25 ;  /* 0x000000ffff077224 */ /* 0x002fc400078e0019 */
[----:B------:R-:W2:Y:S03]  /*20860*/  LDL.LU.64 R24, [R1+0x35b8] ;  /* 0x0035b80001187983 */ /* 0x000ea60000300a00 */
[----:B------:R-:W-:Y:S01]  /*20870*/  STL [R1+0x3564], R7 ;  /* 0x0035640701007387 */ /* 0x000fe20000100800 */
[C---:B--2---:R-:W-:Y:S03]  /*20880*/  HMMA.16816.F32.BF16 R20, R16.reuse, R24, R20 ;  /* 0x000000181014723c */ /* 0x044fe60000041814 */
[----:B----4-:R0:W-:Y:S04]  /*20890*/  STL [R1+0x3560], R4 ;  /* 0x0035600401007387 */ /* 0x0101e80000100800 */
[----:B0-----:R-:W2:Y:S01]  /*208a0*/  LDL.LU.64 R4, [R1+0xae0] ;  /* 0x000ae00001047983 */ /* 0x001ea20000300a00 */
[----:B------:R-:W2:Y:S11]  /*208b0*/  LDL.LU.64 R6, [R1+0xae8] ;  /* 0x000ae80001067983 */ /* 0x000eb60000300a00 */
[----:B------:R-:W-:Y:S04]  /*208c0*/  @!UPT UIADD3 URZ, URZ, URZ, URZ ;  /* 0x0000003f3f3ff290 */ /* 0x000fe8000fffe03f */
[----:B------:R0:W-:Y:S01]  /*208d0*/  STL.64 [R1+0x1f0], R20 ;  /* 0x0001f01401007387 */ /* 0x0001e20000100a00 */
[----:B------:R-:W-:Y:S03]  /*208e0*/  STL.64 [R1+0x1f8], R22 ;  /* 0x0001f81601007387 */ /* 0x000fe60000100a00 */
[----:B0-----:R-:W3:Y:S01]  /*208f0*/  LDL.LU.64 R20, [R1+0x35b0] ;  /* 0x0035b00001147983 */ /* 0x001ee20000300a00 */
[----:B------:R0:W-:Y:S03]  /*20900*/  STL.64 [R1+0x34e0], R24 ;  /* 0x0034e01801007387 */ /* 0x0001e60000100a00 */
[----:B0-----:R-:W4:Y:S01]  /*20910*/  LDL.LU.64 R24, [R1+0xb0] ;  /* 0x0000b00001187983 */ /* 0x001f220000300a00 */
[C---:B---3--:R-:W-:Y:S03]  /*20920*/  HMMA.16816.F32.BF16 R20, R16.reuse, R20, R12 ;  /* 0x000000141014723c */ /* 0x048fe6000004180c */
[----:B------:R-:W3:Y:S11]  /*20930*/  LDL.LU.64 R12, [R1+0x35a8] ;  /* 0x0035a800010c7983 */ /* 0x000ef60000300a00 */
[----:B------:R-:W-:Y:S09]  /*20940*/  @!UPT UIADD3 URZ, URZ, URZ, URZ ;  /* 0x0000003f3f3ff290 */ /* 0x000ff2000fffe03f */
[----:B------:R-:W-:Y:S01]  /*20950*/  STL.64 [R1+0x3c0], R20 ;  /* 0x0003c01401007387 */ /* 0x000fe20000100a00 */
[----:B------:R0:W-:Y:S03]  /*20960*/  STL.64 [R1+0x3c8], R22 ;  /* 0x0003c81601007387 */ /* 0x0001e60000100a00 */
[----:B0-----:R-:W3:Y:S01]  /*20970*/  LDL.LU.64 R22, [R1+0x35a0] ;  /* 0x0035a00001167983 */ /* 0x001ee20000300a00 */
[----:B------:R-:W3:Y:S02]  /*20980*/  LDL.LU.64 R20, [R1+0x3598] ;  /* 0x0035980001147983 */ /* 0x000ee40000300a00 */
[C---:B---3--:R-:W-:Y:S11]  /*20990*/  HMMA.16816.F32.BF16 R20, R16.reuse, R12, R20 ;  /* 0x0000000c1014723c */ /* 0x048ff60000041814 */
[----:B------:R-:W-:Y:S11]  /*209a0*/  @!UPT UIADD3 URZ, URZ, URZ, URZ ;  /* 0x0000003f3f3ff290 */ /* 0x000ff6000fffe03f */
[----:B------:R-:W-:Y:S01]  /*209b0*/  @!UPT UIADD3 URZ, URZ, URZ, URZ ;  /* 0x0000003f3f3ff290 */ /* 0x000fe2000fffe03f */
[----:B------:R0:W-:Y:S01]  /*209c0*/  STL.64 [R1+0x3b0], R20 ;  /* 0x0003b01401007387 */ /* 0x0001e20000100a00 */
[----:B------:R1:W-:Y:S03]  /*209d0*/  STL.64 [R1+0x3b8], R22 ;  /* 0x0003b81601007387 */ /* 0x0003e60000100a00 */
[----:B0-----:R-:W1:Y:S01]  /*209e0*/  LDL.LU.64 R20, [R1+0x3590] ;  /* 0x0035900001147983 */ /* 0x001e620000300a00 */
[----:B------:R-:W-:Y:S02]  /*209f0*/  IMAD.MOV.U32 R2, RZ, RZ, R12 ;  /* 0x000000ffff027224 */ /* 0x000fe400078e000c */
[----:B------:R-:W-:Y:S02]  /*20a00*/  IMAD.MOV.U32 R0, RZ, RZ, R13 ;  /* 0x000000ffff007224 */ /* 0x000fe400078e000d */
[----:B------:R-:W3:Y:S01]  /*20a10*/  LDL.LU.64 R12, [R1+0xad0] ;  /* 0x000ad000010c7983 */ /* 0x000ee20000300a00 */
[----:B------:R-:W3:Y:S01]  /*20a20*/  LDL.LU.64 R14, [R1+0xad8] ;  /* 0x000ad800010e7983 */ /* 0x000ee20000300a00 */
[C---:B-1----:R-:W-:Y:S02]  /*20a30*/  HMMA.16816.F32.BF16 R20, R16.reuse, R20, R8 ;  /* 0x000000141014723c */ /* 0x042fe40000041808 */
[----:B------:R-:W2:Y:S01]  /*20a40*/  LDL.LU.64 R10, [R1+0x3588] ;  /* 0x00358800010a7983 */ /* 0x000ea20000300a00 */
[----:B------:R-:W2:Y:S11]  /*20a50*/  LDL.LU.64 R8, [R1+0x3580] ;  /* 0x0035800001087983 */ /* 0x000eb60000300a00 */
[----:B------:R-:W-:Y:S09]  /*20a60*/  @!UPT UIADD3 URZ, URZ, URZ, URZ ;  /* 0x0000003f3f3ff290 */ /* 0x000ff2000fffe03f */
[----:B------:R0:W-:Y:S01]  /*20a70*/  STL.64 [R1+0x3a0], R20 ;  /* 0x0003a01401007387 */ /* 0x0001e20000100a00 */
[----:B------:R-:W-:Y:S03]  /*20a80*/  STL.64 [R1+0x3a8], R22 ;  /* 0x0003a81601007387 */ /* 0x000fe60000100a00 */
[----:B0-----:R-:W2:Y:S02]  /*20a90*/  LDL.LU.64 R20, [R1+0x3578] ;  /* 0x0035780001147983 */ /* 0x001ea40000300a00 */
[C---:B--2---:R-:W-:Y:S01]  /*20aa0*/  HMMA.16816.F32.BF16 R8, R16.reuse, R20, R8 ;  /* 0x000000141008723c */ /* 0x044fe20000041808 */
[----:B------:R-:W-:Y:S11]  /*20ab0*/  IMAD.MOV.U32 R29, RZ, RZ, R20 ;  /* 0x000000ffff1d7224 */ /* 0x000ff600078e0014 */
[----:B------:R-:W-:Y:S11]  /*20ac0*/  @!UPT UIADD3 URZ, URZ, URZ, URZ ;  /* 0x0000003f3f3ff290 */ /* 0x000ff6000fffe03f */
[----:B------:R0:W-:Y:S01]  /*20ad0*/  STL.64 [R1+0x390], R8 ;  /* 0x0003900801007387 */ /* 0x0001e20000100a00 */
[----:B------:R1:W-:Y:S03]  /*20ae0*/  STL.64 [R1+0x398], R10 ;  /* 0x0003980a01007387 */ /* 0x0003e60000100a00 */
[----:B0-----:R-:W2:Y:S01]  /*20af0*/  LDL.LU.64 R8, [R1+0x3570] ;  /* 0x0035700001087983 */ /* 0x001ea20000300a00 */
[----:B-1----:R-:W-:Y:S02]  /*20b00*/  IMAD.MOV.U32 R11, RZ, RZ, R21 ;  /* 0x000000ffff0b7224 */ /* 0x002fe400078e0015 */
[----:B------:R-:W2:Y:S02]  /*20b10*/  LDL.LU.64 R20, [R1+0x3568] ;  /* 0x0035680001147983 */ /* 0x000ea40000300a00 */
[----:B--2---:R-:W-:Y:S01]  /*20b20*/  HMMA.16816.F32.BF16 R4, R16, R20, R4 ;  /* 0x000000141004723c */ /* 0x004fe20000041804 */
[----:B------:R-:W-:-:S02]  /*20b30*/  IMAD.MOV.U32 R10, RZ, RZ, R20 ;  /* 0x000000ffff0a7224 */ /* 0x000fc400078e0014 */
[----:B------:R-:W-:Y:S11]  /*20b40*/  IMAD.MOV.U32 R28, RZ, RZ, R21 ;  /* 0x000000ffff1c7224 */ /* 0x000ff600078e0015 */
[----:B------:R-:W-:Y:S09]  /*20b50*/  @!UPT UIADD3 URZ, URZ, URZ, URZ ;  /* 0x0000003f3f3ff290 */ /* 0x000ff2000fffe03f */
[----:B------:R-:W-:Y:S01]  /*20b60*/  STL.64 [R1+0x380], R4 ;  /* 0x0003800401007387 */ /* 0x000fe20000100a00 */
[----:B------:R0:W-:Y:S03]  /*20b70*/  STL.64 [R1+0x388], R6 ;  /* 0x0003880601007387 */ /* 0x0001e60000100a00 */
[----:B0-----:R-:W2:Y:S01]  /*20b80*/  LDL.LU R7, [R1+0x3564] ;  /* 0x0035640001077983 */ /* 0x001ea20000300800 */
[----:B------:R-:W2:Y:S02]  /*20b90*/  LDL.LU R4, [R1+0x3560] ;  /* 0x0035600001047983 */ /* 0x000ea40000300800 */
[----:B------:R-:W3:Y:S02]  /*20ba0*/  LDL.LU.64 R20, [R1+0x3558] ;  /* 0x0035580001147983 */ /* 0x000ee40000300a00 */
[----:B------:R-:W-:Y:S01]  /*20bb0*/  STL.64 [R1+0x3528], R10 ;  /* 0x0035280a01007387 */ /* 0x000fe20000100a00 */
[----:B------:R0:W-:Y:S04]  /*20bc0*/  STL.64 [R1+0x3520], R8 ;  /* 0x0035200801007387 */ /* 0x0001e80000100a00 */
[----:B0-----:R-:W2:Y:S01]  /*20bd0*/  LDL.LU.64 R8, [R1+0xab0] ;  /* 0x000ab00001087983 */ /* 0x001ea20000300a00 */
[----:B------:R-:W2:Y:S01]  /*20be0*/  LDL.LU.64 R10, [R1+0xab8] ;  /* 0x000ab800010a7983 */ /* 0x000ea20000300a00 */
[C---:B---3--:R-:W-:Y:S02]  /*20bf0*/  HMMA.16816.F32.BF16 R12, R16.reuse, R20, R12 ;  /* 0x00000014100c723c */ /* 0x048fe4000004180c */
[----:B--2---:R-:W-:Y:S01]  /*20c00*/  STL.64 [R1+0x3548], R10 ;  /* 0x0035480a01007387 */ /* 0x004fe20000100a00 */
[----:B------:R0:W-:Y:S03]  /*20c10*/  STL.64 [R1+0x3540], R8 ;  /* 0x0035400801007387 */ /* 0x0001e60000100a00 */
[----:B0-----:R-:W2:Y:S01]  /*20c20*/  LDL.LU.64 R8, [R1+0xac0] ;  /* 0x000ac00001087983 */ /* 0x001ea20000300a00 */
[----:B------:R-:W2:Y:S11]  /*20c30*/  LDL.LU.64 R10, [R1+0xac8] ;  /* 0x000ac800010a7983 */ /* 0x000eb60000300a00 */
[----:B------:R-:W-:Y:S05]  /*20c40*/  @!UPT UIADD3 URZ, URZ, URZ, URZ ;  /* 0x0000003f3f3ff290 */ /* 0x000fea000fffe03f */
[----:B------:R0:W-:Y:S02]  /*20c50*/  STL.64 [R1+0x370], R12 ;  /* 0x0003700c01007387 */ /* 0x0001e40000100a00 */
[----:B------:R-:W-:Y:S01]  /*20c60*/  STL.64 [R1+0x378], R14 ;  /* 0x0003780e01007387 */ /* 0x000fe20000100a00 */
[----:B0-----:R-:W2:Y:S01]  /*20c70*/  LDL.LU.64 R12, [R1+0x3550] ;  /* 0x00355000010c7983 */ /* 0x001ea20000300a00 */
[----:B------:R-:W-:Y:S02]  /*20c80*/  IMAD.MOV.U32 R26, RZ, RZ, R20 ;  /* 0x000000ffff1a7224 */ /* 0x000fe400078e0014 */
[----:B------:R-:W-:Y:S02]  /*20c90*/  IMAD.MOV.U32 R6, RZ, RZ, R21 ;  /* 0x000000ffff067224 */ /* 0x000fe400078e0015 */
[----:B------:R-:W3:Y:S01]  /*20ca0*/  LDL.LU.64 R20, [R1+0xa90] ;  /* 0x000a900001147983 */ /* 0x000ee20000300a00 */
[----:B------:R-:W3:Y:S02]  /*20cb0*/  LDL.LU.64 R22, [R1+0xa98] ;  /* 0x000a980001167983 */ /* 0x000ee40000300a00 */
[----:B------:R-:W-:Y:S02]  /*20cc0*/  STL [R1+0x34f8], R26 ;  /* 0x0034f81a01007387 */ /* 0x000fe40000100800 */
[----:B----4-:R0:W-:Y:S02]  /*20cd0*/  STL.64 [R1+0x34f0], R24 ;  /* 0x0034f01801007387 */ /* 0x0101e40000100a00 */
[----:B0-----:R-:W4:Y:S01]  /*20ce0*/  LDL.LU.64 R24, [R1+0x530] ;  /* 0x0005300001187983 */ /* 0x001f220000300a00 */
[----:B------:R-:W4:Y:S01]  /*20cf0*/  LDL.LU.64 R26, [R1+0x538] ;  /* 0x00053800011a7983 */ /* 0x000f220000300a00 */
[----:B--2---:R-:W-:Y:S01]  /*20d00*/  HMMA.16816.F32.BF16 R8, R16, R12, R8 ;  /* 0x0000000c1008723c */ /* 0x004fe20000041808 */
[----:B------:R-:W-:-:S02]  /*20d10*/  IMAD.MOV.U32 R5, RZ, RZ, R12 ;  /* 0x000000ffff057224 */ /* 0x000fc400078e000c */
[----:B------:R-:W-:Y:S11]  /*20d20*/  IMAD.MOV.U32 R3, RZ, RZ, R13 ;  /* 0x000000ffff037224 */ /* 0x000ff600078e000d */
[----:B------:R-:W-:Y:S09]  /*20d30*/  @!UPT UIADD3 URZ, URZ, URZ, URZ ;  /* 0x0000003f3f3ff290 */ /* 0x000ff2000fffe03f */
[----:B------:R-:W-:Y:S01]  /*20d40*/  STL.64 [R1+0x360], R8 ;  /* 0x0003600801007387 */ /* 0x000fe20000100a00 */
[----:B------:R0:W-:Y:S03]  /*20d50*/  STL.64 [R1+0x368], R10 ;  /* 0x0003680a01007387 */ /* 0x0001e60000100a00 */
[----:B0-----:R-:W2:Y:S01]  /*20d60*/  LDL.LU.64 R10, [R1+0x3548] ;  /* 0x00354800010a7983 */ /* 0x001ea20000300a00 */
[----:B------:R-:W2:Y:S02]  /*20d70*/  LDL.LU.64 R8, [R1+0x3540] ;  /* 0x0035400001087983 */ /* 0x000ea40000300a00 */
[----:B------:R-:W2:Y:S02]  /*20d80*/  LDL.LU.64 R14, [R1+0x3538] ;  /* 0x00353800010e7983 */ /* 0x000ea40000300a00 */
[----:B------:R-:W2:Y:S02]  /*20d90*/  LDL.LU.64 R12, [R1+0x3530] ;  /* 0x00353000010c7983 */ /* 0x000ea40000300a00 */
[C---:B--2---:R-:W-:Y:S11]  /*20da0*/  HMMA.16816.F32.BF16 R8, R16.reuse, R12, R8 ;  /* 0x0000000c1008723c */ /* 0x044ff60000041808 */
        /* <DEDUP_REMOVED lines=8> */
[----:B0-----:R-:W2:Y:S01]  /*20e30*/  LDL.LU.64 R12, [R1+0xaa0] ;  /* 0x000aa000010c7983 */ /* 0x001ea20000300a00 */
[----:B------:R-:W2:Y:S02]  /*20e40*/  LDL.LU.64 R14, [R1+0xaa8] ;  /* 0x000aa800010e7983 */ /* 0x000ea40000300a00 */
[----:B--2---:R-:W-:Y:S01]  /*20e50*/  HMMA.16816.F32.BF16 R12, R16, R8, R12 ;  /* 0x00000008100c723c */ /* 0x004fe2000004180c */
[----:B------:R-:W-:Y:S11]  /*20e60*/  STL.64 [R1+0x34d0], R8 ;  /* 0x0034d00801007387 */ /* 0x000ff60000100a00 */
[----:B------:R-:W-:Y:S11]  /*20e70*/  @!UPT UIADD3 URZ, URZ, URZ, URZ ;  /* 0x0000003f3f3ff290 */ /* 0x000ff6000fffe03f */
[----:B------:R0:W-:Y:S01]  /*20e80*/  STL.64 [R1+0x340], R12 ;  /* 0x0003400c01007387 */ /* 0x0001e20000100a00 */
[----:B------:R-:W-:Y:S02]  /*20e90*/  STL.64 [R1+0x348], R14 ;  /* 0x0003480e01007387 */ /* 0x000fe40000100a00 */
[----:B0-----:R-:W-:Y:S02]  /*20ea0*/  IMAD.MOV.U32 R12, RZ, RZ, R5 ;  /* 0x000000ffff0c7224 */ /* 0x001fe400078e0005 */
[----:B------:R-:W3:Y:S01]  /*20eb0*/  LDL.LU R5, [R1+0x3518] ;  /* 0x0035180001057983 */ /* 0x000ee20000300800 */
[----:B------:R-:W-:Y:S02]  /*20ec0*/  IMAD.MOV.U32 R13, RZ, RZ, R3 ;  /* 0x000000ffff0d7224 */ /* 0x000fe400078e0003 */
[----:B------:R-:W2:Y:S02]  /*20ed0*/  LDL.LU R3, [R1+0x3514] ;  /* 0x0035140001037983 */ /* 0x000ea40000300800 */
[----:B------:R-:W2:Y:S02]  /*20ee0*/  LDL R8, [R1+0x80] ;  /* 0x0000800001087983 */ /* 0x000ea40000100800 */
[----:B------:R-:W-:-:S02]  /*20ef0*/  IMAD.MOV.U32 R9, RZ, RZ, R7 ;  /* 0x000000ffff097224 */ /* 0x000fc400078e0007 */
[----:B------:R-:W2:Y:S01]  /*20f00*/  LDL.LU R7, [R1+0x3510] ;  /* 0x0035100001077983 */ /* 0x000ea20000300800 */
[----:B------:R0:W-:Y:S03]  /*20f10*/  STL.64 [R1+0x3450], R12 ;  /* 0x0034500c01007387 */ /* 0x0001e60000100a00 */
[----:B0-----:R-:W4:Y:S04]  /*20f20*/  LDL R12, [R1+0xc0] ;  /* 0x0000c000010c7983 */ /* 0x001f280000100800 */
[----:B------:R-:W4:Y:S01]  /*20f30*/  LDL R13, [R1+0xc4] ;  /* 0x0000c400010d7983 */ /* 0x000f220000100800 */
[----:B---3--:R-:W-:Y:S03]  /*20f40*/  HMMA.16816.F32.BF16 R16, R16, R4, R20 ;  /* 0x000000041010723c */ /* 0x008fe60000041814 */
[----:B------:R-:W4:Y:S01]  /*20f50*/  LDL.LU.64 R22, [R1+0x3508] ;  /* 0x0035080001167983 */ /* 0x000f220000300a00 */
[----:B------:R-:W4:Y:S11]  /*20f60*/  LDL.LU.64 R20, [R1+0x3500] ;  /* 0x0035000001147983 */ /* 0x000f360000300a00 */
[----:B------:R-:W-:Y:S08]  /*20f70*/  @!UPT UIADD3 URZ, URZ, URZ, URZ ;  /* 0x0000003f3f3ff290 */ /* 0x000ff0000fffe03f */
[----:B------:R0:W-:Y:S01]  /*20f80*/  STL.64 [R1+0x1e0], R16 ;  /* 0x0001e01001007387 */ /* 0x0001e20000100a00 */
[----:B------:R1:W-:Y:S03]  /*20f90*/  STL.64 [R1+0x1e8], R18 ;  /* 0x0001e81201007387 */ /* 0x0003e60000100a00 */
[----:B0-----:R-:W3:Y:S01]  /*20fa0*/  LDL.LU.64 R16, [R1+0x520] ;  /* 0x0005200001107983 */ /* 0x001ee20000300a00 */
[----:B-1----:R-:W3:Y:S01]  /*20fb0*/  LDL.LU.64 R18, [R1+0x528] ;  /* 0x0005280001127983 */ /* 0x002ee20000300a00 */
[----:B----4-:R-:W-:Y:S02]  /*20fc0*/  HMMA.16816.F32.BF16 R12, R20, R12, R24 ;  /* 0x0000000c140c723c */ /* 0x010fe40000041818 */
[----:B------:R-:W4:Y:S01]  /*20fd0*/  LDL.LU R26, [R1+0x34f8] ;  /* 0x0034f800011a7983 */ /* 0x000f220000300800 */
[----:B------:R-:W3:Y:S11]  /*20fe0*/  LDL.LU.64 R24, [R1+0x34f0] ;  /* 0x0034f00001187983 */ /* 0x000ef60000300a00 */
[----:B------:R-:W-:Y:S09]  /*20ff0*/  @!UPT UIADD3 URZ, URZ, URZ, URZ ;  /* 0x0000003f3f3ff290 */ /* 0x000ff2000fffe03f */
[----:B------:R0:W-:Y:S01]  /*21000*/  STL.64 [R1+0x5c0], R12 ;  /* 0x0005c00c01007387 */ /* 0x0001e20000100a00 */
[----:B------:R-:W-:Y:S02]  /*21010*/  STL.64 [R1+0x5c8], R14 ;  /* 0x0005c80e01007387 */ /* 0x000fe40000100a00 */
[----:B0-----:R-:W-:Y:S02]  /*21020*/  IMAD.MOV.U32 R13, RZ, RZ, R6 ;  /* 0x000000ffff0d7224 */ /* 0x001fe400078e0006 */
[----:B----4-:R-:W-:-:S05]  /*21030*/  IMAD.MOV.U32 R12, RZ, RZ, R26 ;  /* 0x000000ffff0c7224 */ /* 0x010fca00078e001a */
[----:B------:R3:W-:Y:S02]  /*21040*/  STL.64 [R1+0x3468], R12 ;  /* 0x0034680c01007387 */ /* 0x0007e40000100a00 */
[----:B---3--:R-:W-:Y:S01]  /*21050*/  HMMA.16816.F32.BF16 R12, R20, R24, R16 ;  /* 0x00000018140c723c */ /* 0x008fe20000041810 */
[----:B------:R-:W-:-:S06]  /*21060*/  IMAD.MOV.U32 R6, RZ, RZ, R25 ;  /* 0x000000ffff067224 */ /* 0x000fcc00078e0019 */
[----:B------:R-:W-:Y:S11]  /*21070*/  IMAD.MOV.U32 R16, RZ, RZ, R24 ;  /* 0x000000ffff107224 */ /* 0x000ff600078e0018 */
[----:B------:R-:W-:Y:S05]  /*21080*/  @!UPT UIADD3 URZ, URZ, URZ, URZ ;  /* 0x0000003f3f3ff290 */ /* 0x000fea000fffe03f */
[----:B------:R0:W-:Y:S01]  /*21090*/  STL.64 [R1+0x5b0], R12 ;  /* 0x0005b00c01007387 */ /* 0x0001e20000100a00 */
[----:B------:R-:W-:Y:S02]  /*210a0*/  STL.64 [R1+0x5b8], R14 ;  /* 0x0005b80e01007387 */ /* 0x000fe40000100a00 */
[----:B------:R-:W3:Y:S02]  /*210b0*/  LDL.LU.64 R24, [R1+0x510] ;  /* 0x0005100001187983 */ /* 0x000ee40000300a00 */
[----:B------:R-:W3:Y:S02]  /*210c0*/  LDL.LU.64 R26, [R1+0x518] ;  /* 0x00051800011a7983 */ /* 0x000ee40000300a00 */
[----:B0-----:R-:W-:Y:S02]  /*210d0*/  IMAD.MOV.U32 R12, RZ, RZ, R10 ;  /* 0x000000ffff0c7224 */ /* 0x001fe400078e000a */
[----:B------:R-:W-:Y:S01]  /*210e0*/  IMAD.MOV.U32 R13, RZ, RZ, R28 ;  /* 0x000000ffff0d7224 */ /* 0x000fe200078e001c */
[----:B------:R-:W4:Y:S01]  /*210f0*/  LDL.LU R10, [R1+0x34ec] ;  /* 0x0034ec00010a7983 */ /* 0x000f220000300800 */
[----:B------:R-:W2:Y:S03]  /*21100*/  LDL.LU R28, [R1+0x34e8] ;  /* 0x0034e800011c7983 */ /* 0x000ea60000300800 */
[----:B------:R0:W-:Y:S02]  /*21110*/  STL.64 [R1+0x3480], R12 ;  /* 0x0034800c01007387 */ /* 0x0001e40000100a00 */
[----:B0-----:R-:W-:-:S02]  /*21120*/  IMAD.MOV.U32 R12, RZ, RZ, R29 ;  /* 0x000000ffff0c7224 */ /* 0x001fc400078e001d */
[----:B------:R-:W-:-:S05]  /*21130*/  IMAD.MOV.U32 R13, RZ, RZ, R11 ;  /* 0x000000ffff0d7224 */ /* 0x000fca00078e000b */
[----:B------:R0:W-:Y:S04]  /*21140*/  STL.64 [R1+0x3498], R12 ;  /* 0x0034980c01007387 */ /* 0x0001e80000100a00 */
[----:B0-----:R-:W2:Y:S04]  /*21150*/  LDL.64 R12, [R1+0x40] ;  /* 0x00004000010c7983 */ /* 0x001ea80000100a00 */
[----:B--2---:R0:W-:Y:S04]  /*21160*/  STL.64 [R1+0x34b0], R12 ;  /* 0x0034b00c01007387 */ /* 0x0041e80000100a00 */
[----:B0-----:R-:W3:Y:S01]  /*21170*/  LDL.64 R12, [R1+0xa0] ;  /* 0x0000a000010c7983 */ /* 0x001ee20000100a00 */
[----:B------:R-:W-:Y:S02]  /*21180*/  STL.64 [R1+0x3448], R6 ;  /* 0x0034480601007387 */ /* 0x000fe40000100a00 */
[----:B------:R0:W-:Y:S02]  /*21190*/  STL.64 [R1+0x3440], R4 ;  /* 0x0034400401007387 */ /* 0x0001e40000100a00 */
[----:B------:R-:W-:Y:S01]  /*211a0*/  IMAD.MOV.U32 R17, RZ, RZ, R3 ;  /* 0x000000ffff117224 */ /* 0x000fe200078e0003 */
[----:B0-----:R-:W2:Y:S01]  /*211b0*/  LDL.LU.64 R4, [R1+0x4f0] ;  /* 0x0004f00001047983 */ /* 0x001ea20000300a00 */
[----:B------:R-:W2:Y:S02]  /*211c0*/  LDL.LU.64 R6, [R1+0x4f8] ;  /* 0x0004f80001067983 */ /* 0x000ea40000300a00 */
[----:B------:R-:W-:Y:S01]  /*211d0*/  STL [R1+0x3428], R16 ;  /* 0x0034281001007387 */ /* 0x000fe20000100800 */
[----:B---3--:R-:W-:Y:S01]  /*211e0*/  HMMA.16816.F32.BF16 R24, R20, R12, R24 ;  /* 0x0000000c1418723c */ /* 0x008fe20000041818 */
[----:B------:R-:W-:-:S02]  /*211f0*/  IMAD.MOV.U32 R29, RZ, RZ, R12 ;  /* 0x000000ffff1d7224 */ /* 0x000fc400078e000c */
[----:B------:R-:W-:-:S04]  /*21200*/  IMAD.MOV.U32 R3, RZ, RZ, R13 ;  /* 0x000000ffff037224 */ /* 0x000fc800078e000d */
[----:B------:R-:W-:Y:S02]  /*21210*/  IMAD.MOV.U32 R12, RZ, RZ, R2 ;  /* 0x000000ffff0c7224 */ /* 0x000fe400078e0002 */
[----:B------:R-:W-:Y:S11]  /*21220*/  IMAD.MOV.U32 R13, RZ, RZ, R0 ;  /* 0x000000ffff0d7224 */ /* 0x000ff600078e0000 */
[----:B------:R-:W-:Y:S03]  /*21230*/  @!UPT UIADD3 URZ, URZ, URZ, URZ ;  /* 0x0000003f3f3ff290 */ /* 0x000fe6000fffe03f */
[----:B------:R0:W-:Y:S01]  /*21240*/  STL.64 [R1+0x5a0], R24 ;  /* 0x0005a01801007387 */ /* 0x0001e20000100a00 */
[----:B------:R-:W-:Y:S03]  /*21250*/  STL.64 [R1+0x5a8], R26 ;  /* 0x0005a81a01007387 */ /* 0x000fe60000100a00 */
[----:B0-----:R-:W3:Y:S01]  /*21260*/  LDL.LU.64 R24, [R1+0x34e0] ;  /* 0x0034e00001187983 */ /* 0x001ee20000300a00 */
[----:B------:R0:W-:Y:S03]  /*21270*/  STL.64 [R1+0x34c8], R12 ;  /* 0x0034c80c01007387 */ /* 0x0001e60000100a00 */
[----:B0-----:R-:W3:Y:S01]  /*21280*/  LDL.LU.64 R12, [R1+0x500] ;  /* 0x00050000010c7983 */ /* 0x001ee20000300a00 */
[----:B------:R-:W3:Y:S02]  /*21290*/  LDL.LU.64 R14, [R1+0x508] ;  /* 0x00050800010e7983 */ /* 0x000ee40000300a00 */
[----:B----4-:R-:W-:-:S02]  /*212a0*/  IMAD.MOV.U32 R16, RZ, RZ, R10 ;  /* 0x000000ffff107224 */ /* 0x010fc400078e000a */
[----:B------:R-:W-:Y:S01]  /*212b0*/  STL [R1+0x3424], R3 ;  /* 0x0034240301007387 */ /* 0x000fe20000100800 */
[----:B------:R-:W-:Y:S01]  /*212c0*/  STL [R1+0x3420], R29 ;  /* 0x0034201d01007387 */ /* 0x000fe20000100800 */
[C---:B--2---:R-:W-:Y:S08]  /*212d0*/  HMMA.16816.F32.BF16 R4, R20.reuse, R8, R4 ;  /* 0x000000081404723c */ /* 0x044ff00000041804 */
[C---:B---3--:R-:W-:Y:S01]  /*212e0*/  HMMA.16816.F32.BF16 R16, R20.reuse, R16, R12 ;  /* 0x000000101410723c */ /* 0x048fe2000004180c */
[----:B------:R-:W2:Y:S04]  /*212f0*/  LDL.64 R12, [R1+0x60] ;  /* 0x00006000010c7983 */ /* 0x000ea80000100a00 */
[----:B--2---:R0:W-:Y:S11]  /*21300*/  STL.64 [R1+0x34d8], R12 ;  /* 0x0034d80c01007387 */ /* 0x0041f60000100a00 */
[----:B------:R-:W-:Y:S07]  /*21310*/  @!UPT UIADD3 URZ, URZ, URZ, URZ ;  /* 0x0000003f3f3ff290 */ /* 0x000fee000fffe03f */
[----:B------:R-:W-:Y:S02]  /*21320*/  STL.64 [R1+0x590], R16 ;  /* 0x0005901001007387 */ /* 0x000fe40000100a00 */
[----:B------:R-:W-:Y:S01]  /*21330*/  STL.64 [R1+0x598], R18 ;  /* 0x0005981201007387 */ /* 0x000fe20000100a00 */
[----:B0-----:R-:W2:Y:S01]  /*21340*/  LDL.LU.64 R12, [R1+0x4e0] ;  /* 0x0004e000010c7983 */ /* 0x001ea20000300a00 */
[----:B------:R-:W2:Y:S02]  /*21350*/  LDL.LU.64 R14, [R1+0x4e8] ;  /* 0x0004e800010e7983 */ /* 0x000ea40000300a00 */
[----:B------:R0:W-:Y:S02]  /*21360*/  STL.64 [R1+0x580], R4 ;  /* 0x0005800401007387 */ /* 0x0001e40000100a00 */
[----:B------:R1:W-:Y:S01]  /*21370*/  STL.64 [R1+0x588], R6 ;  /* 0x0005880601007387 */ /* 0x0003e20000100a00 */
[----:B------:R-:W3:Y:S01]  /*21380*/  LDL.LU.64 R8, [R1+0x440] ;  /* 0x0004400001087983 */ /* 0x000ee20000300a00 */
[----:B------:R-:W3:Y:S03]  /*21390*/  LDL.LU.64 R10, [R1+0x448] ;  /* 0x00044800010a7983 */ /* 0x000ee60000300a00 */
[----:B0-----:R-:W4:Y:S01]  /*213a0*/  LDL.LU.64 R4, [R1+0x2e0] ;  /* 0x0002e00001047983 */ /* 0x001f220000300a00 */
[----:B-1----:R-:W2:Y:S03]  /*213b0*/  LDL.LU.64 R6, [R1+0x2e8] ;  /* 0x0002e80001067983 */ /* 0x002ea60000300a00 */
[----:B--2---:R-:W-:Y:S01]  /*213c0*/  STL.64 [R1+0x3460], R6 ;  /* 0x0034600601007387 */ /* 0x004fe20000100a00 */
[----:B----4-:R0:W-:Y:S03]  /*213d0*/  STL.64 [R1+0x3458], R4 ;  /* 0x0034580401007387 */ /* 0x0101e60000100a00 */
[----:B0-----:R-:W2:Y:S01]  /*213e0*/  LDL.LU.64 R4, [R1+0x2f0] ;  /* 0x0002f00001047983 */ /* 0x001ea20000300a00 */
[----:B------:R-:W4:Y:S03]  /*213f0*/  LDL.LU.64 R6, [R1+0x2f8] ;  /* 0x0002f80001067983 */ /* 0x000f260000300a00 */
[----:B----4-:R-:W-:Y:S01]  /*21400*/  STL.64 [R1+0x3478], R6 ;  /* 0x0034780601007387 */ /* 0x010fe20000100a00 */
[----:B--2---:R0:W-:Y:S03]  /*21410*/  STL.64 [R1+0x3470], R4 ;  /* 0x0034700401007387 */ /* 0x0041e60000100a00 */
[----:B0-----:R-:W2:Y:S01]  /*21420*/  LDL.LU.64 R4, [R1+0x300] ;  /* 0x0003000001047983 */ /* 0x001ea20000300a00 */
[----:B------:R-:W4:Y:S03]  /*21430*/  LDL.LU.64 R6, [R1+0x308] ;  /* 0x0003080001067983 */ /* 0x000f260000300a00 */
[----:B----4-:R-:W-:Y:S01]  /*21440*/  STL.64 [R1+0x3490], R6 ;  /* 0x0034900601007387 */ /* 0x010fe20000100a00 */
[----:B--2---:R0:W-:Y:S03]  /*21450*/  STL.64 [R1+0x3488], R4 ;  /* 0x0034880401007387 */ /* 0x0041e60000100a00 */
[----:B0-----:R-:W2:Y:S01]  /*21460*/  LDL.LU.64 R4, [R1+0x310] ;  /* 0x0003100001047983 */ /* 0x001ea20000300a00 */
[----:B------:R-:W4:Y:S01]  /*21470*/  LDL.LU.64 R6, [R1+0x318] ;  /* 0x0003180001067983 */ /* 0x000f220000300a00 */
[----:B------:R-:W-:Y:S02]  /*21480*/  HMMA.16816.F32.BF16 R12, R20, R24, R12 ;  /* 0x00000018140c723c */ /* 0x000fe4000004180c */
[----:B----4-:R-:W-:Y:S01]  /*21490*/  STL.64 [R1+0x34a8], R6 ;  /* 0x0034a80601007387 */ /* 0x010fe20000100a00 */
[----:B--2---:R0:W-:Y:S03]  /*214a0*/  STL.64 [R1+0x34a0], R4 ;  /* 0x0034a00401007387 */ /* 0x0041e60000100a00 */
[----:B0-----:R-:W2:Y:S01]  /*214b0*/  LDL.LU.64 R4, [R1+0x320] ;  /* 0x0003200001047983 */ /* 0x001ea20000300a00 */
[----:B------:R-:W4:Y:S03]  /*214c0*/  LDL.LU.64 R6, [R1+0x328] ;  /* 0x0003280001067983 */ /* 0x000f260000300a00 */
[----:B----4-:R-:W-:Y:S01]  /*214d0*/  STL.64 [R1+0x34c0], R6 ;  /* 0x0034c00601007387 */ /* 0x010fe20000100a00 */
[----:B--2---:R0:W-:Y:S03]  /*214e0*/  STL.64 [R1+0x34b8], R4 ;  /* 0x0034b80401007387 */ /* 0x0041e60000100a00 */
[----:B0-----:R-:W2:Y:S01]  /*214f0*/  LDL.LU.64 R4, [R1+0x330] ;  /* 0x0003300001047983 */ /* 0x001ea20000300a00 */
[----:B------:R-:W2:Y:S02]  /*21500*/  LDL.LU.64 R6, [R1+0x338] ;  /* 0x0003380001067983 */ /* 0x000ea40000300a00 */
[----:B------:R-:W4:Y:S02]  /*21510*/  LDL.LU.64 R16, [R1+0x2d0] ;  /* 0x0002d00001107983 */ /* 0x000f240000300a00 */
[----:B------:R-:W4:Y:S04]  /*21520*/  LDL.LU.64 R18, [R1+0x2d8] ;  /* 0x0002d80001127983 */ /* 0x000f280000300a00 */
[----:B------:R0:W-:Y:S01]  /*21530*/  STL.64 [R1+0x570], R12 ;  /* 0x0005700c01007387 */ /* 0x0001e20000100a00 */
[----:B------:R-:W-:Y:S03]  /*21540*/  STL.64 [R1+0x578], R14 ;  /* 0x0005780e01007387 */ /* 0x000fe60000100a00 */
[----:B0-----:R-:W3:Y:S01]  /*21550*/  LDL.LU.64 R12, [R1+0x34d8] ;  /* 0x0034d800010c7983 */ /* 0x001ee20000300a00 */
[----:B------:R-:W-:-:S02]  /*21560*/  IMAD.MOV.U32 R2, RZ, RZ, R24 ;  /* 0x000000ffff027224 */ /* 0x000fc400078e0018 */
[----:B------:R-:W-:Y:S02]  /*21570*/  IMAD.MOV.U32 R0, RZ, RZ, R25 ;  /* 0x000000ffff007224 */ /* 0x000fe400078e0019 */
[----:B------:R-:W2:Y:S01]  /*21580*/  LDL.LU.64 R24, [R1+0x280] ;  /* 0x0002800001187983 */ /* 0x000ea20000300a00 */
[----:B------:R-:W2:Y:S01]  /*21590*/  LDL.LU.64 R26, [R1+0x288] ;  /* 0x00028800011a7983 */ /* 0x000ea20000300a00 */
[C---:B---3--:R-:W-:Y:S11]  /*215a0*/  HMMA.16816.F32.BF16 R8, R20.reuse, R12, R8 ;  /* 0x0000000c1408723c */ /* 0x048ff60000041808 */
[----:B------:R-:W-:Y:S11]  /*215b0*/  @!UPT UIADD3 URZ, URZ, URZ, URZ ;  /* 0x0000003f3f3ff290 */ /* 0x000ff6000fffe03f */
[----:B------:R-:W-:Y:S01]  /*215c0*/  @!UPT UIADD3 URZ, URZ, URZ, URZ ;  /* 0x0000003f3f3ff290 */ /* 0x000fe2000fffe03f */
        /* <DEDUP_REMOVED lines=50> */
[----:B------:R-:W4:Y:S02]  /*218f0*/  LDL.LU.64 R12, [R1+0x3430] ;  /* 0x00343000010c7983 */ /* 0x000f240000300a00 */
[C---:B----4-:R-:W-:Y:S11]  /*21900*/  HMMA.16816.F32.BF16 R16, R20.reuse, R12, R16 ;  /* 0x0000000c1410723c */ /* 0x050ff60000041810 */
[----:B------:R-:W-:Y:S11]  /*21910*/  @!UPT UIADD3 URZ, URZ, URZ, URZ ;  /* 0x0000003f3f3ff290 */ /* 0x000ff6000fffe03f */
[----:B------:R-:W-:Y:S01]  /*21920*/  @!UPT UIADD3 URZ, URZ, URZ, URZ ;  /* 0x0000003f3f3ff290 */ /* 0x000fe2000fffe03f */
[----:B------:R0:W-:Y:S01]  /*21930*/  STL.64 [R1+0x4f0], R16 ;  /* 0x0004f01001007387 */ /* 0x0001e20000100a00 */
[----:B------:R-:W-:Y:S03]  /*21940*/  STL.64 [R1+0x4f8], R18 ;  /* 0x0004f81201007387 */ /* 0x000fe60000100a00 */
[----:B0-----:R-:W4:Y:S01]  /*21950*/  LDL.LU R16, [R1+0x3428] ;  /* 0x0034280001107983 */ /* 0x001f220000300800 */
[----:B--2---:R-:W-:Y:S02]  /*21960*/  STL.64 [R1+0x3388], R14 ;  /* 0x0033880e01007387 */ /* 0x004fe40000100a00 */
[----:B------:R0:W-:Y:S02]  /*21970*/  STL.64 [R1+0x3380], R12 ;  /* 0x0033800c01007387 */ /* 0x0001e40000100a00 */
[----:B0-----:R-:W2:Y:S01]  /*21980*/  LDL.LU.64 R12, [R1+0x2c0] ;  /* 0x0002c000010c7983 */ /* 0x001ea20000300a00 */
[----:B------:R-:W2:Y:S02]  /*21990*/  LDL.LU.64 R14, [R1+0x2c8] ;  /* 0x0002c800010e7983 */ /* 0x000ea40000300a00 */
[----:B---3--:R-:W-:Y:S01]  /*219a0*/  STL [R1+0x3368], R9 ;  /* 0x0033680901007387 */ /* 0x008fe20000100800 */
[C---:B--2---:R-:W-:Y:S11]  /*219b0*/  HMMA.16816.F32.BF16 R12, R20.reuse, R8, R12 ;  /* 0x00000008140c723c */ /* 0x044ff6000004180c */
[----:B------:R-:W-:Y:S11]  /*219c0*/  @!UPT UIADD3 URZ, URZ, URZ, URZ ;  /* 0x0000003f3f3ff290 */ /* 0x000ff6000fffe03f */
[----:B------:R-:W-:Y:S01]  /*219d0*/  @!UPT UIADD3 URZ, URZ, URZ, URZ ;  /* 0x0000003f3f3ff290 */ /* 0x000fe2000fffe03f */
[----:B------:R-:W-:Y:S01]  /*219e0*/  STL.64 [R1+0x4e0], R12 ;  /* 0x0004e00c01007387 */ /* 0x000fe20000100a00 */
[----:B------:R0:W-:Y:S02]  /*219f0*/  STL.64 [R1+0x4e8], R14 ;  /* 0x0004e80e01007387 */ /* 0x0001e40000100a00 */
[----:B0-----:R-:W-:Y:S01]  /*21a00*/  HMMA.16816.F32.BF16 R12, R20, R4, R24 ;  /* 0x00000004140c723c */ /* 0x001fe20000041818 */
[----:B------:R-:W-:Y:S01]  /*21a10*/  STL [R1+0x335c], R4 ;  /* 0x00335c0401007387 */ /* 0x000fe20000100800 */
[----:B------:R0:W-:Y:S03]  /*21a20*/  STL [R1+0x3358], R5 ;  /* 0x0033580501007387 */ /* 0x0001e60000100800 */
[----:B------:R-:W1:Y:S11]  /*21a30*/  LDSM.16.MT88.4 R24, [R7+0x180] ;  /* 0x000180000718783b */ /* 0x000e760000004200 */
[----:B------:R-:W-:Y:S07]  /*21a40*/  @!UPT UIADD3 URZ, URZ, URZ, URZ ;  /* 0x0000003f3f3ff290 */ /* 0x000fee000fffe03f */
[----:B------:R2:W-:Y:S01]  /*21a50*/  STL.64 [R1+0x440], R12 ;  /* 0x0004400c01007387 */ /* 0x0005e20000100a00 */
[----:B------:R-:W-:Y:S02]  /*21a60*/  STL.64 [R1+0x448], R14 ;  /* 0x0004480e01007387 */ /* 0x000fe40000100a00 */
[----:B0-----:R-:W3:Y:S02]  /*21a70*/  LDL.64 R4, [R1+0xc0] ;  /* 0x0000c00001047983 */ /* 0x001ee40000100a00 */
[----:B------:R-:W-:Y:S01]  /*21a80*/  STL [R1+0x3348], R28 ;  /* 0x0033481c01007387 */ /* 0x000fe20000100800 */
[----:B--2---:R-:W2:Y:S04]  /*21a90*/  LDL.LU.64 R12, [R1] ;  /* 0x00000000010c7983 */ /* 0x004ea80000300a00 */
[----:B--2---:R0:W-:Y:S04]  /*21aa0*/  STL.64 [R1+0x3398], R12 ;  /* 0x0033980c01007387 */ /* 0x0041e80000100a00 */
[----:B0-----:R-:W2:Y:S04]  /*21ab0*/  LDL.LU.64 R12, [R1+0x10] ;  /* 0x00001000010c7983 */ /* 0x001ea80000300a00 */
[----:B--2---:R0:W-:Y:S04]  /*21ac0*/  STL.64 [R1+0x33a8], R12 ;  /* 0x0033a80c01007387 */ /* 0x0041e80000100a00 */
[----:B0-----:R-:W2:Y:S04]  /*21ad0*/  LDL.LU.64 R12, [R1+0x20] ;  /* 0x00002000010c7983 */ /* 0x001ea80000300a00 */
[----:B--2---:R0:W-:Y:S04]  /*21ae0*/  STL.64 [R1+0x33b8], R12 ;  /* 0x0033b80c01007387 */ /* 0x0041e80000100a00 */
[----:B0-----:R-:W2:Y:S01]  /*21af0*/  LDL.LU.64 R12, [R1+0x30] ;  /* 0x00003000010c7983 */ /* 0x001ea20000300a00 */
[----:B----4-:R-:W-:-:S02]  /*21b00*/  IMAD.MOV.U32 R20, RZ, RZ, R16 ;  /* 0x000000ffff147224 */ /* 0x010fc400078e0010 */
[----:B------:R-:W0:Y:S01]  /*21b10*/  LDSM.16.MT88.4 R16, [R28+0x180] ;  /* 0x000180001c10783b */ /* 0x000e220000004200 */
[----:B--2---:R2:W-:Y:S04]  /*21b20*/  STL.64 [R1+0x33d0], R12 ;  /* 0x0033d00c01007387 */ /* 0x0045e80000100a00 */
[----:B--2---:R-:W0:Y:S01]  /*21b30*/  LDL.LU.64 R12, [R1+0xcc0] ;  /* 0x000cc000010c7983 */ /* 0x004e220000300a00 */
[----:B------:R-:W0:Y:S02]  /*21b40*/  LDL.LU.64 R14, [R1+0xcc8] ;  /* 0x000cc800010e7983 */ /* 0x000e240000300a00 */
[----:B-1----:R-:W-:Y:S02]  /*21b50*/  STL.64 [R1+0x3378], R26 ;  /* 0x0033781a01007387 */ /* 0x002fe40000100a00 */
[----:B------:R-:W-:Y:S02]  /*21b60*/  STL.64 [R1+0x3370], R24 ;  /* 0x0033701801007387 */ /* 0x000fe40000100a00 */
[----:B---3--:R-:W-:-:S02]  /*21b70*/  IMAD.MOV.U32 R9, RZ, RZ, R4 ;  /* 0x000000ffff097224 */ /* 0x008fc400078e0004 */
[----:B------:R-:W-:Y:S01]  /*21b80*/  IMAD.MOV.U32 R21, RZ, RZ, R6 ;  /* 0x000000ffff157224 */ /* 0x000fe200078e0006 */
[----:B0-----:R-:W-:Y:S01]  /*21b90*/  HMMA.16816.F32.BF16 R12, R16, R4, R12 ;  /* 0x00000004100c723c */ /* 0x001fe2000004180c */
[----:B------:R-:W2:Y:S11]  /*21ba0*/  LDL.LU.64 R4, [R1+0xc80] ;  /* 0x000c800001047983 */ /* 0x000eb60000300a00 */
[----:B------:R-:W-:Y:S11]  /*21bb0*/  @!UPT UIADD3 URZ, URZ, URZ, URZ ;  /* 0x0000003f3f3ff290 */ /* 0x000ff6000fffe03f */
[----:B------:R-:W-:Y:S01]  /*21bc0*/  STL.64 [R1+0x1b0], R12 ;  /* 0x0001b00c01007387 */ /* 0x000fe20000100a00 */
[----:B------:R-:W-:Y:S02]  /*21bd0*/  STL.64 [R1+0x1b8], R14 ;  /* 0x0001b80e01007387 */ /* 0x000fe40000100a00 */
[----:B------:R-:W3:Y:S02]  /*21be0*/  LDL.LU.64 R6, [R1+0xc88] ;  /* 0x000c880001067983 */ /* 0x000ee40000300a00 */
        /* <DEDUP_REMOVED lines=8> */
[----:B------:R-:W3:Y:S02]  /*21c70*/  LDL.LU.64 R24, [R1+0x50] ;  /* 0x0000500001187983 */ /* 0x000ee40000300a00 */
[----:B------:R-:W-:-:S02]  /*21c80*/  IMAD.MOV.U32 R12, RZ, RZ, R3 ;  /* 0x000000ffff0c7224 */ /* 0x000fc400078e0003 */
[----:B------:R-:W-:Y:S01]  /*21c90*/  IMAD.MOV.U32 R13, RZ, RZ, R29 ;  /* 0x000000ffff0d7224 */ /* 0x000fe200078e001d */
[----:B--2---:R-:W-:Y:S01]  /*21ca0*/  HMMA.16816.F32.BF16 R4, R16, R20, R4 ;  /* 0x000000141004723c */ /* 0x004fe20000041804 */
[----:B---3--:R0:W-:Y:S04]  /*21cb0*/  STL.64 [R1+0x33f0], R24 ;  /* 0x0033f01801007387 */ /* 0x0081e80000100a00 */
[----:B0-----:R-:W2:Y:S01]  /*21cc0*/  LDL.LU.64 R24, [R1+0x80] ;  /* 0x0000800001187983 */ /* 0x001ea20000300a00 */
[----:B------:R-:W3:Y:S02]  /*21cd0*/  LDL.LU R3, [R1+0x3424] ;  /* 0x0034240001037983 */ /* 0x000ee40000300800 */
[----:B------:R-:W4:Y:S02]  /*21ce0*/  LDL.LU R29, [R1+0x3420] ;  /* 0x00342000011d7983 */ /* 0x000f240000300800 */
[----:B------:R0:W-:Y:S02]  /*21cf0*/  STL.64 [R1+0x33e8], R12 ;  /* 0x0033e80c01007387 */ /* 0x0001e40000100a00 */
[----:B0-----:R-:W2:Y:S01]  /*21d00*/  LDL.LU.64 R12, [R1+0x90] ;  /* 0x00009000010c7983 */ /* 0x001ea20000300a00 */
[----:B------:R0:W-:Y:S02]  /*21d10*/  STL.64 [R1+0x3390], R8 ;  /* 0x0033900801007387 */ /* 0x0001e40000100a00 */
[----:B0-----:R-:W-:-:S02]  /*21d20*/  IMAD.MOV.U32 R8, RZ, RZ, R11 ;  /* 0x000000ffff087224 */ /* 0x001fc400078e000b */
[----:B------:R-:W-:-:S05]  /*21d30*/  IMAD.MOV.U32 R9, RZ, RZ, R10 ;  /* 0x000000ffff097224 */ /* 0x000fca00078e000a */
[----:B------:R0:W-:Y:S04]  /*21d40*/  STL.64 [R1+0x33f8], R8 ;  /* 0x0033f80801007387 */ /* 0x0001e80000100a00 */
[----:B0-----:R-:W2:Y:S01]  /*21d50*/  LDL.LU.64 R8, [R1+0xc90] ;  /* 0x000c900001087983 */ /* 0x001ea20000300a00 */
[----:B------:R-:W2:Y:S02]  /*21d60*/  LDL.LU.64 R10, [R1+0xc98] ;  /* 0x000c9800010a7983 */ /* 0x000ea40000300a00 */
[----:B------:R-:W-:Y:S02]  /*21d70*/  STL.64 [R1+0x1a0], R4 ;  /* 0x0001a00401007387 */ /* 0x000fe40000100a00 */
[----:B------:R0:W-:Y:S02]  /*21d80*/  STL.64 [R1+0x1a8], R6 ;  /* 0x0001a80601007387 */ /* 0x0001e40000100a00 */
[----:B0-----:R-:W2:Y:S01]  /*21d90*/  LDL.LU.64 R6, [R1+0x3418] ;  /* 0x0034180001067983 */ /* 0x001ea20000300a00 */
[----:B------:R-:W2:Y:S02]  /*21da0*/  LDL.LU.64 R4, [R1+0x3410] ;  /* 0x0034100001047983 */ /* 0x000ea40000300a00 */
[----:B------:R3:W-:Y:S02]  /*21db0*/  STL.64 [R1+0x3330], R20 ;  /* 0x0033301401007387 */ /* 0x0007e40000100a00 */
[----:B---3--:R-:W-:-:S02]  /*21dc0*/  IMAD.MOV.U32 R21, RZ, RZ, R3 ;  /* 0x000000ffff157224 */ /* 0x008fc400078e0003 */
[----:B----4-:R-:W-:-:S07]  /*21dd0*/  IMAD.MOV.U32 R20, RZ, RZ, R29 ;  /* 0x000000ffff147224 */ /* 0x010fce00078e001d */
[C---:B--2---:R-:W-:Y:S01]  /*21de0*/  HMMA.16816.F32.BF16 R20, R16.reuse, R20, R4 ;  /* 0x000000141014723c */ /* 0x044fe20000041804 */
[----:B------:R-:W2:Y:S01]  /*21df0*/  LDL.LU.64 R6, [R1+0x3408] ;  /* 0x0034080001067983 */ /* 0x000ea20000300a00 */
[----:B------:R-:W2:Y:S06]  /*21e00*/  LDL.LU.64 R4, [R1+0x3400] ;  /* 0x0034000001047983 */ /* 0x000eac0000300a00 */
[----:B------:R-:W-:Y:S11]  /*21e10*/  HMMA.16816.F32.BF16 R8, R16, R12, R8 ;  /* 0x0000000c1008723c */ /* 0x000ff60000041808 */
[----:B------:R-:W-:Y:S04]  /*21e20*/  @!UPT UIADD3 URZ, URZ, URZ, URZ ;  /* 0x0000003f3f3ff290 */ /* 0x000fe8000fffe03f */
[----:B------:R-:W-:Y:S01]  /*21e30*/  STL.64 [R1+0x190], R20 ;  /* 0x0001901401007387 */ /* 0x000fe20000100a00 */
[----:B------:R0:W-:Y:S07]  /*21e40*/  STL.64 [R1+0x198], R22 ;  /* 0x0001981601007387 */ /* 0x0001ee0000100a00 */
[----:B------:R-:W-:Y:S02]  /*21e50*/  STL.64 [R1+0x180], R8 ;  /* 0x0001800801007387 */ /* 0x000fe40000100a00 */
[----:B------:R2:W-:Y:S02]  /*21e60*/  STL.64 [R1+0x188], R10 ;  /* 0x0001880a01007387 */ /* 0x0005e40000100a00 */
[----:B0-----:R-:W-:-:S02]  /*21e70*/  IMAD.MOV.U32 R23, RZ, RZ, R12 ;  /* 0x000000ffff177224 */ /* 0x001fc400078e000c */
[----:B------:R-:W-:-:S05]  /*21e80*/  IMAD.MOV.U32 R22, RZ, RZ, R13 ;  /* 0x000000ffff167224 */ /* 0x000fca00078e000d */
[----:B------:R-:W-:Y:S01]  /*21e90*/  STL.64 [R1+0x33a0], R22 ;  /* 0x0033a01601007387 */ /* 0x000fe20000100a00 */
[----:B--2---:R-:W-:Y:S07]  /*21ea0*/  HMMA.16816.F32.BF16 R8, R16, R24, R4 ;  /* 0x000000181008723c */ /* 0x004fee0000041804 */
[----:B------:R-:W-:Y:S02]  /*21eb0*/  IMAD.MOV.U32 R7, RZ, RZ, R24 ;  /* 0x000000ffff077224 */ /* 0x000fe400078e0018 */
[----:B------:R-:W-:Y:S11]  /*21ec0*/  IMAD.MOV.U32 R6, RZ, RZ, R25 ;  /* 0x000000ffff067224 */ /* 0x000ff600078e0019 */
[----:B------:R-:W-:Y:S03]  /*21ed0*/  @!UPT UIADD3 URZ, URZ, URZ, URZ ;  /* 0x0000003f3f3ff290 */ /* 0x000fe6000fffe03f */
[----:B------:R0:W-:Y:S01]  /*21ee0*/  STL.64 [R1+0x170], R8 ;  /* 0x0001700801007387 */ /* 0x0001e20000100a00 */
[----:B------:R1:W-:Y:S03]  /*21ef0*/  STL.64 [R1+0x178], R10 ;  /* 0x0001780a01007387 */ /* 0x0003e60000100a00 */
[----:B0-----:R-:W2:Y:S01]  /*21f00*/  LDL.LU.64 R8, [R1+0xc70] ;  /* 0x000c700001087983 */ /* 0x001ea20000300a00 */
[----:B-1----:R-:W2:Y:S02]  /*21f10*/  LDL.LU.64 R10, [R1+0xc78] ;  /* 0x000c7800010a7983 */ /* 0x002ea40000300a00 */
[----:B------:R-:W3:Y:S02]  /*21f20*/  LDL.LU.64 R24, [R1+0xc60] ;  /* 0x000c600001187983 */ /* 0x000ee40000300a00 */
[----:B------:R-:W3:Y:S01]  /*21f30*/  LDL.LU.64 R26, [R1+0xc68] ;  /* 0x000c6800011a7983 */ /* 0x000ee20000300a00 */
[----:B------:R-:W4:Y:S01]  /*21f40*/  LDL.LU.64 R12, [R1+0xc50] ;  /* 0x000c5000010c7983 */ /* 0x000f220000300a00 */
[----:B------:R-:W4:Y:S02]  /*21f50*/  LDL.LU.64 R14, [R1+0xc58] ;  /* 0x000c5800010e7983 */ /* 0x000f240000300a00 */
[----:B------:R0:W-:Y:S02]  /*21f60*/  STL.64 [R1+0x33b0], R6 ;  /* 0x0033b00601007387 */ /* 0x0001e40000100a00 */
[----:B------:R-:W2:Y:S01]  /*21f70*/  LDL.LU.64 R4, [R1+0xc20] ;  /* 0x000c200001047983 */ /* 0x000ea20000300a00 */
[----:B0-----:R-:W2:Y:S01]  /*21f80*/  LDL.LU.64 R6, [R1+0xc28] ;  /* 0x000c280001067983 */ /* 0x001ea20000300a00 */
[----:B------:R-:W-:-:S03]  /*21f90*/  IMAD.MOV.U32 R20, RZ, RZ, R2 ;  /* 0x000000ffff147224 */ /* 0x000fc600078e0002 */
[----:B--2---:R-:W-:Y:S01]  /*21fa0*/  STL.64 [R1+0x33c8], R6 ;  /* 0x0033c80601007387 */ /* 0x004fe20000100a00 */
[----:B------:R0:W-:Y:S03]  /*21fb0*/  STL.64 [R1+0x33c0], R4 ;  /* 0x0033c00401007387 */ /* 0x0001e60000100a00 */
[----:B0-----:R-:W2:Y:S01]  /*21fc0*/  LDL.LU.64 R4, [R1+0xc30] ;  /* 0x000c300001047983 */ /* 0x001ea20000300a00 */
[----:B------:R-:W2:Y:S02]  /*21fd0*/  LDL.LU.64 R6, [R1+0xc38] ;  /* 0x000c380001067983 */ /* 0x000ea40000300a00 */
[----:B------:R-:W-:-:S07]  /*21fe0*/  IMAD.MOV.U32 R21, RZ, RZ, R0 ;  /* 0x000000ffff157224 */ /* 0x000fce00078e0000 */
[C---:B------:R-:W-:Y:S01]  /*21ff0*/  HMMA.16816.F32.BF16 R20, R16.reuse, R20, R8 ;  /* 0x000000141014723c */ /* 0x040fe20000041808 */
[----:B--2---:R-:W-:Y:S01]  /*22000*/  STL.64 [R1+0x33e0], R6 ;  /* 0x0033e00601007387 */ /* 0x004fe20000100a00 */
[----:B------:R0:W-:Y:S03]  /*22010*/  STL.64 [R1+0x33d8], R4 ;  /* 0x0033d80401007387 */ /* 0x0001e60000100a00 */
[----:B0-----:R-:W2:Y:S01]  /*22020*/  LDL.LU.64 R4, [R1+0xc40] ;  /* 0x000c400001047983 */ /* 0x001ea20000300a00 */
[----:B------:R-:W2:Y:S02]  /*22030*/  LDL.LU.64 R6, [R1+0xc48] ;  /* 0x000c480001067983 */ /* 0x000ea40000300a00 */
[----:B------:R-:W3:Y:S11]  /*22040*/  LDL.LU.64 R8, [R1+0x33f8] ;  /* 0x0033f80001087983 */ /* 0x000ef60000300a00 */
[----:B------:R-:W-:Y:S04]  /*22050*/  @!UPT UIADD3 URZ, URZ, URZ, URZ ;  /* 0x0000003f3f3ff290 */ /* 0x000fe8000fffe03f */
[----:B------:R0:W-:Y:S01]  /*22060*/  STL.64 [R1+0x160], R20 ;  /* 0x0001601401007387 */ /* 0x0001e20000100a00 */
[----:B------:R1:W-:Y:S04]  /*22070*/  STL.64 [R1+0x168], R22 ;  /* 0x0001681601007387 */ /* 0x0003e80000100a00 */
[----:B0-----:R-:W2:Y:S01]  /*22080*/  LDL.LU.64 R20, [R1+0xc10] ;  /* 0x000c100001147983 */ /* 0x001ea20000300a00 */
[----:B-1----:R-:W2:Y:S01]  /*22090*/  LDL.LU.64 R22, [R1+0xc18] ;  /* 0x000c180001167983 */ /* 0x002ea20000300a00 */
[C---:B---3--:R-:W-:Y:S02]  /*220a0*/  HMMA.16816.F32.BF16 R8, R16.reuse, R8, R24 ;  /* 0x000000081008723c */ /* 0x048fe40000041818 */
[----:B------:R-:W4:Y:S11]  /*220b0*/  LDL.LU.64 R24, [R1+0x33f0] ;  /* 0x0033f00001187983 */ /* 0x000f360000300a00 */
[----:B------:R-:W-:Y:S10]  /*220c0*/  @!UPT UIADD3 URZ, URZ, URZ, URZ ;  /* 0x0000003f3f3ff290 */ /* 0x000ff4000fffe03f */
[----:B------:R0:W-:Y:S01]  /*220d0*/  STL.64 [R1+0x150], R8 ;  /* 0x0001500801007387 */ /* 0x0001e20000100a00 */
[----:B------:R1:W-:Y:S03]  /*220e0*/  STL.64 [R1+0x158], R10 ;  /* 0x0001580a01007387 */ /* 0x0003e60000100a00 */
[----:B0-----:R-:W3:Y:S01]  /*220f0*/  LDL.LU.64 R8, [R1+0xc00] ;  /* 0x000c000001087983 */ /* 0x001ee20000300a00 */
[----:B-1----:R-:W3:Y:S01]  /*22100*/  LDL.LU.64 R10, [R1+0xc08] ;  /* 0x000c0800010a7983 */ /* 0x002ee20000300a00 */
[C---:B----4-:R-:W-:Y:S11]  /*22110*/  HMMA.16816.F32.BF16 R12, R16.reuse, R24, R12 ;  /* 0x00000018100c723c */ /* 0x050ff6000004180c */
[----:B------:R-:W-:Y:S11]  /*22120*/  @!UPT UIADD3 URZ, URZ, URZ, URZ ;  /* 0x0000003f3f3ff290 */ /* 0x000ff6000fffe03f */
[----:B------:R-:W-:Y:S01]  /*22130*/  @!UPT UIADD3 URZ, URZ, URZ, URZ ;  /* 0x0000003f3f3ff290 */ /* 0x000fe2000fffe03f */
[----:B------:R0:W-:Y:S01]  /*22140*/  STL.64 [R1+0x140], R12 ;  /* 0x0001400c01007387 */ /* 0x0001e20000100a00 */
[----:B------:R2:W-:Y:S03]  /*22150*/  STL.64 [R1+0x148], R14 ;  /* 0x0001480e01007387 */ /* 0x0005e60000100a00 */
[----:B0-----:R-:W2:Y:S01]  /*22160*/  LDL.LU.64 R12, [R1+0x33e8] ;  /* 0x0033e800010c7983 */ /* 0x001ea20000300a00 */
[----:B------:R-:W-:Y:S02]  /*22170*/  IMAD.MOV.U32 R2, RZ, RZ, R24 ;  /* 0x000000ffff027224 */ /* 0x000fe400078e0018 */
[----:B------:R-:W-:Y:S02]  /*22180*/  IMAD.MOV.U32 R29, RZ, RZ, R25 ;  /* 0x000000ffff1d7224 */ /* 0x000fe400078e0019 */
[----:B------:R-:W4:Y:S01]  /*22190*/  LDL.LU.64 R24, [R1+0xbf0] ;  /* 0x000bf00001187983 */ /* 0x000f220000300a00 */
[----:B------:R-:W4:Y:S02]  /*221a0*/  LDL.LU.64 R26, [R1+0xbf8] ;  /* 0x000bf800011a7983 */ /* 0x000f240000300a00 */
[----:B------:R-:W-:Y:S01]  /*221b0*/  STL [R1+0x334c], R2 ;  /* 0x00334c0201007387 */ /* 0x000fe20000100800 */
[C---:B--2---:R-:W-:Y:S01]  /*221c0*/  HMMA.16816.F32.BF16 R12, R16.reuse, R12, R4 ;  /* 0x0000000c100c723c */ /* 0x044fe20000041804 */
[----:B------:R-:W2:Y:S01]  /*221d0*/  LDL.LU.64 R6, [R1+0x33e0] ;  /* 0x0033e00001067983 */ /* 0x000ea20000300a00 */
[----:B------:R-:W2:Y:S11]  /*221e0*/  LDL.LU.64 R4, [R1+0x33d8] ;  /* 0x0033d80001047983 */ /* 0x000eb60000300a00 */
[----:B------:R-:W-:Y:S10]  /*221f0*/  @!UPT UIADD3 URZ, URZ, URZ, URZ ;  /* 0x0000003f3f3ff290 */ /* 0x000ff4000fffe03f */
        /* <DEDUP_REMOVED lines=20> */
[C---:B--2---:R-:W-:Y:S01]  /*22340*/  HMMA.16816.F32.BF16 R20, R16.reuse, R12, R20 ;  /* 0x0000000c1014723c */ /* 0x044fe20000041814 */
[----:B------:R-:W-:Y:S02]  /*22350*/  IMAD.MOV.U32 R4, RZ, RZ, R12 ;  /* 0x000000ffff047224 */ /* 0x000fe400078e000c */
[----:B------:R-:W-:Y:S11]  /*22360*/  IMAD.MOV.U32 R5, RZ, RZ, R13 ;  /* 0x000000ffff057224 */ /* 0x000ff600078e000d */
[----:B------:R-:W-:Y:S09]  /*22370*/  @!UPT UIADD3 URZ, URZ, URZ, URZ ;  /* 0x0000003f3f3ff290 */ /* 0x000ff2000fffe03f */
[----:B------:R-:W-:Y:S01]  /*22380*/  STL.64 [R1+0x100], R20 ;  /* 0x0001001401007387 */ /* 0x000fe20000100a00 */
[----:B------:R0:W-:Y:S03]  /*22390*/  STL.64 [R1+0x108], R22 ;  /* 0x0001081601007387 */ /* 0x0001e60000100a00 */
[----:B0-----:R-:W2:Y:S01]  /*223a0*/  LDL.LU.64 R22, [R1+0x33a0] ;  /* 0x0033a00001167983 */ /* 0x001ea20000300a00 */
[----:B------:R-:W3:Y:S02]  /*223b0*/  LDL.LU.64 R12, [R1+0x3398] ;  /* 0x00339800010c7983 */ /* 0x000ee40000300a00 */
        /* <DEDUP_REMOVED lines=8> */
[----:B------:R-:W2:Y:S01]  /*22440*/  LDL.LU.64 R14, [R1+0x3388] ;  /* 0x00338800010e7983 */ /* 0x000ea20000300a00 */
[----:B------:R-:W4:Y:S02]  /*22450*/  LDL.LU.64 R12, [R1+0x3380] ;  /* 0x00338000010c7983 */ /* 0x000f240000300a00 */
[----:B----4-:R-:W-:Y:S01]  /*22460*/  HMMA.16816.F32.BF16 R24, R16, R12, R24 ;  /* 0x0000000c1018723c */ /* 0x010fe20000041818 */
[----:B---3--:R-:W-:Y:S11]  /*22470*/  IMAD.MOV.U32 R20, RZ, RZ, R9 ;  /* 0x000000ffff147224 */ /* 0x008ff600078e0009 */
[----:B------:R-:W-:Y:S11]  /*22480*/  @!UPT UIADD3 URZ, URZ, URZ, URZ ;  /* 0x0000003f3f3ff290 */ /* 0x000ff6000fffe03f */
[----:B------:R-:W-:Y:S01]  /*22490*/  STL.64 [R1+0xe0], R24 ;  /* 0x0000e01801007387 */ /* 0x000fe20000100a00 */
[----:B------:R0:W-:Y:S03]  /*224a0*/  STL.64 [R1+0xe8], R26 ;  /* 0x0000e81a01007387 */ /* 0x0001e60000100a00 */
[----:B0-----:R-:W3:Y:S01]  /*224b0*/  LDL.LU.64 R26, [R1+0x3378] ;  /* 0x00337800011a7983 */ /* 0x001ee20000300a00 */
[----:B------:R-:W3:Y:S02]  /*224c0*/  LDL.LU.64 R24, [R1+0x3370] ;  /* 0x0033700001187983 */ /* 0x000ee40000300a00 */
[----:B------:R-:W4:Y:S02]  /*224d0*/  LDL.LU R9, [R1+0x3368] ;  /* 0x0033680001097983 */ /* 0x000f240000300800 */
[----:B------:R-:W3:Y:S01]  /*224e0*/  LDL.LU R21, [R1+0xc4] ;  /* 0x0000c40001157983 */ /* 0x000ee20000300800 */
[----:B--2---:R-:W-:Y:S01]  /*224f0*/  STL.64 [R1+0x3278], R14 ;  /* 0x0032780e01007387 */ /* 0x004fe20000100a00 */
[----:B------:R0:W-:Y:S02]  /*22500*/  STL.64 [R1+0x3270], R12 ;  /* 0x0032700c01007387 */ /* 0x0001e40000100a00 */
[----:B0-----:R-:W-:-:S02]  /*22510*/  IMAD.MOV.U32 R12, RZ, RZ, R11 ;  /* 0x000000ffff0c7224 */ /* 0x001fc400078e000b */
[----:B------:R-:W-:Y:S01]  /*22520*/  IMAD.MOV.U32 R13, RZ, RZ, R10 ;  /* 0x000000ffff0d7224 */ /* 0x000fe200078e000a */
[----:B------:R-:W2:Y:S01]  /*22530*/  LDL.LU R11, [R1+0x3364] ;  /* 0x00336400010b7983 */ /* 0x000ea20000300800 */
[----:B------:R-:W2:Y:S03]  /*22540*/  LDL.LU R10, [R1+0x3360] ;  /* 0x00336000010a7983 */ /* 0x000ea60000300800 */
[----:B------:R0:W-:Y:S04]  /*22550*/  STL.64 [R1+0x3290], R12 ;  /* 0x0032900c01007387 */ /* 0x0001e80000100a00 */
[----:B0-----:R-:W4:Y:S01]  /*22560*/  LDL.LU.64 R12, [R1+0xbe0] ;  /* 0x000be000010c7983 */ /* 0x001f220000300a00 */
[----:B------:R-:W4:Y:S02]  /*22570*/  LDL.LU.64 R14, [R1+0xbe8] ;  /* 0x000be800010e7983 */ /* 0x000f240000300a00 */
[----:B----4-:R-:W-:Y:S11]  /*22580*/  HMMA.16816.F32.BF16 R12, R16, R8, R12 ;  /* 0x00000008100c723c */ /* 0x010ff6000004180c */
[----:B------:R-:W-:Y:S11]  /*22590*/  @!UPT UIADD3 URZ, URZ, URZ, URZ ;  /* 0x0000003f3f3ff290 */ /* 0x000ff6000fffe03f */
[----:B------:R-:W-:Y:S01]  /*225a0*/  @!UPT UIADD3 URZ, URZ, URZ, URZ ;  /* 0x0000003f3f3ff290 */ /* 0x000fe2000fffe03f */
[----:B------:R0:W-:Y:S01]  /*225b0*/  STL.64 [R1+0x1d0], R12 ;  /* 0x0001d00c01007387 */ /* 0x0001e20000100a00 */
[----:B------:R-:W-:Y:S02]  /*225c0*/  STL.64 [R1+0x1d8], R14 ;  /* 0x0001d80e01007387 */ /* 0x000fe40000100a00 */
[----:B0-----:R-:W-:Y:S02]  /*225d0*/  IMAD.MOV.U32 R12, RZ, RZ, R4 ;  /* 0x000000ffff0c7224 */ /* 0x001fe400078e0004 */
[----:B------:R-:W-:Y:S01]  /*225e0*/  IMAD.MOV.U32 R13, RZ, RZ, R5 ;  /* 0x000000ffff0d7224 */ /* 0x000fe200078e0005 */
[----:B------:R-:W4:Y:S01]  /*225f0*/  LDL.LU R4, [R1+0x335c] ;  /* 0x00335c0001047983 */ /* 0x000f220000300800 */
[----:B------:R-:W4:Y:S03]  /*22600*/  LDL.LU R5, [R1+0x3358] ;  /* 0x0033580001057983 */ /* 0x000f260000300800 */
[----:B------:R0:W-:Y:S04]  /*22610*/  STL.64 [R1+0x32a8], R12 ;  /* 0x0032a80c01007387 */ /* 0x0001e80000100a00 */
[----:B0-----:R-:W4:Y:S01]  /*22620*/  LDL.LU.64 R12, [R1+0xbd0] ;  /* 0x000bd000010c7983 */ /* 0x001f220000300a00 */
[----:B------:R-:W4:Y:S02]  /*22630*/  LDL.LU.64 R14, [R1+0xbd8] ;  /* 0x000bd800010e7983 */ /* 0x000f240000300a00 */
[----:B--2---:R-:W-:Y:S02]  /*22640*/  STL.64 [R1+0x3268], R10 ;  /* 0x0032680a01007387 */ /* 0x004fe40000100a00 */
[----:B------:R0:W-:Y:S02]  /*22650*/  STL.64 [R1+0x3260], R8 ;  /* 0x0032600801007387 */ /* 0x0001e40000100a00 */
[----:B0-----:R-:W-:-:S02]  /*22660*/  IMAD.MOV.U32 R8, RZ, RZ, R7 ;  /* 0x000000ffff087224 */ /* 0x001fc400078e0007 */
[----:B------:R-:W-:Y:S01]  /*22670*/  IMAD.MOV.U32 R9, RZ, RZ, R6 ;  /* 0x000000ffff097224 */ /* 0x000fe200078e0006 */
[----:B------:R-:W2:Y:S01]  /*22680*/  LDL.LU R7, [R1+0x3354] ;  /* 0x0033540001077983 */ /* 0x000ea20000300800 */
[----:B------:R-:W2:Y:S03]  /*22690*/  LDL.LU R6, [R1+0x3350] ;  /* 0x0033500001067983 */ /* 0x000ea60000300800 */
[----:B------:R0:W-:Y:S04]  /*226a0*/  STL.64 [R1+0x3318], R8 ;  /* 0x0033180801007387 */ /* 0x0001e80000100a00 */
[----:B0-----:R-:W2:Y:S01]  /*226b0*/  LDL.LU.64 R8, [R1+0x9a0] ;  /* 0x0009a00001087983 */ /* 0x001ea20000300a00 */
[----:B------:R-:W2:Y:S01]  /*226c0*/  LDL.LU.64 R10, [R1+0x9a8] ;  /* 0x0009a800010a7983 */ /* 0x000ea20000300a00 */
[----:B----4-:R-:W-:Y:S11]  /*226d0*/  HMMA.16816.F32.BF16 R12, R16, R4, R12 ;  /* 0x00000004100c723c */ /* 0x010ff6000004180c */
[----:B------:R-:W-:Y:S11]  /*226e0*/  @!UPT UIADD3 URZ, URZ, URZ, URZ ;  /* 0x0000003f3f3ff290 */ /* 0x000ff6000fffe03f */
[----:B------:R-:W-:Y:S01]  /*226f0*/  @!UPT UIADD3 URZ, URZ, URZ, URZ ;  /* 0x0000003f3f3ff290 */ /* 0x000fe2000fffe03f */
[----:B------:R-:W-:Y:S01]  /*22700*/  STL.64 [R1+0xd0], R12 ;  /* 0x0000d00c01007387 */ /* 0x000fe20000100a00 */
[----:B------:R-:W-:Y:S03]  /*22710*/  STL.64 [R1+0xd8], R14 ;  /* 0x0000d80e01007387 */ /* 0x000fe60000100a00 */
[----:B--2---:R-:W-:Y:S01]  /*22720*/  STL.64 [R1+0x3328], R10 ;  /* 0x0033280a01007387 */ /* 0x004fe20000100a00 */
[----:B------:R0:W-:Y:S03]  /*22730*/  STL.64 [R1+0x3320], R8 ;  /* 0x0033200801007387 */ /* 0x0001e60000100a00 */
[----:B0-----:R-:W2:Y:S01]  /*22740*/  LDL.LU.64 R8, [R1+0x9b0] ;  /* 0x0009b00001087983 */ /* 0x001ea20000300a00 */
[----:B------:R-:W4:Y:S02]  /*22750*/  LDL.LU.64 R10, [R1+0x9b8] ;  /* 0x0009b800010a7983 */ /* 0x000f240000300a00 */
[----:B------:R-:W-:-:S02]  /*22760*/  IMAD.MOV.U32 R12, RZ, RZ, R2 ;  /* 0x000000ffff0c7224 */ /* 0x000fc400078e0002 */
[----:B------:R-:W-:Y:S01]  /*22770*/  IMAD.MOV.U32 R13, RZ, RZ, R28 ;  /* 0x000000ffff0d7224 */ /* 0x000fe200078e001c */
[----:B----4-:R-:W-:Y:S01]  /*22780*/  STL.64 [R1+0x3340], R10 ;  /* 0x0033400a01007387 */ /* 0x010fe20000100a00 */
[----:B--2---:R0:W-:Y:S03]  /*22790*/  STL.64 [R1+0x3338], R8 ;  /* 0x0033380801007387 */ /* 0x0041e60000100a00 */
[----:B0-----:R-:W3:Y:S01]  /*227a0*/  LDL.LU.64 R8, [R1+0x9e0] ;  /* 0x0009e00001087983 */ /* 0x001ee20000300a00 */
[----:B------:R-:W3:Y:S02]  /*227b0*/  LDL.LU.64 R10, [R1+0x9e8] ;  /* 0x0009e800010a7983 */ /* 0x000ee40000300a00 */
[----:B------:R-:W2:Y:S02]  /*227c0*/  LDL.LU.64 R16, [R1+0x980] ;  /* 0x0009800001107983 */ /* 0x000ea40000300a00 */
[----:B------:R-:W2:Y:S01]  /*227d0*/  LDL.LU.64 R18, [R1+0x988] ;  /* 0x0009880001127983 */ /* 0x000ea20000300a00 */
[----:B------:R-:W4:Y:S01]  /*227e0*/  LDL.LU R2, [R1+0x334c] ;  /* 0x00334c0001027983 */ /* 0x000f220000300800 */
[----:B------:R-:W2:Y:S02]  /*227f0*/  LDL.LU R28, [R1+0x3348] ;  /* 0x00334800011c7983 */ /* 0x000ea40000300800 */
[----:B------:R0:W-:Y:S02]  /*22800*/  STL.64 [R1+0x32c0], R12 ;  /* 0x0032c00c01007387 */ /* 0x0001e40000100a00 */
[----:B0-----:R-:W-:-:S02]  /*22810*/  IMAD.MOV.U32 R12, RZ, RZ, R23 ;  /* 0x000000ffff0c7224 */ /* 0x001fc400078e0017 */
[----:B------:R-:W-:Y:S01]  /*22820*/  IMAD.MOV.U32 R13, RZ, RZ, R22 ;  /* 0x000000ffff0d7224 */ /* 0x000fe200078e0016 */
[----:B------:R-:W-:Y:S01]  /*22830*/  STL.64 [R1+0x3258], R6 ;  /* 0x0032580601007387 */ /* 0x000fe20000100a00 */
        /* <DEDUP_REMOVED lines=11> */
[----:B------:R-:W3:Y:S01]  /*228f0*/  LDL.LU.64 R10, [R1+0x3328] ;  /* 0x00332800010a7983 */ /* 0x000ee20000300a00 */
[----:B------:R-:W3:Y:S11]  /*22900*/  LDL.LU.64 R8, [R1+0x3320] ;  /* 0x0033200001087983 */ /* 0x000ef60000300a00 */
[----:B------:R-:W-:Y:S09]  /*22910*/  @!UPT UIADD3 URZ, URZ, URZ, URZ ;  /* 0x0000003f3f3ff290 */ /* 0x000ff2000fffe03f */
[----:B------:R-:W-:Y:S01]  /*22920*/  STL.64 [R1+0x320], R20 ;  /* 0x0003201401007387 */ /* 0x000fe20000100a00 */
[----:B------:R-:W-:Y:S02]  /*22930*/  STL.64 [R1+0x328], R22 ;  /* 0x0003281601007387 */ /* 0x000fe40000100a00 */
[----:B--2---:R-:W0:Y:S02]  /*22940*/  LDSM.16.MT88.4 R20, [R28+0x2000] ;  /* 0x002000001c14783b */ /* 0x004e240000004200 */
[----:B0-----:R-:W-:Y:S02]  /*22950*/  STL.64 [R1+0x3288], R22 ;  /* 0x0032881601007387 */ /* 0x001fe40000100a00 */
[----:B------:R0:W-:Y:S02]  /*22960*/  STL.64 [R1+0x3280], R20 ;  /* 0x0032801401007387 */ /* 0x0001e40000100a00 */
[----:B0-----:R-:W3:Y:S01]  /*22970*/  LDL.LU R20, [R1+0xa0] ;  /* 0x0000a00001147983 */ /* 0x001ee20000300800 */
[----:B------:R-:W3:Y:S01]  /*22980*/  LDL.LU R21, [R1+0xa4] ;  /* 0x0000a40001157983 */ /* 0x000ee20000300800 */
[C---:B------:R-:W-:Y:S08]  /*22990*/  HMMA.16816.F32.BF16 R12, R24.reuse, R12, R4 ;  /* 0x0000000c180c723c */ /* 0x040ff00000041804 */
[C---:B---3--:R-:W-:Y:S01]  /*229a0*/  HMMA.16816.F32.BF16 R20, R24.reuse, R20, R8 ;  /* 0x000000141814723c */ /* 0x048fe20000041808 */
[----:B------:R-:W2:Y:S11]  /*229b0*/  LDL.LU.64 R8, [R1+0x3318] ;  /* 0x0033180001087983 */ /* 0x000eb60000300a00 */
[----:B------:R-:W-:Y:S11]  /*229c0*/  @!UPT UIADD3 URZ, URZ, URZ, URZ ;  /* 0x0000003f3f3ff290 */ /* 0x000ff6000fffe03f */
[----:B------:R-:W-:Y:S01]  /*229d0*/  STL.64 [R1+0x310], R20 ;  /* 0x0003101401007387 */ /* 0x000fe20000100a00 */
[----:B------:R-:W-:Y:S01]  /*229e0*/  STL.64 [R1+0x318], R22 ;  /* 0x0003181601007387 */ /* 0x000fe20000100a00 */
[----:B--2---:R-:W-:Y:S02]  /*229f0*/  HMMA.16816.F32.BF16 R4, R24, R8, R16 ;  /* 0x000000081804723c */ /* 0x004fe40000041810 */
[----:B------:R-:W2:Y:S01]  /*22a00*/  LDL.LU R16, [R1+0x60] ;  /* 0x0000600001107983 */ /* 0x000ea20000300800 */
[----:B------:R-:W-:Y:S02]  /*22a10*/  STL.64 [R1+0x300], R12 ;  /* 0x0003000c01007387 */ /* 0x000fe40000100a00 */
[----:B------:R-:W-:Y:S11]  /*22a20*/  STL.64 [R1+0x308], R14 ;  /* 0x0003080e01007387 */ /* 0x000ff60000100a00 */
[----:B------:R-:W-:Y:S07]  /*22a30*/  @!UPT UIADD3 URZ, URZ, URZ, URZ ;  /* 0x0000003f3f3ff290 */ /* 0x000fee000fffe03f */
[----:B------:R-:W-:Y:S01]  /*22a40*/  STL.64 [R1+0x2f0], R4 ;  /* 0x0002f00401007387 */ /* 0x000fe20000100a00 */
[----:B------:R-:W-:Y:S02]  /*22a50*/  STL.64 [R1+0x2f8], R6 ;  /* 0x0002f80601007387 */ /* 0x000fe40000100a00 */
[----:B------:R-:W2:Y:S02]  /*22a60*/  LDL.LU R17, [R1+0x64] ;  /* 0x0000640001117983 */ /* 0x000ea40000300800 */
[----:B--2---:R0:W-:Y:S04]  /*22a70*/  STL.64 [R1+0x3300], R16 ;  /* 0x0033001001007387 */ /* 0x0041e80000100a00 */
[----:B0-----:R-:W2:Y:S01]  /*22a80*/  LDL.LU R16, [R1+0x70] ;  /* 0x0000700001107983 */ /* 0x001ea20000300800 */
[----:B------:R-:W2:Y:S02]  /*22a90*/  LDL.LU R17, [R1+0x74] ;  /* 0x0000740001117983 */ /* 0x000ea40000300800 */
[----:B------:R-:W3:Y:S02]  /*22aa0*/  LDL.LU.64 R12, [R1+0x930] ;  /* 0x00093000010c7983 */ /* 0x000ee40000300a00 */
[----:B------:R-:W2:Y:S02]  /*22ab0*/  LDL.LU.64 R14, [R1+0x938] ;  /* 0x00093800010e7983 */ /* 0x000ea40000300a00 */
[----:B--2---:R-:W-:Y:S01]  /*22ac0*/  STL.64 [R1+0x32d0], R14 ;  /* 0x0032d00e01007387 */ /* 0x004fe20000100a00 */
[----:B---3--:R0:W-:Y:S03]  /*22ad0*/  STL.64 [R1+0x32c8], R12 ;  /* 0x0032c80c01007387 */ /* 0x0081e60000100a00 */
[----:B0-----:R-:W2:Y:S01]  /*22ae0*/  LDL.LU R12, [R1+0x40] ;  /* 0x00004000010c7983 */ /* 0x001ea20000300800 */
[----:B------:R-:W2:Y:S03]  /*22af0*/  LDL.LU R13, [R1+0x44] ;  /* 0x00004400010d7983 */ /* 0x000ea60000300800 */
[----:B--2---:R4:W-:Y:S02]  /*22b00*/  STL.64 [R1+0x32e8], R12 ;  /* 0x0032e80c01007387 */ /* 0x0049e40000100a00 */
[----:B----4-:R-:W-:-:S02]  /*22b10*/  IMAD.MOV.U32 R12, RZ, RZ, R2 ;  /* 0x000000ffff0c7224 */ /* 0x010fc400078e0002 */
[----:B------:R-:W-:Y:S01]  /*22b20*/  IMAD.MOV.U32 R13, RZ, RZ, R29 ;  /* 0x000000ffff0d7224 */ /* 0x000fe200078e001d */
[----:B------:R-:W2:Y:S01]  /*22b30*/  LDL.LU R2, [R1+0x3314] ;  /* 0x0033140001027983 */ /* 0x000ea20000300800 */
[----:B------:R-:W3:Y:S03]  /*22b40*/  LDL.LU R29, [R1+0x3310] ;  /* 0x00331000011d7983 */ /* 0x000ee60000300800 */
[----:B------:R0:W-:Y:S04]  /*22b50*/  STL.64 [R1+0x3308], R12 ;  /* 0x0033080c01007387 */ /* 0x0001e80000100a00 */
[----:B0-----:R-:W4:Y:S01]  /*22b60*/  LDL.LU.64 R12, [R1+0x970] ;  /* 0x00097000010c7983 */ /* 0x001f220000300a00 */
[----:B------:R-:W4:Y:S02]  /*22b70*/  LDL.LU.64 R14, [R1+0x978] ;  /* 0x00097800010e7983 */ /* 0x000f240000300a00 */
[----:B------:R-:W2:Y:S02]  /*22b80*/  LDL.LU.64 R4, [R1+0x960] ;  /* 0x0009600001047983 */ /* 0x000ea40000300a00 */
[----:B------:R-:W2:Y:S01]  /*22b90*/  LDL.LU.64 R6, [R1+0x968] ;  /* 0x0009680001067983 */ /* 0x000ea20000300a00 */
[----:B------:R-:W2:Y:S01]  /*22ba0*/  LDL.LU.64 R20, [R1+0x900] ;  /* 0x0009000001147983 */ /* 0x000ea20000300a00 */
        /* <DEDUP_REMOVED lines=8> */
[----:B------:R-:W2:Y:S01]  /*22c30*/  LDL.LU.64 R22, [R1+0x928] ;  /* 0x0009280001167983 */ /* 0x000ea20000300a00 */
[C---:B----4-:R-:W-:Y:S02]  /*22c40*/  HMMA.16816.F32.BF16 R16, R24.reuse, R16, R12 ;  /* 0x000000101810723c */ /* 0x050fe4000004180c */
[----:B--2---:R-:W-:Y:S01]  /*22c50*/  STL.64 [R1+0x32e0], R22 ;  /* 0x0032e01601007387 */ /* 0x004fe20000100a00 */
[----:B------:R0:W-:Y:S03]  /*22c60*/  STL.64 [R1+0x32d8], R20 ;  /* 0x0032d81401007387 */ /* 0x0001e60000100a00 */
[----:B0-----:R-:W2:Y:S01]  /*22c70*/  LDL.LU.64 R20, [R1+0x940] ;  /* 0x0009400001147983 */ /* 0x001ea20000300a00 */
[----:B------:R-:W4:Y:S03]  /*22c80*/  LDL.LU.64 R22, [R1+0x948] ;  /* 0x0009480001167983 */ /* 0x000f260000300a00 */
[----:B----4-:R-:W-:Y:S01]  /*22c90*/  STL.64 [R1+0x32f8], R22 ;  /* 0x0032f81601007387 */ /* 0x010fe20000100a00 */
[----:B--2---:R0:W-:Y:S03]  /*22ca0*/  STL.64 [R1+0x32f0], R20 ;  /* 0x0032f01401007387 */ /* 0x0041e60000100a00 */
[----:B0-----:R-:W2:Y:S01]  /*22cb0*/  LDL.LU.64 R20, [R1+0x950] ;  /* 0x0009500001147983 */ /* 0x001ea20000300a00 */
[----:B------:R-:W2:Y:S02]  /*22cc0*/  LDL.LU.64 R22, [R1+0x958] ;  /* 0x0009580001167983 */ /* 0x000ea40000300a00 */
[----:B------:R-:W4:Y:S02]  /*22cd0*/  LDL.LU.64 R8, [R1+0x8f0] ;  /* 0x0008f00001087983 */ /* 0x000f240000300a00 */
[----:B------:R-:W4:Y:S01]  /*22ce0*/  LDL.LU.64 R10, [R1+0x8f8] ;  /* 0x0008f800010a7983 */ /* 0x000f220000300a00 */
[----:B------:R-:W2:Y:S03]  /*22cf0*/  LDL.LU.64 R12, [R1+0x3308] ;  /* 0x00330800010c7983 */ /* 0x000ea60000300a00 */
[----:B------:R0:W-:Y:S02]  /*22d00*/  STL.64 [R1+0x2e0], R16 ;  /* 0x0002e01001007387 */ /* 0x0001e40000100a00 */
[----:B------:R1:W-:Y:S01]  /*22d10*/  STL.64 [R1+0x2e8], R18 ;  /* 0x0002e81201007387 */ /* 0x0003e20000100a00 */
[----:B0-----:R-:W1:Y:S02]  /*22d20*/  LDL.LU.64 R16, [R1+0x3300] ;  /* 0x0033000001107983 */ /* 0x001e640000300a00 */
[C---:B-1----:R-:W-:Y:S02]  /*22d30*/  HMMA.16816.F32.BF16 R16, R24.reuse, R16, R4 ;  /* 0x000000101810723c */ /* 0x042fe40000041804 */
[----:B------:R-:W3:Y:S01]  /*22d40*/  LDL.LU.64 R4, [R1+0x8e0] ;  /* 0x0008e00001047983 */ /* 0x000ee20000300a00 */
[----:B------:R-:W3:Y:S11]  /*22d50*/  LDL.LU.64 R6, [R1+0x8e8] ;  /* 0x0008e80001067983 */ /* 0x000ef60000300a00 */
[----:B------:R-:W-:Y:S09]  /*22d60*/  @!UPT UIADD3 URZ, URZ, URZ, URZ ;  /* 0x0000003f3f3ff290 */ /* 0x000ff2000fffe03f */
[----:B------:R-:W-:Y:S01]  /*22d70*/  STL.64 [R1+0x2d0], R16 ;  /* 0x0002d01001007387 */ /* 0x000fe20000100a00 */
[----:B------:R-:W-:Y:S02]  /*22d80*/  STL.64 [R1+0x2d8], R18 ;  /* 0x0002d81201007387 */ /* 0x000fe40000100a00 */
[----:B------:R-:W0:Y:S01]  /*22d90*/  LDSM.16.MT88.4 R16, [R28+0x2080] ;  /* 0x002080001c10783b */ /* 0x000e220000004200 */
[C---:B--2---:R-:W-:Y:S01]  /*22da0*/  HMMA.16816.F32.BF16 R12, R24.reuse, R12, R20 ;  /* 0x0000000c180c723c */ /* 0x044fe20000041814 */
[----:B0-----:R-:W-:Y:S02]  /*22db0*/  STL [R1+0x313c], R18 ;  /* 0x00313c1201007387 */ /* 0x001fe40000100800 */
[----:B------:R-:W-:Y:S02]  /*22dc0*/  STL [R1+0x3138], R19 ;  /* 0x0031381301007387 */ /* 0x000fe40000100800 */
[----:B------:R-:W-:Y:S02]  /*22dd0*/  STL.64 [R1+0x3208], R16 ;  /* 0x0032081001007387 */ /* 0x000fe40000100a00 */
[----:B------:R-:W2:Y:S01]  /*22de0*/  LDL.LU.64 R22, [R1+0x32f8] ;  /* 0x0032f80001167983 */ /* 0x000ea20000300a00 */
[----:B------:R-:W2:Y:S11]  /*22df0*/  LDL.LU.64 R20, [R1+0x32f0] ;  /* 0x0032f00001147983 */ /* 0x000eb60000300a00 */
[----:B------:R-:W-:Y:S04]  /*22e00*/  @!UPT UIADD3 URZ, URZ, URZ, URZ ;  /* 0x0000003f3f3ff290 */ /* 0x000fe8000fffe03f */
[----:B------:R0:W-:Y:S02]  /*22e10*/  STL.64 [R1+0x2c0], R12 ;  /* 0x0002c00c01007387 */ /* 0x0001e40000100a00 */
[----:B------:R2:W-:Y:S01]  /*22e20*/  STL.64 [R1+0x2c8], R14 ;  /* 0x0002c80e01007387 */ /* 0x0005e20000100a00 */
[----:B0-----:R-:W2:Y:S02]  /*22e30*/  LDL.LU.64 R12, [R1+0x32e8] ;  /* 0x0032e800010c7983 */ /* 0x001ea40000300a00 */
[----:B--2---:R-:W-:Y:S02]  /*22e40*/  HMMA.16816.F32.BF16 R12, R24, R12, R20 ;  /* 0x0000000c180c723c */ /* 0x004fe40000041814 */
[----:B------:R-:W2:Y:S01]  /*22e50*/  LDL.LU.64 R22, [R1+0x32e0] ;  /* 0x0032e00001167983 */ /* 0x000ea20000300a00 */
[----:B------:R-:W2:Y:S11]  /*22e60*/  LDL.LU.64 R20, [R1+0x32d8] ;  /* 0x0032d80001147983 */ /* 0x000eb60000300a00 */
[----:B------:R-:W-:Y:S09]  /*22e70*/  @!UPT UIADD3 URZ, URZ, URZ, URZ ;  /* 0x0000003f3f3ff290 */ /* 0x000ff2000fffe03f */
[----:B------:R-:W-:Y:S01]  /*22e80*/  STL.64 [R1+0x2b0], R12 ;  /* 0x0002b00c01007387 */ /* 0x000fe20000100a00 */
[----:B------:R0:W-:Y:S03]  /*22e90*/  STL.64 [R1+0x2b8], R14 ;  /* 0x0002b80e01007387 */ /* 0x0001e60000100a00 */
[----:B0-----:R-:W2:Y:S01]  /*22ea0*/  LDL.LU.64 R14, [R1+0x32d0] ;  /* 0x0032d000010e7983 */ /* 0x001ea20000300a00 */
[----:B------:R-:W2:Y:S02]  /*22eb0*/  LDL.LU.64 R12, [R1+0x32c8] ;  /* 0x0032c800010c7983 */ /* 0x000ea40000300a00 */
[----:B------:R-:W-:Y:S02]  /*22ec0*/  IMAD.MOV.U32 R16, RZ, RZ, R3 ;  /* 0x000000ffff107224 */ /* 0x000fe400078e0003 */
[----:B------:R-:W-:-:S07]  /*22ed0*/  IMAD.MOV.U32 R17, RZ, RZ, R0 ;  /* 0x000000ffff117224 */ /* 0x000fce00078e0000 */
[C---:B--2---:R-:W-:Y:S01]  /*22ee0*/  HMMA.16816.F32.BF16 R16, R24.reuse, R16, R12 ;  /* 0x000000101810723c */ /* 0x044fe2000004180c */
[----:B------:R-:W2:Y:S11]  /*22ef0*/  LDL.LU.64 R12, [R1+0x32c0] ;  /* 0x0032c000010c7983 */ /* 0x000eb60000300a00 */
[----:B------:R-:W-:Y:S11]  /*22f00*/  @!UPT UIADD3 URZ, URZ, URZ, URZ ;  /* 0x0000003f3f3ff290 */ /* 0x000ff6000fffe03f */
[----:B------:R0:W-:Y:S01]  /*22f10*/  STL.64 [R1+0x2a0], R16 ;  /* 0x0002a01001007387 */ /* 0x0001e20000100a00 */
[----:B------:R1:W-:Y:S03]  /*22f20*/  STL.64 [R1+0x2a8], R18 ;  /* 0x0002a81201007387 */ /* 0x0003e60000100a00 */
[----:B0-----:R-:W3:Y:S01]  /*22f30*/  LDL.LU.64 R16, [R1+0x8d0] ;  /* 0x0008d00001107983 */ /* 0x001ee20000300a00 */
[----:B-1----:R-:W3:Y:S01]  /*22f40*/  LDL.LU.64 R18, [R1+0x8d8] ;  /* 0x0008d80001127983 */ /* 0x002ee20000300a00 */
        /* <DEDUP_REMOVED lines=26> */
[----:B------:R-:W-:Y:S02]  /*230f0*/  IMAD.MOV.U32 R13, RZ, RZ, R10 ;  /* 0x000000ffff0d7224 */ /* 0x000fe400078e000a */
[----:B------:R-:W-:Y:S02]  /*23100*/  IMAD.MOV.U32 R12, RZ, RZ, R11 ;  /* 0x000000ffff0c7224 */ /* 0x000fe400078e000b */
[----:B------:R-:W4:Y:S04]  /*23110*/  LDL.LU.64 R10, [R1+0x3268] ;  /* 0x00326800010a7983 */ /* 0x000f280000300a00 */
[----:B0-----:R-:W3:Y:S01]  /*23120*/  LDL.LU.64 R8, [R1+0x3260] ;  /* 0x0032600001087983 */ /* 0x001ee20000300a00 */
[----:B------:R-:W-:Y:S01]  /*23130*/  STL [R1+0x2b48], R13 ;  /* 0x002b480d01007387 */ /* 0x000fe20000100800 */
[C---:B---3--:R-:W-:Y:S11]  /*23140*/  HMMA.16816.F32.BF16 R4, R24.reuse, R8, R4 ;  /* 0x000000081804723c */ /* 0x048ff60000041804 */
[----:B------:R-:W-:Y:S11]  /*23150*/  @!UPT UIADD3 URZ, URZ, URZ, URZ ;  /* 0x0000003f3f3ff290 */ /* 0x000ff6000fffe03f */
[----:B------:R-:W-:Y:S02]  /*23160*/  @!UPT UIADD3 URZ, URZ, URZ, URZ ;  /* 0x0000003f3f3ff290 */ /* 0x000fe4000fffe03f */
[----:B------:R-:W-:Y:S02]  /*23170*/  IMAD.MOV.U32 R3, RZ, RZ, R6 ;  /* 0x000000ffff037224 */ /* 0x000fe400078e0006 */
[----:B------:R-:W-:Y:S02]  /*23180*/  IMAD.MOV.U32 R0, RZ, RZ, R7 ;  /* 0x000000ffff007224 */ /* 0x000fe400078e0007 */
[----:B------:R-:W-:Y:S02]  /*23190*/  IMAD.MOV.U32 R9, RZ, RZ, R4 ;  /* 0x000000ffff097224 */ /* 0x000fe400078e0004 */
[----:B------:R-:W-:Y:S01]  /*231a0*/  IMAD.MOV.U32 R8, RZ, RZ, R5 ;  /* 0x000000ffff087224 */ /* 0x000fe200078e0005 */
[----:B------:R-:W3:Y:S01]  /*231b0*/  LDL.LU.64 R6, [R1+0x3258] ;  /* 0x0032580001067983 */ /* 0x000ee20000300a00 */
[----:B------:R-:W2:Y:S02]  /*231c0*/  LDL.LU.64 R4, [R1+0x3250] ;  /* 0x0032500001047983 */ /* 0x000ea40000300a00 */
[----:B------:R-:W-:Y:S02]  /*231d0*/  STL [R1+0x2a54], R0 ;  /* 0x002a540001007387 */ /* 0x000fe40000100800 */
[----:B------:R-:W-:Y:S01]  /*231e0*/  STL [R1+0x2a50], R3 ;  /* 0x002a500301007387 */ /* 0x000fe20000100800 */
[----:B------:R-:W-:Y:S01]  /*231f0*/  STL [R1+0x2a4c], R8 ;  /* 0x002a4c0801007387 */ /* 0x000fe20000100800 */
[----:B------:R-:W-:Y:S01]  /*23200*/  STL [R1+0x2a48], R9 ;  /* 0x002a480901007387 */ /* 0x000fe20000100800 */
[----:B--2---:R-:W-:Y:S02]  /*23210*/  HMMA.16816.F32.BF16 R16, R24, R4, R16 ;  /* 0x000000041810723c */ /* 0x004fe40000041810 */
[----:B---3--:R4:W-:Y:S01]  /*23220*/  STL.64 [R1+0x31f0], R6 ;  /* 0x0031f00601007387 */ /* 0x0089e20000100a00 */
[----:B------:R-:W2:Y:S02]  /*23230*/  LDL R26, [R1+0x78] ;  /* 0x00007800011a7983 */ /* 0x000ea40000100800 */
[----:B------:R-:W2:Y:S02]  /*23240*/  LDL R27, [R1+0x7c] ;  /* 0x00007c00011b7983 */ /* 0x000ea40000100800 */
[----:B------:R-:W3:Y:S01]  /*23250*/  LDL.LU R4, [R1+0x710] ;  /* 0x0007100001047983 */ /* 0x000ee20000300800 */
[----:B------:R-:W3:Y:S01]  /*23260*/  LDL.LU R5, [R1+0x714] ;  /* 0x0007140001057983 */ /* 0x000ee20000300800 */
[----:B----4-:R-:W-:-:S02]  /*23270*/  IMAD.MOV.U32 R6, RZ, RZ, R10 ;  /* 0x000000ffff067224 */ /* 0x010fc400078e000a */
[----:B------:R-:W-:Y:S01]  /*23280*/  IMAD.MOV.U32 R7, RZ, RZ, R11 ;  /* 0x000000ffff077224 */ /* 0x000fe200078e000b */
[----:B------:R-:W4:Y:S01]  /*23290*/  LDL.LU R10, [R1+0x324c] ;  /* 0x00324c00010a7983 */ /* 0x000f220000300800 */
[----:B------:R-:W2:Y:S11]  /*232a0*/  LDL.LU R11, [R1+0x3248] ;  /* 0x00324800010b7983 */ /* 0x000eb60000300800 */
[----:B------:R-:W-:-:S02]  /*232b0*/  IMAD.MOV.U32 R13, RZ, RZ, R16 ;  /* 0x000000ffff0d7224 */ /* 0x000fc400078e0010 */
[----:B------:R-:W-:Y:S01]  /*232c0*/  IMAD.MOV.U32 R9, RZ, RZ, R17 ;  /* 0x000000ffff097224 */ /* 0x000fe200078e0011 */
[----:B------:R-:W2:Y:S01]  /*232d0*/  LDL.LU R16, [R1+0x720] ;  /* 0x0007200001107983 */ /* 0x000ea20000300800 */
[----:B------:R-:W2:Y:S02]  /*232e0*/  LDL.LU R17, [R1+0x724] ;  /* 0x0007240001117983 */ /* 0x000ea40000300800 */
[----:B------:R-:W-:Y:S02]  /*232f0*/  IMAD.MOV.U32 R8, RZ, RZ, R18 ;  /* 0x000000ffff087224 */ /* 0x000fe400078e0012 */
[----:B------:R-:W-:Y:S02]  /*23300*/  IMAD.MOV.U32 R3, RZ, RZ, R19 ;  /* 0x000000ffff037224 */ /* 0x000fe400078e0013 */
[----:B------:R-:W-:Y:S02]  /*23310*/  IMAD.MOV.U32 R18, RZ, RZ, R14 ;  /* 0x000000ffff127224 */ /* 0x000fe400078e000e */
[----:B------:R-:W-:Y:S01]  /*23320*/  IMAD.MOV.U32 R19, RZ, RZ, R15 ;  /* 0x000000ffff137224 */ /* 0x000fe200078e000f */
[----:B------:R-:W3:Y:S01]  /*23330*/  LDL.LU R14, [R1+0x3244] ;  /* 0x00324400010e7983 */ /* 0x000ee20000300800 */
[----:B------:R-:W3:Y:S03]  /*23340*/  LDL.LU R15, [R1+0x3240] ;  /* 0x00324000010f7983 */ /* 0x000ee60000300800 */
[----:B------:R0:W-:Y:S04]  /*23350*/  STL.64 [R1+0x3218], R18 ;  /* 0x0032181201007387 */ /* 0x0001e80000100a00 */
[----:B--2---:R-:W-:Y:S01]  /*23360*/  STL.64 [R1+0x3210], R16 ;  /* 0x0032101001007387 */ /* 0x004fe20000100a00 */
[----:B0-----:R-:W2:Y:S03]  /*23370*/  LDL.64 R18, [R1+0xa8] ;  /* 0x0000a80001127983 */ /* 0x001ea60000100a00 */
[----:B--2---:R0:W-:Y:S04]  /*23380*/  STL.64 [R1+0x3228], R18 ;  /* 0x0032281201007387 */ /* 0x0041e80000100a00 */
[----:B0-----:R-:W2:Y:S04]  /*23390*/  LDL.64 R18, [R1+0xb8] ;  /* 0x0000b80001127983 */ /* 0x001ea80000100a00 */
[----:B--2---:R0:W-:Y:S04]  /*233a0*/  STL.64 [R1+0x3230], R18 ;  /* 0x0032301201007387 */ /* 0x0041e80000100a00 */
[----:B0-----:R-:W2:Y:S01]  /*233b0*/  LDL.64 R18, [R1+0xc8] ;  /* 0x0000c80001127983 */ /* 0x001ea20000100a00 */
[----:B------:R0:W-:Y:S02]  /*233c0*/  STL.64 [R1+0x3200], R6 ;  /* 0x0032000601007387 */ /* 0x0001e40000100a00 */
[----:B---3--:R1:W-:Y:S01]  /*233d0*/  STL.64 [R1+0x31f8], R4 ;  /* 0x0031f80401007387 */ /* 0x0083e20000100a00 */
[----:B0-----:R-:W3:Y:S04]  /*233e0*/  LDL.64 R6, [R1+0x98] ;  /* 0x0000980001067983 */ /* 0x001ee80000100a00 */
[----:B---3--:R0:W-:Y:S01]  /*233f0*/  STL.64 [R1+0x3220], R6 ;  /* 0x0032200601007387 */ /* 0x0081e20000100a00 */
[----:B-1----:R-:W3:Y:S02]  /*23400*/  LDL.LU R4, [R1+0x730] ;  /* 0x0007300001047983 */ /* 0x002ee40000300800 */
[----:B------:R-:W3:Y:S02]  /*23410*/  LDL.LU R5, [R1+0x734] ;  /* 0x0007340001057983 */ /* 0x000ee40000300800 */
[----:B0-----:R-:W-:-:S02]  /*23420*/  IMAD.MOV.U32 R6, RZ, RZ, R11 ;  /* 0x000000ffff067224 */ /* 0x001fc400078e000b */
[----:B----4-:R-:W-:Y:S01]  /*23430*/  IMAD.MOV.U32 R7, RZ, RZ, R10 ;  /* 0x000000ffff077224 */ /* 0x010fe200078e000a */
[----:B------:R-:W2:Y:S01]  /*23440*/  LDL.LU R11, [R1+0x323c] ;  /* 0x00323c00010b7983 */ /* 0x000ea20000300800 */
[----:B------:R-:W2:Y:S02]  /*23450*/  LDL.LU R10, [R1+0x3238] ;  /* 0x00323800010a7983 */ /* 0x000ea40000300800 */
[----:B------:R0:W-:Y:S02]  /*23460*/  STL.64 [R1+0x31e8], R26 ;  /* 0x0031e81a01007387 */ /* 0x0001e40000100a00 */
[----:B0-----:R-:W4:Y:S01]  /*23470*/  LDL.64 R26, [R1+0x88] ;  /* 0x00008800011a7983 */ /* 0x001f220000100a00 */
[----:B------:R-:W-:Y:S02]  /*23480*/  STL.64 [R1+0x3178], R14 ;  /* 0x0031780e01007387 */ /* 0x000fe40000100a00 */
[----:B------:R0:W-:Y:S02]  /*23490*/  STL.64 [R1+0x3170], R12 ;  /* 0x0031700c01007387 */ /* 0x0001e40000100a00 */
[----:B0-----:R-:W2:Y:S01]  /*234a0*/  LDL.LU R12, [R1+0x740] ;  /* 0x00074000010c7983 */ /* 0x001ea20000300800 */
[----:B------:R-:W2:Y:S02]  /*234b0*/  LDL.LU R13, [R1+0x744] ;  /* 0x00074400010d7983 */ /* 0x000ea40000300800 */
[----:B------:R-:W2:Y:S02]  /*234c0*/  LDL.LU R14, [R1+0x748] ;  /* 0x00074800010e7983 */ /* 0x000ea40000300800 */
[----:B------:R-:W2:Y:S01]  /*234d0*/  LDL.LU R15, [R1+0x74c] ;  /* 0x00074c00010f7983 */ /* 0x000ea20000300800 */
[----:B------:R0:W-:Y:S01]  /*234e0*/  STL [R1+0x2f44], R8 ;  /* 0x002f440801007387 */ /* 0x0001e20000100800 */
[----:B------:R1:W-:Y:S03]  /*234f0*/  STL [R1+0x2f40], R9 ;  /* 0x002f400901007387 */ /* 0x0003e60000100800 */
[----:B0-----:R-:W2:Y:S01]  /*23500*/  LDL.LU R8, [R1+0x750] ;  /* 0x0007500001087983 */ /* 0x001ea20000300800 */
[----:B-1----:R-:W2:Y:S02]  /*23510*/  LDL.LU R9, [R1+0x754] ;  /* 0x0007540001097983 */ /* 0x002ea40000300800 */
[----:B------:R-:W-:Y:S01]  /*23520*/  STL [R1+0x2cc8], R3 ;  /* 0x002cc80301007387 */ /* 0x000fe20000100800 */
[C---:B--2---:R-:W-:Y:S11]  /*23530*/  HMMA.16816.F32.BF16 R8, R20.reuse, R18, R8 ;  /* 0x000000121408723c */ /* 0x044ff60000041808 */
[----:B------:R-:W-:Y:S11]  /*23540*/  @!UPT UIADD3 URZ, URZ, URZ, URZ ;  /* 0x0000003f3f3ff290 */ /* 0x000ff6000fffe03f */
[----:B------:R-:W-:Y:S01]  /*23550*/  @!UPT UIADD3 URZ, URZ, URZ, URZ ;  /* 0x0000003f3f3ff290 */ /* 0x000fe2000fffe03f */
[----:B------:R-:W-:Y:S01]  /*23560*/  STL.64 [R1+0xc30], R8 ;  /* 0x000c300801007387 */ /* 0x000fe20000100a00 */
[----:B------:R0:W-:Y:S02]  /*23570*/  STL.64 [R1+0xc38], R10 ;  /* 0x000c380a01007387 */ /* 0x0001e40000100a00 */
[----:B0-----:R-:W-:Y:S02]  /*23580*/  IMAD.MOV.U32 R10, RZ, RZ, R18 ;  /* 0x000000ffff0a7224 */ /* 0x001fe400078e0012 */
[----:B------:R-:W-:Y:S02]  /*23590*/  IMAD.MOV.U32 R11, RZ, RZ, R19 ;  /* 0x000000ffff0b7224 */ /* 0x000fe400078e0013 */
[----:B------:R-:W2:Y:S03]  /*235a0*/  LDL.LU.64 R18, [R1+0x3230] ;  /* 0x0032300001127983 */ /* 0x000ea60000300a00 */
[----:B------:R0:W-:Y:S02]  /*235b0*/  STL.64 [R1+0x31a8], R10 ;  /* 0x0031a80a01007387 */ /* 0x0001e40000100a00 */
[----:B0-----:R-:W2:Y:S04]  /*235c0*/  LDL.64 R10, [R1+0x58] ;  /* 0x00005800010a7983 */ /* 0x001ea80000100a00 */
[----:B--2---:R0:W-:Y:S04]  /*235d0*/  STL.64 [R1+0x31d0], R10 ;  /* 0x0031d00a01007387 */ /* 0x0041e80000100a00 */
[----:B0-----:R-:W2:Y:S01]  /*235e0*/  LDL.64 R10, [R1+0x68] ;  /* 0x00006800010a7983 */ /* 0x001ea20000100a00 */
[----:B------:R-:W-:Y:S01]  /*235f0*/  HMMA.16816.F32.BF16 R12, R20, R18, R12 ;  /* 0x00000012140c723c */ /* 0x000fe2000004180c */
[----:B------:R-:W-:-:S02]  /*23600*/  IMAD.MOV.U32 R3, RZ, RZ, R19 ;  /* 0x000000ffff037224 */ /* 0x000fc400078e0013 */
[----:B--2---:R0:W-:Y:S01]  /*23610*/  STL.64 [R1+0x31e0], R10 ;  /* 0x0031e00a01007387 */ /* 0x0041e20000100a00 */
[----:B------:R-:W2:Y:S02]  /*23620*/  LDL.LU R8, [R1+0x700] ;  /* 0x0007000001087983 */ /* 0x000ea40000300800 */
[----:B------:R-:W2:Y:S01]  /*23630*/  LDL.LU R9, [R1+0x704] ;  /* 0x0007040001097983 */ /* 0x000ea20000300800 */
[----:B0-----:R-:W2:Y:S01]  /*23640*/  LDL.LU R10, [R1+0x708] ;  /* 0x00070800010a7983 */ /* 0x001ea20000300800 */
[----:B------:R-:W2:Y:S11]  /*23650*/  LDL.LU R11, [R1+0x70c] ;  /* 0x00070c00010b7983 */ /* 0x000eb60000300800 */
[----:B------:R-:W-:Y:S04]  /*23660*/  @!UPT UIADD3 URZ, URZ, URZ, URZ ;  /* 0x0000003f3f3ff290 */ /* 0x000fe8000fffe03f */
[----:B------:R0:W-:Y:S02]  /*23670*/  STL.64 [R1+0xc20], R12 ;  /* 0x000c200c01007387 */ /* 0x0001e40000100a00 */
[----:B------:R-:W-:Y:S02]  /*23680*/  STL.64 [R1+0xc28], R14 ;  /* 0x000c280e01007387 */ /* 0x000fe40000100a00 */
[----:B0-----:R-:W-:Y:S02]  /*23690*/  IMAD.MOV.U32 R12, RZ, RZ, R18 ;  /* 0x000000ffff0c7224 */ /* 0x001fe400078e0012 */
[----:B------:R-:W3:Y:S02]  /*236a0*/  LDL.LU.64 R18, [R1+0x3228] ;  /* 0x0032280001127983 */ /* 0x000ee40000300a00 */
[C---:B---3--:R-:W-:Y:S01]  /*236b0*/  HMMA.16816.F32.BF16 R4, R20.reuse, R18, R4 ;  /* 0x000000121404723c */ /* 0x048fe20000041804 */
[----:B------:R-:W-:Y:S02]  /*236c0*/  IMAD.MOV.U32 R13, RZ, RZ, R18 ;  /* 0x000000ffff0d7224 */ /* 0x000fe400078e0012 */
[----:B------:R-:W-:Y:S11]  /*236d0*/  IMAD.MOV.U32 R0, RZ, RZ, R19 ;  /* 0x000000ffff007224 */ /* 0x000ff600078e0013 */
[----:B------:R-:W-:Y:S09]  /*236e0*/  @!UPT UIADD3 URZ, URZ, URZ, URZ ;  /* 0x0000003f3f3ff290 */ /* 0x000ff2000fffe03f */
[----:B------:R-:W-:Y:S01]  /*236f0*/  STL.64 [R1+0xc10], R4 ;  /* 0x000c100401007387 */ /* 0x000fe20000100a00 */
[----:B------:R0:W-:Y:S03]  /*23700*/  STL.64 [R1+0xc18], R6 ;  /* 0x000c180601007387 */ /* 0x0001e60000100a00 */
[----:B0-----:R-:W3:Y:S01]  /*23710*/  LDL.LU.64 R6, [R1+0x3220] ;  /* 0x0032200001067983 */ /* 0x001ee20000300a00 */
[----:B------:R-:W3:Y:S02]  /*23720*/  LDL.LU.64 R18, [R1+0x3218] ;  /* 0x0032180001127983 */ /* 0x000ee40000300a00 */
[----:B------:R-:W3:Y:S02]  /*23730*/  LDL.LU.64 R16, [R1+0x3210] ;  /* 0x0032100001107983 */ /* 0x000ee40000300a00 */
[----:B------:R0:W-:Y:S02]  /*23740*/  STL.64 [R1+0x31d8], R12 ;  /* 0x0031d80c01007387 */ /* 0x0001e40000100a00 */
[----:B0-----:R-:W2:Y:S01]  /*23750*/  LDL.LU R12, [R1+0x7f0] ;  /* 0x0007f000010c7983 */ /* 0x001ea20000300800 */
[----:B------:R-:W2:Y:S02]  /*23760*/  LDL.LU R13, [R1+0x7f4] ;  /* 0x0007f400010d7983 */ /* 0x000ea40000300800 */
[----:B------:R-:W2:Y:S02]  /*23770*/  LDL.LU R14, [R1+0x7f8] ;  /* 0x0007f800010e7983 */ /* 0x000ea40000300800 */
[----:B------:R-:W2:Y:S01]  /*23780*/  LDL.LU R15, [R1+0x7fc] ;  /* 0x0007fc00010f7983 */ /* 0x000ea20000300800 */
        /* <DEDUP_REMOVED lines=8> */
[----:B------:R-:W4:Y:S01]  /*23810*/  LDL.LU.64 R6, [R1+0x3200] ;  /* 0x0032000001067983 */ /* 0x000f220000300a00 */
[----:B------:R-:W4:Y:S02]  /*23820*/  LDL.LU.64 R4, [R1+0x31f8] ;  /* 0x0031f80001047983 */ /* 0x000f240000300a00 */
[----:B------:R-:W-:Y:S01]  /*23830*/  STL.64 [R1+0x3150], R18 ;  /* 0x0031501201007387 */ /* 0x000fe20000100a00 */
[----:B----4-:R-:W-:Y:S01]  /*23840*/  HMMA.16816.F32.BF16 R4, R20, R26, R4 ;  /* 0x0000001a1404723c */ /* 0x010fe20000041804 */
[----:B---3--:R0:W-:Y:S04]  /*23850*/  STL.64 [R1+0x3148], R16 ;  /* 0x0031481001007387 */ /* 0x0081e80000100a00 */
[----:B0-----:R-:W3:Y:S01]  /*23860*/  LDL.LU R16, [R1+0x7e0] ;  /* 0x0007e00001107983 */ /* 0x001ee20000300800 */
[----:B------:R-:W3:Y:S11]  /*23870*/  LDL.LU R17, [R1+0x7e4] ;  /* 0x0007e40001117983 */ /* 0x000ef60000300800 */
[----:B------:R-:W-:Y:S06]  /*23880*/  @!UPT UIADD3 URZ, URZ, URZ, URZ ;  /* 0x0000003f3f3ff290 */ /* 0x000fec000fffe03f */
[----:B------:R0:W-:Y:S01]  /*23890*/  STL.64 [R1+0xbf0], R4 ;  /* 0x000bf00401007387 */ /* 0x0001e20000100a00 */
[----:B------:R1:W-:Y:S02]  /*238a0*/  STL.64 [R1+0xbf8], R6 ;  /* 0x000bf80601007387 */ /* 0x0003e40000100a00 */
[----:B0-----:R-:W-:Y:S01]  /*238b0*/  IMAD.MOV.U32 R5, RZ, RZ, R26 ;  /* 0x000000ffff057224 */ /* 0x001fe200078e001a */
[----:B-1----:R-:W4:Y:S01]  /*238c0*/  LDL.LU.64 R6, [R1+0x31f0] ;  /* 0x0031f00001067983 */ /* 0x002f220000300a00 */
[----:B------:R-:W-:Y:S02]  /*238d0*/  IMAD.MOV.U32 R4, RZ, RZ, R27 ;  /* 0x000000ffff047224 */ /* 0x000fe400078e001b */
[----:B------:R-:W2:Y:S03]  /*238e0*/  LDL.LU.64 R26, [R1+0x31e8] ;  /* 0x0031e800011a7983 */ /* 0x000ea60000300a00 */
[----:B------:R-:W-:Y:S01]  /*238f0*/  STL [R1+0x30e8], R4 ;  /* 0x0030e80401007387 */ /* 0x000fe20000100800 */
[----:B------:R-:W-:-:S02]  /*23900*/  IMAD.MOV.U32 R18, RZ, RZ, R29 ;  /* 0x000000ffff127224 */ /* 0x000fc400078e001d */
[----:B------:R-:W-:Y:S01]  /*23910*/  IMAD.MOV.U32 R19, RZ, RZ, R2 ;  /* 0x000000ffff137224 */ /* 0x000fe200078e0002 */
[C---:B--2---:R-:W-:Y:S01]  /*23920*/  HMMA.16816.F32.BF16 R24, R20.reuse, R26, R8 ;  /* 0x0000001a1418723c */ /* 0x044fe20000041808 */
[----:B------:R-:W2:Y:S11]  /*23930*/  LDL.LU.64 R10, [R1+0x31e0] ;  /* 0x0031e000010a7983 */ /* 0x000eb60000300a00 */
[----:B------:R-:W-:Y:S11]  /*23940*/  @!UPT UIADD3 URZ, URZ, URZ, URZ ;  /* 0x0000003f3f3ff290 */ /* 0x000ff6000fffe03f */
[----:B------:R-:W-:Y:S01]  /*23950*/  STL.64 [R1+0xbe0], R24 ;  /* 0x000be01801007387 */ /* 0x000fe20000100a00 */
[----:B------:R-:W-:Y:S02]  /*23960*/  IMAD.MOV.U32 R29, RZ, RZ, R26 ;  /* 0x000000ffff1d7224 */ /* 0x000fe400078e001a */
[----:B------:R-:W-:Y:S02]  /*23970*/  IMAD.MOV.U32 R2, RZ, RZ, R27 ;  /* 0x000000ffff027224 */ /* 0x000fe400078e001b */
[----:B------:R-:W0:Y:S04]  /*23980*/  LDSM.16.MT88.4 R24, [R28+0x2100] ;  /* 0x002100001c18783b */ /* 0x000e280000004200 */
[----:B------:R-:W-:Y:S01]  /*23990*/  STL [R1+0x2a5c], R2 ;  /* 0x002a5c0201007387 */ /* 0x000fe20000100800 */
[----:B------:R-:W-:Y:S03]  /*239a0*/  STL [R1+0x2a58], R29 ;  /* 0x002a581d01007387 */ /* 0x000fe60000100800 */
[----:B0-----:R0:W-:Y:S01]  /*239b0*/  STL.64 [R1+0x3028], R26 ;  /* 0x0030281a01007387 */ /* 0x0011e20000100a00 */
[----:B------:R1:W-:Y:S03]  /*239c0*/  STL.64 [R1+0x3020], R24 ;  /* 0x0030201801007387 */ /* 0x0003e60000100a00 */
[----:B0-----:R-:W3:Y:S04]  /*239d0*/  LDL R26, [R1+0x48] ;  /* 0x00004800011a7983 */ /* 0x001ee80000100800 */
[----:B------:R-:W3:Y:S01]  /*239e0*/  LDL R27, [R1+0x4c] ;  /* 0x00004c00011b7983 */ /* 0x000ee20000100800 */
[----:B--2---:R-:W-:Y:S01]  /*239f0*/  HMMA.16816.F32.BF16 R12, R20, R10, R12 ;  /* 0x0000000a140c723c */ /* 0x004fe2000004180c */
[----:B-1----:R-:W-:-:S02]  /*23a00*/  IMAD.MOV.U32 R25, RZ, RZ, R10 ;  /* 0x000000ffff197224 */ /* 0x002fc400078e000a */
[----:B------:R-:W-:Y:S11]  /*23a10*/  IMAD.MOV.U32 R24, RZ, RZ, R11 ;  /* 0x000000ffff187224 */ /* 0x000ff600078e000b */
[----:B------:R-:W-:Y:S09]  /*23a20*/  @!UPT UIADD3 URZ, URZ, URZ, URZ ;  /* 0x0000003f3f3ff290 */ /* 0x000ff2000fffe03f */
[----:B------:R0:W-:Y:S01]  /*23a30*/  STL.64 [R1+0xbd0], R12 ;  /* 0x000bd00c01007387 */ /* 0x0001e20000100a00 */
[----:B------:R-:W-:Y:S03]  /*23a40*/  STL.64 [R1+0xbd8], R14 ;  /* 0x000bd80e01007387 */ /* 0x000fe60000100a00 */
[----:B0-----:R-:W2:Y:S01]  /*23a50*/  LDL.LU.64 R12, [R1+0x31d8] ;  /* 0x0031d800010c7983 */ /* 0x001ea20000300a00 */
[----:B------:R-:W3:Y:S02]  /*23a60*/  LDL.LU.64 R10, [R1+0x31d0] ;  /* 0x0031d000010a7983 */ /* 0x000ee40000300a00 */
[C---:B---3--:R-:W-:Y:S01]  /*23a70*/  HMMA.16816.F32.BF16 R16, R20.reuse, R10, R16 ;  /* 0x0000000a1410723c */ /* 0x048fe20000041810 */
[----:B------:R-:W-:Y:S02]  /*23a80*/  IMAD.MOV.U32 R4, RZ, RZ, R10 ;  /* 0x000000ffff047224 */ /* 0x000fe400078e000a */
[----:B------:R-:W-:Y:S11]  /*23a90*/  IMAD.MOV.U32 R29, RZ, RZ, R11 ;  /* 0x000000ffff1d7224 */ /* 0x000ff600078e000b */
[----:B------:R-:W-:Y:S09]  /*23aa0*/  @!UPT UIADD3 URZ, URZ, URZ, URZ ;  /* 0x0000003f3f3ff290 */ /* 0x000ff2000fffe03f */
[----:B------:R0:W-:Y:S01]  /*23ab0*/  STL.64 [R1+0xbc0], R16 ;  /* 0x000bc01001007387 */ /* 0x0001e20000100a00 */
[----:B------:R1:W-:Y:S03]  /*23ac0*/  STL.64 [R1+0xbc8], R18 ;  /* 0x000bc81201007387 */ /* 0x0003e60000100a00 */
[----:B0-----:R-:W3:Y:S01]  /*23ad0*/  LDL.LU R16, [R1+0x7d0] ;  /* 0x0007d00001107983 */ /* 0x001ee20000300800 */
[----:B------:R-:W3:Y:S02]  /*23ae0*/  LDL.LU R17, [R1+0x7d4] ;  /* 0x0007d40001117983 */ /* 0x000ee40000300800 */
[----:B-1----:R-:W3:Y:S02]  /*23af0*/  LDL.LU R18, [R1+0x7d8] ;  /* 0x0007d80001127983 */ /* 0x002ee40000300800 */
[----:B------:R-:W3:Y:S01]  /*23b00*/  LDL.LU R19, [R1+0x7dc] ;  /* 0x0007dc0001137983 */ /* 0x000ee20000300800 */
[----:B------:R-:W2:Y:S01]  /*23b10*/  LDL.LU R8, [R1+0x7b0] ;  /* 0x0007b00001087983 */ /* 0x000ea20000300800 */
[----:B------:R-:W2:Y:S02]  /*23b20*/  LDL.LU R9, [R1+0x7b4] ;  /* 0x0007b40001097983 */ /* 0x000ea40000300800 */
[----:B------:R-:W2:Y:S02]  /*23b30*/  LDL.LU R10, [R1+0x7b8] ;  /* 0x0007b800010a7983 */ /* 0x000ea40000300800 */
[----:B------:R-:W2:Y:S02]  /*23b40*/  LDL.LU R11, [R1+0x7bc] ;  /* 0x0007bc00010b7983 */ /* 0x000ea40000300800 */
[----:B--2---:R0:W-:Y:S01]  /*23b50*/  STL.64 [R1+0x31b8], R10 ;  /* 0x0031b80a01007387 */ /* 0x0041e20000100a00 */
[----:B------:R-:W-:Y:S02]  /*23b60*/  STL.64 [R1+0x31b0], R8 ;  /* 0x0031b00801007387 */ /* 0x000fe40000100a00 */
[----:B------:R-:W2:Y:S01]  /*23b70*/  LDL.64 R14, [R1+0x8] ;  /* 0x00000800010e7983 */ /* 0x000ea20000100a00 */
[----:B0-----:R-:W3:Y:S04]  /*23b80*/  LDL.64 R10, [R1+0x38] ;  /* 0x00003800010a7983 */ /* 0x001ee80000100a00 */
[----:B--2---:R0:W-:Y:S01]  /*23b90*/  STL.64 [R1+0x3198], R14 ;  /* 0x0031980e01007387 */ /* 0x0041e20000100a00 */
[----:B------:R-:W-:Y:S03]  /*23ba0*/  STL [R1+0x3190], R12 ;  /* 0x0031900c01007387 */ /* 0x000fe60000100800 */
[----:B0-----:R-:W2:Y:S04]  /*23bb0*/  LDL.64 R14, [R1+0x18] ;  /* 0x00001800010e7983 */ /* 0x001ea80000100a00 */
[----:B--2---:R0:W-:Y:S04]  /*23bc0*/  STL.64 [R1+0x31a0], R14 ;  /* 0x0031a00e01007387 */ /* 0x0041e80000100a00 */
[----:B0-----:R-:W2:Y:S01]  /*23bd0*/  LDL.64 R14, [R1+0x28] ;  /* 0x00002800010e7983 */ /* 0x001ea20000100a00 */
[C---:B---3--:R-:W-:Y:S03]  /*23be0*/  HMMA.16816.F32.BF16 R16, R20.reuse, R26, R16 ;  /* 0x0000001a1410723c */ /* 0x048fe60000041810 */
[----:B--2---:R-:W-:Y:S01]  /*23bf0*/  STL.64 [R1+0x31c8], R14 ;  /* 0x0031c80e01007387 */ /* 0x004fe20000100a00 */
[----:B------:R0:W-:Y:S02]  /*23c00*/  STL [R1+0x31c0], R13 ;  /* 0x0031c00d01007387 */ /* 0x0001e40000100800 */
[----:B------:R-:W2:Y:S01]  /*23c10*/  LDL.LU R12, [R1+0x7c0] ;  /* 0x0007c000010c7983 */ /* 0x000ea20000300800 */
[----:B0-----:R-:W2:Y:S01]  /*23c20*/  LDL.LU R13, [R1+0x7c4] ;  /* 0x0007c400010d7983 */ /* 0x001ea20000300800 */
[----:B------:R-:W2:Y:S02]  /*23c30*/  LDL.LU R14, [R1+0x7c8] ;  /* 0x0007c800010e7983 */ /* 0x000ea40000300800 */
[----:B------:R-:W2:Y:S02]  /*23c40*/  LDL.LU R15, [R1+0x7cc] ;  /* 0x0007cc00010f7983 */ /* 0x000ea40000300800 */
[----:B----4-:R-:W-:Y:S01]  /*23c50*/  STL.64 [R1+0x3168], R6 ;  /* 0x0031680601007387 */ /* 0x010fe20000100a00 */
[----:B------:R0:W-:Y:S04]  /*23c60*/  STL.64 [R1+0x3160], R4 ;  /* 0x0031600401007387 */ /* 0x0001e80000100a00 */
[----:B0-----:R-:W3:Y:S01]  /*23c70*/  LDL.LU R4, [R1+0x780] ;  /* 0x0007800001047983 */ /* 0x001ee20000300800 */
[----:B------:R-:W3:Y:S02]  /*23c80*/  LDL.LU R5, [R1+0x784] ;  /* 0x0007840001057983 */ /* 0x000ee40000300800 */
[----:B------:R-:W4:Y:S02]  /*23c90*/  LDL.LU R6, [R1+0x788] ;  /* 0x0007880001067983 */ /* 0x000f240000300800 */
[----:B------:R-:W4:Y:S01]  /*23ca0*/  LDL.LU R7, [R1+0x78c] ;  /* 0x00078c0001077983 */ /* 0x000f220000300800 */
[----:B--2---:R-:W-:Y:S01]  /*23cb0*/  HMMA.16816.F32.BF16 R12, R20, R10, R12 ;  /* 0x0000000a140c723c */ /* 0x004fe2000004180c */
[----:B----4-:R-:W-:Y:S01]  /*23cc0*/  STL.64 [R1+0x3188], R6 ;  /* 0x0031880601007387 */ /* 0x010fe20000100a00 */
[----:B---3--:R0:W-:Y:S03]  /*23cd0*/  STL.64 [R1+0x3180], R4 ;  /* 0x0031800401007387 */ /* 0x0081e60000100a00 */
[----:B0-----:R-:W2:Y:S01]  /*23ce0*/  LDL.LU R4, [R1+0x790] ;  /* 0x0007900001047983 */ /* 0x001ea20000300800 */
[----:B------:R-:W2:Y:S02]  /*23cf0*/  LDL.LU R5, [R1+0x794] ;  /* 0x0007940001057983 */ /* 0x000ea40000300800 */
[----:B------:R-:W2:Y:S02]  /*23d00*/  LDL.LU R6, [R1+0x798] ;  /* 0x0007980001067983 */ /* 0x000ea40000300800 */
[----:B------:R-:W2:Y:S01]  /*23d10*/  LDL.LU R7, [R1+0x79c] ;  /* 0x00079c0001077983 */ /* 0x000ea20000300800 */
[----:B------:R0:W-:Y:S01]  /*23d20*/  STL.64 [R1+0xbb0], R16 ;  /* 0x000bb01001007387 */ /* 0x0001e20000100a00 */
[----:B------:R1:W-:Y:S03]  /*23d30*/  STL.64 [R1+0xbb8], R18 ;  /* 0x000bb81201007387 */ /* 0x0003e60000100a00 */
[----:B0-----:R-:W3:Y:S01]  /*23d40*/  LDL.LU R16, [R1+0x770] ;  /* 0x0007700001107983 */ /* 0x001ee20000300800 */
[----:B------:R-:W3:Y:S02]  /*23d50*/  LDL.LU R17, [R1+0x774] ;  /* 0x0007740001117983 */ /* 0x000ee40000300800 */
[----:B-1----:R-:W3:Y:S02]  /*23d60*/  LDL.LU R18, [R1+0x778] ;  /* 0x0007780001127983 */ /* 0x002ee40000300800 */
[----:B------:R-:W3:Y:S01]  /*23d70*/  LDL.LU R19, [R1+0x77c] ;  /* 0x00077c0001137983 */ /* 0x000ee20000300800 */
[----:B------:R0:W-:Y:S02]  /*23d80*/  STL.64 [R1+0x30a8], R26 ;  /* 0x0030a81a01007387 */ /* 0x0001e40000100a00 */
[----:B------:R-:W-:Y:S02]  /*23d90*/  STL.64 [R1+0xba0], R12 ;  /* 0x000ba00c01007387 */ /* 0x000fe40000100a00 */
[----:B------:R1:W-:Y:S02]  /*23da0*/  STL.64 [R1+0xba8], R14 ;  /* 0x000ba80e01007387 */ /* 0x0003e40000100a00 */
[----:B0-----:R-:W-:-:S02]  /*23db0*/  IMAD.MOV.U32 R27, RZ, RZ, R10 ;  /* 0x000000ffff1b7224 */ /* 0x001fc400078e000a */
[----:B------:R-:W-:Y:S01]  /*23dc0*/  IMAD.MOV.U32 R26, RZ, RZ, R11 ;  /* 0x000000ffff1a7224 */ /* 0x000fe200078e000b */
[----:B-1----:R-:W4:Y:S01]  /*23dd0*/  LDL.LU.64 R14, [R1+0x31c8] ;  /* 0x0031c800010e7983 */ /* 0x002f220000300a00 */
[----:B------:R-:W2:Y:S02]  /*23de0*/  LDL.LU R13, [R1+0x31c0] ;  /* 0x0031c000010d7983 */ /* 0x000ea40000300800 */
[----:B------:R-:W4:Y:S02]  /*23df0*/  LDL.LU.64 R10, [R1+0x31b8] ;  /* 0x0031b800010a7983 */ /* 0x000f240000300a00 */
[----:B------:R-:W4:Y:S01]  /*23e00*/  LDL.LU.64 R8, [R1+0x31b0] ;  /* 0x0031b00001087983 */ /* 0x000f220000300a00 */
[----:B------:R0:W-:Y:S01]  /*23e10*/  STL.64 [R1+0x30f8], R26 ;  /* 0x0030f81a01007387 */ /* 0x0001e20000100a00 */
[----:B------:R1:W-:Y:S02]  /*23e20*/  STL.64 [R1+0x30f0], R24 ;  /* 0x0030f01801007387 */ /* 0x0003e40000100a00 */
[----:B0-----:R-:W-:Y:S01]  /*23e30*/  IMAD.MOV.U32 R27, RZ, RZ, R0 ;  /* 0x000000ffff1b7224 */ /* 0x001fe200078e0000 */
[----:B----4-:R-:W-:Y:S01]  /*23e40*/  HMMA.16816.F32.BF16 R8, R20, R14, R8 ;  /* 0x0000000e1408723c */ /* 0x010fe20000041808 */
[----:B--2---:R-:W-:-:S05]  /*23e50*/  IMAD.MOV.U32 R26, RZ, RZ, R13 ;  /* 0x000000ffff1a7224 */ /* 0x004fca00078e000d */
[----:B------:R0:W-:Y:S01]  /*23e60*/  STL.64 [R1+0x3108], R26 ;  /* 0x0031081a01007387 */ /* 0x0001e20000100a00 */
[----:B-1----:R-:W2:Y:S02]  /*23e70*/  LDL.LU R24, [R1+0x7a0] ;  /* 0x0007a00001187983 */ /* 0x002ea40000300800 */
[----:B------:R-:W2:Y:S01]  /*23e80*/  LDL.LU R25, [R1+0x7a4] ;  /* 0x0007a40001197983 */ /* 0x000ea20000300800 */
[----:B0-----:R-:W2:Y:S01]  /*23e90*/  LDL.LU R26, [R1+0x7a8] ;  /* 0x0007a800011a7983 */ /* 0x001ea20000300800 */
[----:B------:R-:W2:Y:S02]  /*23ea0*/  LDL.LU R27, [R1+0x7ac] ;  /* 0x0007ac00011b7983 */ /* 0x000ea40000300800 */
[----:B------:R-:W4:Y:S10]  /*23eb0*/  LDL R0, [R1+0x14fc] ;  /* 0x0014fc0001007983 */ /* 0x000f340000100800 */
[----:B------:R0:W-:Y:S01]  /*23ec0*/  STL.64 [R1+0xb90], R8 ;  /* 0x000b900801007387 */ /* 0x0001e20000100a00 */
[----:B------:R1:W-:Y:S02]  /*23ed0*/  STL.64 [R1+0xb98], R10 ;  /* 0x000b980a01007387 */ /* 0x0003e40000100a00 */
[----:B0-----:R-:W-:Y:S01]  /*23ee0*/  IMAD.MOV.U32 R9, RZ, RZ, R14 ;  /* 0x000000ffff097224 */ /* 0x001fe200078e000e */
[----:B-1----:R-:W2:Y:S01]  /*23ef0*/  LDL.LU.64 R10, [R1+0x31a8] ;  /* 0x0031a800010a7983 */ /* 0x002ea20000300a00 */
[----:B------:R-:W-:-:S02]  /*23f00*/  IMAD.MOV.U32 R8, RZ, RZ, R15 ;  /* 0x000000ffff087224 */ /* 0x000fc400078e000f */
[----:B------:R-:W2:Y:S02]  /*23f10*/  LDL.LU.64 R14, [R1+0x31a0] ;  /* 0x0031a000010e7983 */ /* 0x000ea40000300a00 */
[C---:B--2---:R-:W-:Y:S11]  /*23f20*/  HMMA.16816.F32.BF16 R24, R20.reuse, R14, R24 ;  /* 0x0000000e1418723c */ /* 0x044ff60000041818 */
[----:B------:R-:W-:Y:S11]  /*23f30*/  @!UPT UIADD3 URZ, URZ, URZ, URZ ;  /* 0x0000003f3f3ff290 */ /* 0x000ff6000fffe03f */
[----:B------:R-:W-:Y:S01]  /*23f40*/  @!UPT UIADD3 URZ, URZ, URZ, URZ ;  /* 0x0000003f3f3ff290 */ /* 0x000fe2000fffe03f */
[----:B------:R0:W-:Y:S01]  /*23f50*/  STL.64 [R1+0xb80], R24 ;  /* 0x000b801801007387 */ /* 0x0001e20000100a00 */
[----:B------:R1:W-:Y:S02]  /*23f60*/  STL.64 [R1+0xb88], R26 ;  /* 0x000b881a01007387 */ /* 0x0003e40000100a00 */
[----:B0-----:R-:W-:Y:S02]  /*23f70*/  IMAD.MOV.U32 R25, RZ, RZ, R14 ;  /* 0x000000ffff197224 */ /* 0x001fe400078e000e */
[----:B------:R-:W-:Y:S02]  /*23f80*/  IMAD.MOV.U32 R24, RZ, RZ, R15 ;  /* 0x000000ffff187224 */ /* 0x000fe400078e000f */
[----:B------:R-:W2:Y:S01]  /*23f90*/  LDL.LU.64 R14, [R1+0x3198] ;  /* 0x00319800010e7983 */ /* 0x000ea20000300a00 */
[----:B------:R-:W3:Y:S02]  /*23fa0*/  LDL.LU R12, [R1+0x3190] ;  /* 0x00319000010c7983 */ /* 0x000ee40000300800 */
[----:B-1----:R-:W-:Y:S01]  /*23fb0*/  IMAD.MOV.U32 R27, RZ, RZ, R3 ;  /* 0x000000ffff1b7224 */ /* 0x002fe200078e0003 */
[----:B--2---:R-:W-:Y:S01]  /*23fc0*/  HMMA.16816.F32.BF16 R4, R20, R14, R4 ;  /* 0x0000000e1404723c */ /* 0x004fe20000041804 */
[----:B---3--:R-:W-:-:S02]  /*23fd0*/  IMAD.MOV.U32 R26, RZ, RZ, R12 ;  /* 0x000000ffff1a7224 */ /* 0x008fc400078e000c */
[----:B------:R-:W-:-:S03]  /*23fe0*/  IMAD.MOV.U32 R3, RZ, RZ, R14 ;  /* 0x000000ffff037224 */ /* 0x000fc600078e000e */
[----:B------:R-:W-:Y:S01]  /*23ff0*/  STL.64 [R1+0x3120], R26 ;  /* 0x0031201a01007387 */ /* 0x000fe20000100a00 */
[----:B------:R-:W-:Y:S11]  /*24000*/  IMAD.MOV.U32 R2, RZ, RZ, R15 ;  /* 0x000000ffff027224 */ /* 0x000ff600078e000f */
[----:B------:R-:W-:Y:S05]  /*24010*/  @!UPT UIADD3 URZ, URZ, URZ, URZ ;  /* 0x0000003f3f3ff290 */ /* 0x000fea000fffe03f */
[----:B------:R-:W-:Y:S01]  /*24020*/  STL.64 [R1+0xb70], R4 ;  /* 0x000b700401007387 */ /* 0x000fe20000100a00 */
[----:B------:R0:W-:Y:S03]  /*24030*/  STL.64 [R1+0xb78], R6 ;  /* 0x000b780601007387 */ /* 0x0001e60000100a00 */
[----:B0-----:R-:W2:Y:S01]  /*24040*/  LDL.LU.64 R6, [R1+0x3188] ;  /* 0x0031880001067983 */ /* 0x001ea20000300a00 */
[----:B------:R-:W2:Y:S02]  /*24050*/  LDL.LU.64 R4, [R1+0x3180] ;  /* 0x0031800001047983 */ /* 0x000ea40000300a00 */
[----:B------:R-:W2:Y:S02]  /*24060*/  LDL.LU.64 R14, [R1+0x3178] ;  /* 0x00317800010e7983 */ /* 0x000ea40000300a00 */
[----:B------:R-:W3:Y:S02]  /*24070*/  LDL.LU.64 R12, [R1+0x3170] ;  /* 0x00317000010c7983 */ /* 0x000ee40000300a00 */
[----:B------:R-:W-:-:S02]  /*24080*/  IMAD.MOV.U32 R26, RZ, RZ, R10 ;  /* 0x000000ffff1a7224 */ /* 0x000fc400078e000a */
[----:B------:R-:W-:Y:S01]  /*24090*/  IMAD.MOV.U32 R27, RZ, RZ, R11 ;  /* 0x000000ffff1b7224 */ /* 0x000fe200078e000b */
[C---:B--2---:R-:W-:Y:S11]  /*240a0*/  HMMA.16816.F32.BF16 R4, R20.reuse, R14, R4 ;  /* 0x0000000e1404723c */ /* 0x044ff60000041804 */
[----:B------:R-:W-:Y:S11]  /*240b0*/  @!UPT UIADD3 URZ, URZ, URZ, URZ ;  /* 0x0000003f3f3ff290 */ /* 0x000ff6000fffe03f */
[----:B------:R-:W-:Y:S01]  /*240c0*/  @!UPT UIADD3 URZ, URZ, URZ, URZ ;  /* 0x0000003f3f3ff290 */ /* 0x000fe2000fffe03f */
[----:B------:R-:W-:Y:S01]  /*240d0*/  STL.64 [R1+0xb60], R4 ;  /* 0x000b600401007387 */ /* 0x000fe20000100a00 */
[----:B------:R0:W-:Y:S03]  /*240e0*/  STL.64 [R1+0xb68], R6 ;  /* 0x000b680601007387 */ /* 0x0001e60000100a00 */
[----:B0-----:R-:W2:Y:S01]  /*240f0*/  LDL.LU.64 R6, [R1+0x3168] ;  /* 0x0031680001067983 */ /* 0x001ea20000300a00 */
[----:B------:R-:W2:Y:S02]  /*24100*/  LDL.LU.64 R4, [R1+0x3160] ;  /* 0x0031600001047983 */ /* 0x000ea40000300a00 */
[----:B------:R-:W2:Y:S02]  /*24110*/  LDL.LU R10, [R1+0x315c] ;  /* 0x00315c00010a7983 */ /* 0x000ea40000300800 */
[----:B------:R-:W2:Y:S01]  /*24120*/  LDL.LU R11, [R1+0x3158] ;  /* 0x00315800010b7983 */ /* 0x000ea20000300800 */
[----:B------:R-:W-:Y:S01]  /*24130*/  STL.64 [R1+0x3048], R14 ;  /* 0x0030480e01007387 */ /* 0x000fe20000100a00 */
[----:B---3--:R0:W-:Y:S03]  /*24140*/  STL.64 [R1+0x3040], R12 ;  /* 0x0030400c01007387 */ /* 0x0081e60000100a00 */
[----:B0-----:R-:W3:Y:S01]  /*24150*/  LDL.LU R12, [R1+0x6f0] ;  /* 0x0006f000010c7983 */ /* 0x001ee20000300800 */
[----:B------:R-:W3:Y:S02]  /*24160*/  LDL.LU R13, [R1+0x6f4] ;  /* 0x0006f400010d7983 */ /* 0x000ee40000300800 */
[----:B------:R-:W3:Y:S02]  /*24170*/  LDL.LU R14, [R1+0x6f8] ;  /* 0x0006f800010e7983 */ /* 0x000ee40000300800 */
[----:B------:R-:W3:Y:S01]  /*24180*/  LDL.LU R15, [R1+0x6fc] ;  /* 0x0006fc00010f7983 */ /* 0x000ee20000300800 */
        /* <DEDUP_REMOVED lines=9> */
[----:B0-----:R-:W2:Y:S01]  /*24220*/  LDL.LU R8, [R1+0x410] ;  /* 0x0004100001087983 */ /* 0x001ea20000300800 */
[----:B------:R-:W2:Y:S02]  /*24230*/  LDL.LU R9, [R1+0x414] ;  /* 0x0004140001097983 */ /* 0x000ea40000300800 */
[----:B------:R-:W2:Y:S02]  /*24240*/  LDL.LU R10, [R1+0x418] ;  /* 0x00041800010a7983 */ /* 0x000ea40000300800 */
[----:B------:R-:W2:Y:S02]  /*24250*/  LDL.LU R11, [R1+0x41c] ;  /* 0x00041c00010b7983 */ /* 0x000ea40000300800 */
[----:B--2---:R0:W-:Y:S01]  /*24260*/  STL.64 [R1+0x3118], R10 ;  /* 0x0031180a01007387 */ /* 0x0041e20000100a00 */
[----:B------:R1:W-:Y:S02]  /*24270*/  STL.64 [R1+0x3110], R8 ;  /* 0x0031100801007387 */ /* 0x0003e40000100a00 */
[----:B0-----:R-:W-:Y:S01]  /*24280*/  IMAD.MOV.U32 R10, RZ, RZ, R6 ;  /* 0x000000ffff0a7224 */ /* 0x001fe200078e0006 */
[----:B-1----:R-:W2:Y:S01]  /*24290*/  LDL.LU R8, [R1+0x420] ;  /* 0x0004200001087983 */ /* 0x002ea20000300800 */
[----:B------:R-:W2:Y:S02]  /*242a0*/  LDL.LU R9, [R1+0x424] ;  /* 0x0004240001097983 */ /* 0x000ea40000300800 */
[----:B------:R-:W3:Y:S02]  /*242b0*/  LDL.LU R6, [R1+0x3144] ;  /* 0x0031440001067983 */ /* 0x000ee40000300800 */
[----:B------:R-:W-:-:S02]  /*242c0*/  IMAD.MOV.U32 R11, RZ, RZ, R7 ;  /* 0x000000ffff0b7224 */ /* 0x000fc400078e0007 */
[----:B------:R-:W3:Y:S03]  /*242d0*/  LDL.LU R7, [R1+0x3140] ;  /* 0x0031400001077983 */ /* 0x000ee60000300800 */
[----:B------:R-:W-:Y:S01]  /*242e0*/  STL.64 [R1+0x3130], R10 ;  /* 0x0031300a01007387 */ /* 0x000fe20000100a00 */
[----:B---3--:R-:W-:Y:S01]  /*242f0*/  HMMA.16816.F32.BF16 R12, R20, R6, R12 ;  /* 0x00000006140c723c */ /* 0x008fe2000004180c */
[----:B--2---:R0:W-:Y:S06]  /*24300*/  STL.64 [R1+0x3128], R8 ;  /* 0x0031280801007387 */ /* 0x0041ec0000100a00 */
[----:B------:R-:W-:Y:S01]  /*24310*/  IMAD.MOV.U32 R22, RZ, RZ, R18 ;  /* 0x000000ffff167224 */ /* 0x000fe200078e0012 */
[----:B0-----:R-:W2:Y:S01]  /*24320*/  LDL.LU R8, [R1+0x430] ;  /* 0x0004300001087983 */ /* 0x001ea20000300800 */
[----:B------:R-:W2:Y:S02]  /*24330*/  LDL.LU R9, [R1+0x434] ;  /* 0x0004340001097983 */ /* 0x000ea40000300800 */
[----:B------:R-:W2:Y:S02]  /*24340*/  LDL.LU R10, [R1+0x438] ;  /* 0x00043800010a7983 */ /* 0x000ea40000300800 */
[----:B------:R-:W2:Y:S01]  /*24350*/  LDL.LU R11, [R1+0x43c] ;  /* 0x00043c00010b7983 */ /* 0x000ea20000300800 */
[----:B------:R-:W2:Y:S01]  /*24360*/  LDL.LU R18, [R1+0x313c] ;  /* 0x00313c0001127983 */ /* 0x000ea20000300800 */
[----:B------:R-:W-:-:S08]  /*24370*/  IMAD.MOV.U32 R23, RZ, RZ, R19 ;  /* 0x000000ffff177224 */ /* 0x000fd000078e0013 */
[----:B------:R0:W-:Y:S01]  /*24380*/  STL.64 [R1+0x920], R12 ;  /* 0x0009200c01007387 */ /* 0x0001e20000100a00 */
[----:B------:R1:W-:Y:S02]  /*24390*/  STL.64 [R1+0x928], R14 ;  /* 0x0009280e01007387 */ /* 0x0003e40000100a00 */
[----:B------:R-:W2:Y:S01]  /*243a0*/  LDL.LU R19, [R1+0x3138] ;  /* 0x0031380001137983 */ /* 0x000ea20000300800 */
[----:B0-----:R-:W3:Y:S01]  /*243b0*/  LDL.LU R12, [R1+0x470] ;  /* 0x00047000010c7983 */ /* 0x001ee20000300800 */
[----:B------:R-:W3:Y:S02]  /*243c0*/  LDL.LU R13, [R1+0x474] ;  /* 0x00047400010d7983 */ /* 0x000ee40000300800 */
[----:B-1----:R-:W2:Y:S02]  /*243d0*/  LDL.LU R14, [R1+0x478] ;  /* 0x00047800010e7983 */ /* 0x002ea40000300800 */
[----:B------:R-:W2:Y:S02]  /*243e0*/  LDL.LU R15, [R1+0x47c] ;  /* 0x00047c00010f7983 */ /* 0x000ea40000300800 */
[----:B--2---:R0:W-:Y:S02]  /*243f0*/  STL.64 [R1+0x3058], R14 ;  /* 0x0030580e01007387 */ /* 0x0041e40000100a00 */
[----:B0-----:R-:W-:-:S02]  /*24400*/  IMAD.MOV.U32 R14, RZ, RZ, R25 ;  /* 0x000000ffff0e7224 */ /* 0x001fc400078e0019 */
[----:B------:R-:W-:Y:S02]  /*24410*/  IMAD.MOV.U32 R15, RZ, RZ, R24 ;  /* 0x000000ffff0f7224 */ /* 0x000fe400078e0018 */
[C---:B------:R-:W-:Y:S01]  /*24420*/  HMMA.16816.F32.BF16 R24, R16.reuse, R26, R8 ;  /* 0x0000001a1018723c */ /* 0x040fe20000041808 */
[----:B---3--:R0:W-:Y:S02]  /*24430*/  STL.64 [R1+0x3050], R12 ;  /* 0x0030500c01007387 */ /* 0x0081e40000100a00 */
[----:B------:R1:W-:Y:S02]  /*24440*/  STL.64 [R1+0x3070], R14 ;  /* 0x0030700e01007387 */ /* 0x0003e40000100a00 */
[----:B0-----:R-:W2:Y:S01]  /*24450*/  LDL.LU R12, [R1+0x400] ;  /* 0x00040000010c7983 */ /* 0x001ea20000300800 */
[----:B------:R-:W2:Y:S02]  /*24460*/  LDL.LU R13, [R1+0x404] ;  /* 0x00040400010d7983 */ /* 0x000ea40000300800 */
[----:B-1----:R-:W2:Y:S02]  /*24470*/  LDL.LU R14, [R1+0x408] ;  /* 0x00040800010e7983 */ /* 0x002ea40000300800 */
[----:B------:R-:W2:Y:S01]  /*24480*/  LDL.LU R15, [R1+0x40c] ;  /* 0x00040c00010f7983 */ /* 0x000ea20000300800 */
[----:B------:R-:W-:Y:S01]  /*24490*/  STL.64 [R1+0x3030], R6 ;  /* 0x0030300601007387 */ /* 0x000fe20000100a00 */
[----:B------:R-:W3:Y:S02]  /*244a0*/  LDL.LU.64 R10, [R1+0x3130] ;  /* 0x00313000010a7983 */ /* 0x000ee40000300a00 */
[----:B------:R-:W3:Y:S09]  /*244b0*/  LDL.LU.64 R8, [R1+0x3128] ;  /* 0x0031280001087983 */ /* 0x000ef20000300a00 */
[----:B------:R-:W-:Y:S01]  /*244c0*/  STL.64 [R1+0x910], R24 ;  /* 0x0009101801007387 */ /* 0x000fe20000100a00 */
[----:B------:R0:W-:Y:S03]  /*244d0*/  STL.64 [R1+0x918], R26 ;  /* 0x0009181a01007387 */ /* 0x0001e60000100a00 */
[----:B0-----:R-:W3:Y:S02]  /*244e0*/  LDL.LU.64 R26, [R1+0x3120] ;  /* 0x00312000011a7983 */ /* 0x001ee40000300a00 */
[C---:B---3--:R-:W-:Y:S02]  /*244f0*/  HMMA.16816.F32.BF16 R24, R16.reuse, R26, R8 ;  /* 0x0000001a1018723c */ /* 0x048fe40000041808 */
[----:B------:R-:W3:Y:S01]  /*24500*/  LDL.LU.64 R10, [R1+0x3118] ;  /* 0x00311800010a7983 */ /* 0x000ee20000300a00 */
[----:B------:R-:W3:Y:S11]  /*24510*/  LDL.LU.64 R8, [R1+0x3110] ;  /* 0x0031100001087983 */ /* 0x000ef60000300a00 */
[----:B------:R-:W-:Y:S09]  /*24520*/  @!UPT UIADD3 URZ, URZ, URZ, URZ ;  /* 0x0000003f3f3ff290 */ /* 0x000ff2000fffe03f */
[----:B------:R-:W-:Y:S01]  /*24530*/  STL.64 [R1+0x900], R24 ;  /* 0x0009001801007387 */ /* 0x000fe20000100a00 */
[----:B------:R0:W-:Y:S03]  /*24540*/  STL.64 [R1+0x908], R26 ;  /* 0x0009081a01007387 */ /* 0x0001e60000100a00 */
[----:B0-----:R-:W3:Y:S01]  /*24550*/  LDL.LU.64 R26, [R1+0x3108] ;  /* 0x00310800011a7983 */ /* 0x001ee20000300a00 */
[C---:B--2---:R-:W-:Y:S08]  /*24560*/  HMMA.16816.F32.BF16 R20, R16.reuse, R22, R12 ;  /* 0x000000161014723c */ /* 0x044ff0000004180c */
[----:B---3--:R-:W-:Y:S01]  /*24570*/  HMMA.16816.F32.BF16 R24, R16, R26, R8 ;  /* 0x0000001a1018723c */ /* 0x008fe20000041808 */
[----:B------:R-:W2:Y:S11]  /*24580*/  LDL.LU.64 R8, [R1+0x3100] ;  /* 0x0031000001087983 */ /* 0x000eb60000300a00 */
[----:B------:R-:W-:Y:S11]  /*24590*/  @!UPT UIADD3 URZ, URZ, URZ, URZ ;  /* 0x0000003f3f3ff290 */ /* 0x000ff6000fffe03f */
[----:B------:R-:W-:Y:S01]  /*245a0*/  STL.64 [R1+0x8f0], R24 ;  /* 0x0008f01801007387 */ /* 0x000fe20000100a00 */
[----:B------:R0:W-:Y:S03]  /*245b0*/  STL.64 [R1+0x8f8], R26 ;  /* 0x0008f81a01007387 */ /* 0x0001e60000100a00 */
[----:B0-----:R-:W3:Y:S01]  /*245c0*/  LDL.LU.64 R26, [R1+0x30f8] ;  /* 0x0030f800011a7983 */ /* 0x001ee20000300a00 */
[----:B------:R-:W4:Y:S02]  /*245d0*/  LDL.LU.64 R24, [R1+0x30f0] ;  /* 0x0030f00001187983 */ /* 0x000f240000300a00 */
[----:B------:R-:W-:Y:S02]  /*245e0*/  STL.64 [R1+0x8e0], R20 ;  /* 0x0008e01401007387 */ /* 0x000fe40000100a00 */
[----:B------:R-:W-:Y:S02]  /*245f0*/  STL.64 [R1+0x8e8], R22 ;  /* 0x0008e81601007387 */ /* 0x000fe40000100a00 */
[----:B--2---:R-:W-:-:S02]  /*24600*/  IMAD.MOV.U32 R14, RZ, RZ, R9 ;  /* 0x000000ffff0e7224 */ /* 0x004fc400078e0009 */
[----:B------:R-:W-:-:S05]  /*24610*/  IMAD.MOV.U32 R15, RZ, RZ, R8 ;  /* 0x000000ffff0f7224 */ /* 0x000fca00078e0008 */
[----:B------:R3:W-:Y:S01]  /*24620*/  STL.64 [R1+0x3088], R14 ;  /* 0x0030880e01007387 */ /* 0x0007e20000100a00 */
[----:B------:R-:W2:Y:S02]  /*24630*/  LDL.LU R8, [R1+0x460] ;  /* 0x0004600001087983 */ /* 0x000ea40000300800 */
[----:B------:R-:W2:Y:S02]  /*24640*/  LDL.LU R9, [R1+0x464] ;  /* 0x0004640001097983 */ /* 0x000ea40000300800 */
[----:B------:R-:W2:Y:S01]  /*24650*/  LDL.LU R10, [R1+0x468] ;  /* 0x00046800010a7983 */ /* 0x000ea20000300800 */
[----:B------:R-:W2:Y:S01]  /*24660*/  LDL.LU R11, [R1+0x46c] ;  /* 0x00046c00010b7983 */ /* 0x000ea20000300800 */
[----:B---3--:R-:W-:Y:S02]  /*24670*/  IMAD.MOV.U32 R14, RZ, RZ, R27 ;  /* 0x000000ffff0e7224 */ /* 0x008fe400078e001b */
[----:B------:R-:W-:-:S05]  /*24680*/  IMAD.MOV.U32 R15, RZ, RZ, R26 ;  /* 0x000000ffff0f7224 */ /* 0x000fca00078e001a */
[----:B------:R0:W-:Y:S01]  /*24690*/  STL.64 [R1+0x30a0], R14 ;  /* 0x0030a00e01007387 */ /* 0x0001e20000100a00 */
[----:B------:R-:W3:Y:S02]  /*246a0*/  LDL.LU R12, [R1+0x4b0] ;  /* 0x0004b000010c7983 */ /* 0x000ee40000300800 */
[----:B------:R-:W3:Y:S01]  /*246b0*/  LDL.LU R13, [R1+0x4b4] ;  /* 0x0004b400010d7983 */ /* 0x000ee20000300800 */
[----:B0-----:R-:W2:Y:S01]  /*246c0*/  LDL.LU R14, [R1+0x4b8] ;  /* 0x0004b800010e7983 */ /* 0x001ea20000300800 */
[----:B------:R-:W2:Y:S02]  /*246d0*/  LDL.LU R15, [R1+0x4bc] ;  /* 0x0004bc00010f7983 */ /* 0x000ea40000300800 */
[----:B------:R-:W-:Y:S01]  /*246e0*/  IMAD.MOV.U32 R26, RZ, RZ, R4 ;  /* 0x000000ffff1a7224 */ /* 0x000fe200078e0004 */
[----:B--2---:R-:W-:Y:S01]  /*246f0*/  STL.64 [R1+0x30b8], R14 ;  /* 0x0030b80e01007387 */ /* 0x004fe20000100a00 */
[----:B---3--:R-:W-:Y:S02]  /*24700*/  STL.64 [R1+0x30b0], R12 ;  /* 0x0030b00c01007387 */ /* 0x008fe40000100a00 */
[----:B------:R-:W2:Y:S02]  /*24710*/  LDL.LU R4, [R1+0x30e8] ;  /* 0x0030e80001047983 */ /* 0x000ea40000300800 */
[----:B------:R-:W3:Y:S01]  /*24720*/  LDL R22, [R1+0x78] ;  /* 0x0000780001167983 */ /* 0x000ee20000100800 */
[----:B------:R-:W3:Y:S01]  /*24730*/  LDL R23, [R1+0x7c] ;  /* 0x00007c0001177983 */ /* 0x000ee20000100800 */
[----:B------:R-:W-:-:S02]  /*24740*/  IMAD.MOV.U32 R27, RZ, RZ, R29 ;  /* 0x000000ffff1b7224 */ /* 0x000fc400078e001d */
[----:B----4-:R-:W-:Y:S02]  /*24750*/  IMAD.MOV.U32 R6, RZ, RZ, R25 ;  /* 0x000000ffff067224 */ /* 0x010fe400078e0019 */
[----:B------:R-:W-:Y:S01]  /*24760*/  IMAD.MOV.U32 R7, RZ, RZ, R24 ;  /* 0x000000ffff077224 */ /* 0x000fe200078e0018 */
[----:B---3--:R2:W-:Y:S01]  /*24770*/  STL.64 [R1+0x30d0], R22 ;  /* 0x0030d01601007387 */ /* 0x0085e20000100a00 */
[----:B------:R-:W-:Y:S03]  /*24780*/  STL.64 [R1+0x30c0], R26 ;  /* 0x0030c01a01007387 */ /* 0x000fe60000100a00 */
[----:B------:R0:W-:Y:S02]  /*24790*/  STL.64 [R1+0x30c8], R6 ;  /* 0x0030c80601007387 */ /* 0x0001e40000100a00 */
[----:B--2---:R-:W-:Y:S02]  /*247a0*/  IMAD.MOV.U32 R23, RZ, RZ, R4 ;  /* 0x000000ffff177224 */ /* 0x004fe400078e0004 */
[----:B------:R-:W-:Y:S01]  /*247b0*/  IMAD.MOV.U32 R22, RZ, RZ, R5 ;  /* 0x000000ffff167224 */ /* 0x000fe200078e0005 */
[----:B------:R-:W2:Y:S01]  /*247c0*/  LDL.LU R4, [R1+0x3e0] ;  /* 0x0003e00001047983 */ /* 0x000ea20000300800 */
[----:B------:R-:W2:Y:S02]  /*247d0*/  LDL.LU R5, [R1+0x3e4] ;  /* 0x0003e40001057983 */ /* 0x000ea40000300800 */
[----:B0-----:R-:W3:Y:S02]  /*247e0*/  LDL.LU R6, [R1+0x3e8] ;  /* 0x0003e80001067983 */ /* 0x001ee40000300800 */
[----:B------:R-:W3:Y:S02]  /*247f0*/  LDL.LU R7, [R1+0x3ec] ;  /* 0x0003ec0001077983 */ /* 0x000ee40000300800 */
[----:B---3--:R-:W-:Y:S01]  /*24800*/  STL.64 [R1+0x30e0], R6 ;  /* 0x0030e00601007387 */ /* 0x008fe20000100a00 */
[----:B--2---:R0:W-:Y:S03]  /*24810*/  STL.64 [R1+0x30d8], R4 ;  /* 0x0030d80401007387 */ /* 0x0041e60000100a00 */
[----:B0-----:R-:W2:Y:S01]  /*24820*/  LDL.LU R4, [R1+0x3f0] ;  /* 0x0003f00001047983 */ /* 0x001ea20000300800 */
[----:B------:R-:W2:Y:S02]  /*24830*/  LDL.LU R5, [R1+0x3f4] ;  /* 0x0003f40001057983 */ /* 0x000ea40000300800 */
[----:B------:R-:W2:Y:S02]  /*24840*/  LDL.LU R6, [R1+0x3f8] ;  /* 0x0003f80001067983 */ /* 0x000ea40000300800 */
[----:B------:R-:W2:Y:S01]  /*24850*/  LDL.LU R7, [R1+0x3fc] ;  /* 0x0003fc0001077983 */ /* 0x000ea20000300800 */
[----:B------:R-:W3:Y:S01]  /*24860*/  LDL.LU R24, [R1+0x4d0] ;  /* 0x0004d00001187983 */ /* 0x000ee20000300800 */
[----:B------:R-:W3:Y:S02]  /*24870*/  LDL.LU R25, [R1+0x4d4] ;  /* 0x0004d40001197983 */ /* 0x000ee40000300800 */
[----:B------:R-:W3:Y:S02]  /*24880*/  LDL.LU R26, [R1+0x4d8] ;  /* 0x0004d800011a7983 */ /* 0x000ee40000300800 */
[----:B------:R-:W3:Y:S01]  /*24890*/  LDL.LU R27, [R1+0x4dc] ;  /* 0x0004dc00011b7983 */ /* 0x000ee20000300800 */
[----:B------:R-:W4:Y:S01]  /*248a0*/  LDL.LU R12, [R1+0x4c0] ;  /* 0x0004c000010c7983 */ /* 0x000f220000300800 */
[----:B------:R-:W4:Y:S02]  /*248b0*/  LDL.LU R13, [R1+0x4c4] ;  /* 0x0004c400010d7983 */ /* 0x000f240000300800 */
[----:B------:R-:W4:Y:S02]  /*248c0*/  LDL.LU R14, [R1+0x4c8] ;  /* 0x0004c800010e7983 */ /* 0x000f240000300800 */
[----:B------:R-:W4:Y:S01]  /*248d0*/  LDL.LU R15, [R1+0x4cc] ;  /* 0x0004cc00010f7983 */ /* 0x000f220000300800 */
[----:B------:R-:W-:Y:S01]  /*248e0*/  STL.64 [R1+0x3068], R10 ;  /* 0x0030680a01007387 */ /* 0x000fe20000100a00 */
[----:B------:R0:W-:Y:S03]  /*248f0*/  STL.64 [R1+0x3060], R8 ;  /* 0x0030600801007387 */ /* 0x0001e60000100a00 */
[----:B0-----:R-:W2:Y:S01]  /*24900*/  LDL.LU R8, [R1+0x480] ;  /* 0x0004800001087983 */ /* 0x001ea20000300800 */
[----:B------:R-:W2:Y:S02]  /*24910*/  LDL.LU R9, [R1+0x484] ;  /* 0x0004840001097983 */ /* 0x000ea40000300800 */
[----:B------:R-:W2:Y:S02]  /*24920*/  LDL.LU R10, [R1+0x488] ;  /* 0x00048800010a7983 */ /* 0x000ea40000300800 */
[----:B------:R-:W2:Y:S02]  /*24930*/  LDL.LU R11, [R1+0x48c] ;  /* 0x00048c00010b7983 */ /* 0x000ea40000300800 */
[----:B--2---:R-:W-:Y:S01]  /*24940*/  STL.64 [R1+0x3080], R10 ;  /* 0x0030800a01007387 */ /* 0x004fe20000100a00 */
[----:B------:R0:W-:Y:S03]  /*24950*/  STL.64 [R1+0x3078], R8 ;  /* 0x0030780801007387 */ /* 0x0001e60000100a00 */
[----:B0-----:R-:W2:Y:S01]  /*24960*/  LDL.LU R8, [R1+0x490] ;  /* 0x0004900001087983 */ /* 0x001ea20000300800 */
[----:B------:R-:W2:Y:S02]  /*24970*/  LDL.LU R9, [R1+0x494] ;  /* 0x0004940001097983 */ /* 0x000ea40000300800 */
[----:B------:R-:W2:Y:S02]  /*24980*/  LDL.LU R10, [R1+0x498] ;  /* 0x00049800010a7983 */ /* 0x000ea40000300800 */
[----:B------:R-:W2:Y:S01]  /*24990*/  LDL.LU R11, [R1+0x49c] ;  /* 0x00049c00010b7983 */ /* 0x000ea20000300800 */
[C---:B------:R-:W-:Y:S01]  /*249a0*/  HMMA.16816.F32.BF16 R20, R16.reuse, R22, R4 ;  /* 0x000000161014723c */ /* 0x040fe20000041804 */
[----:B--2---:R-:W-:Y:S01]  /*249b0*/  STL.64 [R1+0x3098], R10 ;  /* 0x0030980a01007387 */ /* 0x004fe20000100a00 */
[----:B------:R0:W-:Y:S03]  /*249c0*/  STL.64 [R1+0x3090], R8 ;  /* 0x0030900801007387 */ /* 0x0001e60000100a00 */
[----:B0-----:R-:W2:Y:S01]  /*249d0*/  LDL.LU R8, [R1+0x4a0] ;  /* 0x0004a00001087983 */ /* 0x001ea20000300800 */
[----:B------:R-:W2:Y:S02]  /*249e0*/  LDL.LU R9, [R1+0x4a4] ;  /* 0x0004a40001097983 */ /* 0x000ea40000300800 */
[----:B------:R-:W2:Y:S02]  /*249f0*/  LDL.LU R10, [R1+0x4a8] ;  /* 0x0004a800010a7983 */ /* 0x000ea40000300800 */
[----:B------:R-:W2:Y:S01]  /*24a00*/  LDL.LU R11, [R1+0x4ac] ;  /* 0x0004ac00010b7983 */ /* 0x000ea20000300800 */
[----:B------:R-:W2:Y:S01]  /*24a10*/  LDL.LU.64 R6, [R1+0x30e0] ;  /* 0x0030e00001067983 */ /* 0x000ea20000300a00 */
[----:B------:R-:W2:Y:S11]  /*24a20*/  LDL.LU.64 R4, [R1+0x30d8] ;  /* 0x0030d80001047983 */ /* 0x000eb60000300a00 */
[----:B------:R-:W-:Y:S02]  /*24a30*/  STL.64 [R1+0x8d0], R20 ;  /* 0x0008d01401007387 */ /* 0x000fe40000100a00 */
[----:B------:R0:W-:Y:S02]  /*24a40*/  STL.64 [R1+0x8d8], R22 ;  /* 0x0008d81601007387 */ /* 0x0001e40000100a00 */
[----:B0-----:R-:W2:Y:S02]  /*24a50*/  LDL.LU.64 R22, [R1+0x30d0] ;  /* 0x0030d00001167983 */ /* 0x001ea40000300a00 */
[C---:B--2---:R-:W-:Y:S02]  /*24a60*/  HMMA.16816.F32.BF16 R20, R16.reuse, R22, R4 ;  /* 0x000000161014723c */ /* 0x044fe40000041804 */
[----:B------:R-:W3:Y:S11]  /*24a70*/  LDL.LU.64 R6, [R1+0x30c8] ;  /* 0x0030c80001067983 */ /* 0x000ef60000300a00 */
[----:B------:R-:W-:Y:S10]  /*24a80*/  @!UPT UIADD3 URZ, URZ, URZ, URZ ;  /* 0x0000003f3f3ff290 */ /* 0x000ff4000fffe03f */
[----:B------:R-:W-:Y:S01]  /*24a90*/  STL.64 [R1+0x7f0], R20 ;  /* 0x0007f01401007387 */ /* 0x000fe20000100a00 */
[----:B------:R-:W-:Y:S02]  /*24aa0*/  STL.64 [R1+0x7f8], R22 ;  /* 0x0007f81601007387 */ /* 0x000fe40000100a00 */
[----:B------:R-:W0:Y:S02]  /*24ab0*/  LDSM.16.MT88.4 R20, [R28+0x2180] ;  /* 0x002180001c14783b */ /* 0x000e240000004200 */
[----:B0-----:R-:W-:Y:S02]  /*24ac0*/  STL.64 [R1+0x2f18], R22 ;  /* 0x002f181601007387 */ /* 0x001fe40000100a00 */
[----:B------:R-:W-:Y:S02]  /*24ad0*/  STL.64 [R1+0x2f10], R20 ;  /* 0x002f101401007387 */ /* 0x000fe40000100a00 */
[----:B------:R-:W-:Y:S01]  /*24ae0*/  STL [R1+0x2a60], R28 ;  /* 0x002a601c01007387 */ /* 0x000fe20000100800 */
[C---:B---3--:R-:W-:Y:S01]  /*24af0*/  HMMA.16816.F32.BF16 R4, R16.reuse, R6, R24 ;  /* 0x000000061004723c */ /* 0x048fe20000041818 */
[----:B------:R-:W4:Y:S11]  /*24b00*/  LDL.LU.64 R26, [R1+0x30c0] ;  /* 0x0030c000011a7983 */ /* 0x000f360000300a00 */
[----:B------:R-:W-:Y:S11]  /*24b10*/  @!UPT UIADD3 URZ, URZ, URZ, URZ ;  /* 0x0000003f3f3ff290 */ /* 0x000ff6000fffe03f */
[----:B------:R0:W-:Y:S01]  /*24b20*/  STL.64 [R1+0x7e0], R4 ;  /* 0x0007e00401007387 */ /* 0x0001e20000100a00 */
[----:B------:R1:W-:Y:S03]  /*24b30*/  STL.64 [R1+0x7e8], R6 ;  /* 0x0007e80601007387 */ /* 0x0003e60000100a00 */
[----:B0-----:R-:W2:Y:S01]  /*24b40*/  LDL.LU R4, [R1+0x450] ;  /* 0x0004500001047983 */ /* 0x001ea20000300800 */
[----:B------:R-:W2:Y:S02]  /*24b50*/  LDL.LU R5, [R1+0x454] ;  /* 0x0004540001057983 */ /* 0x000ea40000300800 */
[----:B-1----:R-:W2:Y:S02]  /*24b60*/  LDL.LU R6, [R1+0x458] ;  /* 0x0004580001067983 */ /* 0x002ea40000300800 */
[----:B------:R-:W2:Y:S01]  /*24b70*/  LDL.LU R7, [R1+0x45c] ;  /* 0x00045c0001077983 */ /* 0x000ea20000300800 */
[C---:B----4-:R-:W-:Y:S01]  /*24b80*/  HMMA.16816.F32.BF16 R24, R16.reuse, R26, R12 ;  /* 0x0000001a1018723c */ /* 0x050fe2000004180c */
[----:B------:R-:W3:Y:S01]  /*24b90*/  LDL.LU.64 R14, [R1+0x30b8] ;  /* 0x0030b800010e7983 */ /* 0x000ee20000300a00 */
[----:B------:R-:W3:Y:S11]  /*24ba0*/  LDL.LU.64 R12, [R1+0x30b0] ;  /* 0x0030b000010c7983 */ /* 0x000ef60000300a00 */
[----:B------:R-:W-:Y:S10]  /*24bb0*/  @!UPT UIADD3 URZ, URZ, URZ, URZ ;  /* 0x0000003f3f3ff290 */ /* 0x000ff4000fffe03f */
[----:B------:R-:W-:Y:S01]  /*24bc0*/  STL.64 [R1+0x7d0], R24 ;  /* 0x0007d01801007387 */ /* 0x000fe20000100a00 */
[----:B------:R0:W-:Y:S03]  /*24bd0*/  STL.64 [R1+0x7d8], R26 ;  /* 0x0007d81a01007387 */ /* 0x0001e60000100a00 */
[----:B0-----:R-:W3:Y:S02]  /*24be0*/  LDL.LU.64 R26, [R1+0x30a8] ;  /* 0x0030a800011a7983 */ /* 0x001ee40000300a00 */
[C---:B---3--:R-:W-:Y:S02]  /*24bf0*/  HMMA.16816.F32.BF16 R24, R16.reuse, R26, R12 ;  /* 0x0000001a1018723c */ /* 0x048fe4000004180c */
[----:B------:R-:W3:Y:S11]  /*24c00*/  LDL.LU.64 R14, [R1+0x30a0] ;  /* 0x0030a000010e7983 */ /* 0x000ef60000300a00 */
[----:B------:R-:W-:Y:S10]  /*24c10*/  @!UPT UIADD3 URZ, URZ, URZ, URZ ;  /* 0x0000003f3f3ff290 */ /* 0x000ff4000fffe03f */
[----:B------:R0:W-:Y:S01]  /*24c20*/  STL.64 [R1+0x4d0], R24 ;  /* 0x0004d01801007387 */ /* 0x0001e20000100a00 */
[----:B------:R1:W-:Y:S03]  /*24c30*/  STL.64 [R1+0x4d8], R26 ;  /* 0x0004d81a01007387 */ /* 0x0003e60000100a00 */
[----:B0-----:R-:W4:Y:S01]  /*24c40*/  LDL.LU R24, [R1+0x3d0] ;  /* 0x0003d00001187983 */ /* 0x001f220000300800 */
[----:B------:R-:W4:Y:S02]  /*24c50*/  LDL.LU R25, [R1+0x3d4] ;  /* 0x0003d40001197983 */ /* 0x000f240000300800 */
[----:B-1----:R-:W4:Y:S02]  /*24c60*/  LDL.LU R26, [R1+0x3d8] ;  /* 0x0003d800011a7983 */ /* 0x002f240000300800 */
[----:B------:R-:W4:Y:S01]  /*24c70*/  LDL.LU R27, [R1+0x3dc] ;  /* 0x0003dc00011b7983 */ /* 0x000f220000300800 */
[C---:B---3--:R-:W-:Y:S01]  /*24c80*/  HMMA.16816.F32.BF16 R12, R16.reuse, R14, R8 ;  /* 0x0000000e100c723c */ /* 0x048fe20000041808 */
[----:B------:R-:W3:Y:S01]  /*24c90*/  LDL.LU.64 R10, [R1+0x3098] ;  /* 0x00309800010a7983 */ /* 0x000ee20000300a00 */
[----:B------:R-:W3:Y:S11]  /*24ca0*/  LDL.LU.64 R8, [R1+0x3090] ;  /* 0x0030900001087983 */ /* 0x000ef60000300a00 */
[----:B------:R-:W-:Y:S10]  /*24cb0*/  @!UPT UIADD3 URZ, URZ, URZ, URZ ;  /* 0x0000003f3f3ff290 */ /* 0x000ff4000fffe03f */
        /* <DEDUP_REMOVED lines=9> */
[----:B0-----:R-:W3:Y:S02]  /*24d50*/  LDL.LU.64 R14, [R1+0x3070] ;  /* 0x00307000010e7983 */ /* 0x001ee40000300a00 */
[----:B---3--:R-:W-:Y:S02]  /*24d60*/  HMMA.16816.F32.BF16 R12, R16, R14, R8 ;  /* 0x0000000e100c723c */ /* 0x008fe40000041808 */
[----:B------:R-:W3:Y:S01]  /*24d70*/  LDL.LU.64 R10, [R1+0x3068] ;  /* 0x00306800010a7983 */ /* 0x000ee20000300a00 */
[----:B------:R-:W3:Y:S11]  /*24d80*/  LDL.LU.64 R8, [R1+0x3060] ;  /* 0x0030600001087983 */ /* 0x000ef60000300a00 */
        /* <DEDUP_REMOVED lines=8> */
[----:B------:R-:W3:Y:S01]  /*24e10*/  LDL.LU.64 R14, [R1+0x3048] ;  /* 0x00304800010e7983 */ /* 0x000ee20000300a00 */
[----:B------:R-:W2:Y:S11]  /*24e20*/  LDL.LU.64 R12, [R1+0x3040] ;  /* 0x00304000010c7983 */ /* 0x000eb60000300a00 */
[----:B------:R-:W-:Y:S10]  /*24e30*/  @!UPT UIADD3 URZ, URZ, URZ, URZ ;  /* 0x0000003f3f3ff290 */ /* 0x000ff4000fffe03f */
[----:B------:R0:W-:Y:S01]  /*24e40*/  STL.64 [R1+0x400], R20 ;  /* 0x0004001401007387 */ /* 0x0001e20000100a00 */
[----:B------:R1:W-:Y:S03]  /*24e50*/  STL.64 [R1+0x408], R22 ;  /* 0x0004081601007387 */ /* 0x0003e60000100a00 */
[----:B0-----:R-:W2:Y:S01]  /*24e60*/  LDL.LU R20, [R1+0x220] ;  /* 0x0002200001147983 */ /* 0x001ea20000300800 */
[----:B------:R-:W2:Y:S02]  /*24e70*/  LDL.LU R21, [R1+0x224] ;  /* 0x0002240001157983 */ /* 0x000ea40000300800 */
[----:B-1----:R-:W2:Y:S02]  /*24e80*/  LDL.LU R22, [R1+0x228] ;  /* 0x0002280001167983 */ /* 0x002ea40000300800 */
[----:B------:R-:W2:Y:S02]  /*24e90*/  LDL.LU R23, [R1+0x22c] ;  /* 0x00022c0001177983 */ /* 0x000ea40000300800 */
[----:B--2---:R0:W-:Y:S01]  /*24ea0*/  STL.64 [R1+0x3008], R22 ;  /* 0x0030081601007387 */ /* 0x0041e20000100a00 */
[----:B------:R-:W-:Y:S03]  /*24eb0*/  STL.64 [R1+0x3000], R20 ;  /* 0x0030001401007387 */ /* 0x000fe60000100a00 */
[----:B0-----:R-:W2:Y:S01]  /*24ec0*/  LDL.64 R22, [R1+0xb8] ;  /* 0x0000b80001167983 */ /* 0x001ea20000100a00 */
[C---:B---3--:R-:W-:Y:S03]  /*24ed0*/  HMMA.16816.F32.BF16 R8, R16.reuse, R14, R8 ;  /* 0x0000000e1008723c */ /* 0x048fe60000041808 */
[----:B--2---:R0:W-:Y:S04]  /*24ee0*/  STL.64 [R1+0x3010], R22 ;  /* 0x0030101601007387 */ /* 0x0041e80000100a00 */
[----:B0-----:R-:W2:Y:S11]  /*24ef0*/  LDL.64 R22, [R1+0xc8] ;  /* 0x0000c80001167983 */ /* 0x001eb60000100a00 */
[----:B------:R-:W-:Y:S05]  /*24f00*/  @!UPT UIADD3 URZ, URZ, URZ, URZ ;  /* 0x0000003f3f3ff290 */ /* 0x000fea000fffe03f */
[----:B------:R-:W-:Y:S02]  /*24f10*/  STL.64 [R1+0x3f0], R8 ;  /* 0x0003f00801007387 */ /* 0x000fe40000100a00 */
[----:B------:R0:W-:Y:S02]  /*24f20*/  STL.64 [R1+0x3f8], R10 ;  /* 0x0003f80a01007387 */ /* 0x0001e40000100a00 */
[----:B0-----:R-:W3:Y:S01]  /*24f30*/  LDL.LU.64 R10, [R1+0x3038] ;  /* 0x00303800010a7983 */ /* 0x001ee20000300a00 */
[----:B------:R0:W-:Y:S02]  /*24f40*/  STL.64 [R1+0x2f60], R14 ;  /* 0x002f600e01007387 */ /* 0x0001e40000100a00 */
[----:B------:R-:W-:Y:S01]  /*24f50*/  STL.64 [R1+0x2f58], R12 ;  /* 0x002f580c01007387 */ /* 0x000fe20000100a00 */
[----:B0-----:R-:W2:Y:S04]  /*24f60*/  LDL.64 R14, [R1+0x88] ;  /* 0x00008800010e7983 */ /* 0x001ea80000100a00 */
[----:B--2---:R0:W-:Y:S04]  /*24f70*/  STL.64 [R1+0x2ff8], R14 ;  /* 0x002ff80e01007387 */ /* 0x0041e80000100a00 */
[----:B0-----:R-:W2:Y:S01]  /*24f80*/  LDL.64 R14, [R1+0xa8] ;  /* 0x0000a800010e7983 */ /* 0x001ea20000100a00 */
[C---:B---3--:R-:W-:Y:S03]  /*24f90*/  HMMA.16816.F32.BF16 R4, R16.reuse, R10, R4 ;  /* 0x0000000a1004723c */ /* 0x048fe60000041804 */
[----:B--2---:R0:W-:Y:S01]  /*24fa0*/  STL.64 [R1+0x3018], R14 ;  /* 0x0030180e01007387 */ /* 0x0041e20000100a00 */
[----:B------:R-:W2:Y:S02]  /*24fb0*/  LDL.LU R12, [R1+0x240] ;  /* 0x00024000010c7983 */ /* 0x000ea40000300800 */
[----:B------:R-:W2:Y:S01]  /*24fc0*/  LDL.LU R13, [R1+0x244] ;  /* 0x00024400010d7983 */ /* 0x000ea20000300800 */
[----:B0-----:R-:W2:Y:S01]  /*24fd0*/  LDL.LU R14, [R1+0x248] ;  /* 0x00024800010e7983 */ /* 0x001ea20000300800 */
[----:B------:R-:W2:Y:S11]  /*24fe0*/  LDL.LU R15, [R1+0x24c] ;  /* 0x00024c00010f7983 */ /* 0x000eb60000300800 */
[----:B------:R-:W-:Y:S04]  /*24ff0*/  @!UPT UIADD3 URZ, URZ, URZ, URZ ;  /* 0x0000003f3f3ff290 */ /* 0x000fe8000fffe03f */
[----:B------:R-:W-:Y:S02]  /*25000*/  STL.64 [R1+0x3e0], R4 ;  /* 0x0003e00401007387 */ /* 0x000fe40000100a00 */
[----:B------:R0:W-:Y:S02]  /*25010*/  STL.64 [R1+0x3e8], R6 ;  /* 0x0003e80601007387 */ /* 0x0001e40000100a00 */
[----:B0-----:R-:W4:Y:S01]  /*25020*/  LDL.LU.64 R6, [R1+0x3030] ;  /* 0x0030300001067983 */ /* 0x001f220000300a00 */
[----:B------:R0:W-:Y:S02]  /*25030*/  STL.64 [R1+0x2f68], R10 ;  /* 0x002f680a01007387 */ /* 0x0001e40000100a00 */
[----:B------:R-:W3:Y:S02]  /*25040*/  LDL.LU R8, [R1+0x200] ;  /* 0x0002000001087983 */ /* 0x000ee40000300800 */
[----:B------:R-:W3:Y:S01]  /*25050*/  LDL.LU R9, [R1+0x204] ;  /* 0x0002040001097983 */ /* 0x000ee20000300800 */
[----:B0-----:R-:W3:Y:S01]  /*25060*/  LDL.LU R10, [R1+0x208] ;  /* 0x00020800010a7983 */ /* 0x001ee20000300800 */
[----:B------:R-:W3:Y:S01]  /*25070*/  LDL.LU R11, [R1+0x20c] ;  /* 0x00020c00010b7983 */ /* 0x000ee20000300800 */
[----:B----4-:R-:W-:Y:S02]  /*25080*/  HMMA.16816.F32.BF16 R16, R16, R6, R24 ;  /* 0x000000061010723c */ /* 0x010fe40000041818 */
[----:B------:R-:W2:Y:S01]  /*25090*/  LDL.LU.64 R26, [R1+0x3028] ;  /* 0x00302800011a7983 */ /* 0x000ea20000300a00 */
[----:B------:R-:W2:Y:S02]  /*250a0*/  LDL.LU.64 R24, [R1+0x3020] ;  /* 0x0030200001187983 */ /* 0x000ea40000300a00 */
[----:B------:R-:W-:-:S02]  /*250b0*/  IMAD.MOV.U32 R3, RZ, RZ, R22 ;  /* 0x000000ffff037224 */ /* 0x000fc400078e0016 */
[----:B------:R-:W-:Y:S11]  /*250c0*/  IMAD.MOV.U32 R2, RZ, RZ, R23 ;  /* 0x000000ffff027224 */ /* 0x000ff600078e0017 */
[----:B------:R-:W-:Y:S05]  /*250d0*/  @!UPT UIADD3 URZ, URZ, URZ, URZ ;  /* 0x0000003f3f3ff290 */ /* 0x000fea000fffe03f */
[----:B------:R-:W-:Y:S01]  /*250e0*/  STL.64 [R1+0x3d0], R16 ;  /* 0x0003d01001007387 */ /* 0x000fe20000100a00 */
[----:B------:R0:W-:Y:S03]  /*250f0*/  STL.64 [R1+0x3d8], R18 ;  /* 0x0003d81201007387 */ /* 0x0001e60000100a00 */
[----:B0-----:R-:W4:Y:S01]  /*25100*/  LDL.64 R18, [R1+0x98] ;  /* 0x0000980001127983 */ /* 0x001f220000100a00 */
[----:B------:R0:W-:Y:S02]  /*25110*/  STL [R1+0x2f24], R6 ;  /* 0x002f240601007387 */ /* 0x0001e40000100800 */
[----:B------:R1:W-:Y:S02]  /*25120*/  STL [R1+0x2f20], R7 ;  /* 0x002f200701007387 */ /* 0x0003e40000100800 */
[----:B------:R-:W3:Y:S01]  /*25130*/  LDL.LU R4, [R1+0x230] ;  /* 0x0002300001047983 */ /* 0x000ee20000300800 */
[----:B------:R-:W3:Y:S04]  /*25140*/  LDL.LU R5, [R1+0x234] ;  /* 0x0002340001057983 */ /* 0x000ee80000300800 */
[----:B0-----:R-:W3:Y:S01]  /*25150*/  LDL.LU R6, [R1+0x238] ;  /* 0x0002380001067983 */ /* 0x001ee20000300800 */
[----:B-1----:R-:W3:Y:S01]  /*25160*/  LDL.LU R7, [R1+0x23c] ;  /* 0x00023c0001077983 */ /* 0x002ee20000300800 */
[C---:B--2---:R-:W-:Y:S11]  /*25170*/  HMMA.16816.F32.BF16 R12, R24.reuse, R22, R12 ;  /* 0x00000016180c723c */ /* 0x044ff6000004180c */
[----:B------:R-:W-:Y:S11]  /*25180*/  @!UPT UIADD3 URZ, URZ, URZ, URZ ;  /* 0x0000003f3f3ff290 */ /* 0x000ff6000fffe03f */
[----:B------:R-:W-:Y:S01]  /*25190*/  @!UPT UIADD3 URZ, URZ, URZ, URZ ;  /* 0x0000003f3f3ff290 */ /* 0x000fe2000fffe03f */
[----:B------:R-:W-:Y:S01]  /*251a0*/  STL.64 [R1+0xad0], R12 ;  /* 0x000ad00c01007387 */ /* 0x000fe20000100a00 */
[----:B------:R0:W-:Y:S03]  /*251b0*/  STL.64 [R1+0xad8], R14 ;  /* 0x000ad80e01007387 */ /* 0x0001e60000100a00 */
[----:B0-----:R-:W2:Y:S01]  /*251c0*/  LDL.LU.64 R14, [R1+0x3018] ;  /* 0x00301800010e7983 */ /* 0x001ea20000300a00 */
[----:B------:R-:W3:Y:S02]  /*251d0*/  LDL.LU.64 R22, [R1+0x3010] ;  /* 0x0030100001167983 */ /* 0x000ee40000300a00 */
[----:B------:R-:W-:Y:S02]  /*251e0*/  STL [R1+0x2f2c], R2 ;  /* 0x002f2c0201007387 */ /* 0x000fe40000100800 */
[----:B------:R-:W-:Y:S01]  /*251f0*/  STL [R1+0x2f28], R3 ;  /* 0x002f280301007387 */ /* 0x000fe20000100800 */
[C---:B---3--:R-:W-:Y:S11]  /*25200*/  HMMA.16816.F32.BF16 R4, R24.reuse, R22, R4 ;  /* 0x000000161804723c */ /* 0x048ff60000041804 */
[----:B------:R-:W-:Y:S11]  /*25210*/  @!UPT UIADD3 URZ, URZ, URZ, URZ ;  /* 0x0000003f3f3ff290 */ /* 0x000ff6000fffe03f */
[----:B------:R-:W-:Y:S01]  /*25220*/  @!UPT UIADD3 URZ, URZ, URZ, URZ ;  /* 0x0000003f3f3ff290 */ /* 0x000fe2000fffe03f */
[----:B------:R0:W-:Y:S01]  /*25230*/  STL.64 [R1+0xac0], R4 ;  /* 0x000ac00401007387 */ /* 0x0001e20000100a00 */
[----:B------:R-:W-:Y:S02]  /*25240*/  STL.64 [R1+0xac8], R6 ;  /* 0x000ac80601007387 */ /* 0x000fe40000100a00 */
[----:B0-----:R-:W-:Y:S02]  /*25250*/  IMAD.MOV.U32 R5, RZ, RZ, R22 ;  /* 0x000000ffff057224 */ /* 0x001fe400078e0016 */
[----:B------:R-:W-:Y:S02]  /*25260*/  IMAD.MOV.U32 R4, RZ, RZ, R23 ;  /* 0x000000ffff047224 */ /* 0x000fe400078e0017 */
[----:B------:R-:W2:Y:S01]  /*25270*/  LDL.LU.64 R22, [R1+0x3008] ;  /* 0x0030080001167983 */ /* 0x000ea20000300a00 */
[----:B------:R-:W2:Y:S02]  /*25280*/  LDL.LU.64 R20, [R1+0x3000] ;  /* 0x0030000001147983 */ /* 0x000ea40000300a00 */
[----:B------:R0:W-:Y:S02]  /*25290*/  STL [R1+0x2f34], R4 ;  /* 0x002f340401007387 */ /* 0x0001e40000100800 */
[----:B------:R1:W-:Y:S01]  /*252a0*/  STL [R1+0x2f30], R5 ;  /* 0x002f300501007387 */ /* 0x0003e20000100800 */
[----:B0-----:R-:W4:Y:S01]  /*252b0*/  LDL.LU R4, [R1+0x210] ;  /* 0x0002100001047983 */ /* 0x001f220000300800 */
[----:B-1----:R-:W4:Y:S02]  /*252c0*/  LDL.LU R5, [R1+0x214] ;  /* 0x0002140001057983 */ /* 0x002f240000300800 */
[----:B------:R-:W4:Y:S02]  /*252d0*/  LDL.LU R6, [R1+0x218] ;  /* 0x0002180001067983 */ /* 0x000f240000300800 */
[----:B------:R-:W4:Y:S01]  /*252e0*/  LDL.LU R7, [R1+0x21c] ;  /* 0x00021c0001077983 */ /* 0x000f220000300800 */
        /* <DEDUP_REMOVED lines=8> */
[----:B----4-:R-:W-:Y:S02]  /*25370*/  HMMA.16816.F32.BF16 R4, R24, R18, R4 ;  /* 0x000000121804723c */ /* 0x010fe40000041804 */
[----:B------:R-:W-:Y:S02]  /*25380*/  STL [R1+0x2f3c], R20 ;  /* 0x002f3c1401007387 */ /* 0x000fe40000100800 */
[----:B------:R-:W-:Y:S02]  /*25390*/  STL [R1+0x2f38], R21 ;  /* 0x002f381501007387 */ /* 0x000fe40000100800 */
[----:B-1----:R-:W-:-:S02]  /*253a0*/  IMAD.MOV.U32 R23, RZ, RZ, R18 ;  /* 0x000000ffff177224 */ /* 0x002fc400078e0012 */
[----:B------:R-:W-:Y:S11]  /*253b0*/  IMAD.MOV.U32 R22, RZ, RZ, R19 ;  /* 0x000000ffff167224 */ /* 0x000ff600078e0013 */
[----:B------:R-:W-:Y:S04]  /*253c0*/  @!UPT UIADD3 URZ, URZ, URZ, URZ ;  /* 0x0000003f3f3ff290 */ /* 0x000fe8000fffe03f */
[----:B------:R-:W-:Y:S01]  /*253d0*/  STL.64 [R1+0xaa0], R4 ;  /* 0x000aa00401007387 */ /* 0x000fe20000100a00 */
[----:B------:R2:W-:Y:S02]  /*253e0*/  STL.64 [R1+0xaa8], R6 ;  /* 0x000aa80601007387 */ /* 0x0005e40000100a00 */
[----:B------:R0:W-:Y:S01]  /*253f0*/  STL.64 [R1+0x2f80], R22 ;  /* 0x002f801601007387 */ /* 0x0001e20000100a00 */
[C---:B--2---:R-:W-:Y:S11]  /*25400*/  HMMA.16816.F32.BF16 R4, R24.reuse, R14, R8 ;  /* 0x0000000e1804723c */ /* 0x044ff60000041808 */
[----:B------:R-:W-:Y:S11]  /*25410*/  @!UPT UIADD3 URZ, URZ, URZ, URZ ;  /* 0x0000003f3f3ff290 */ /* 0x000ff6000fffe03f */
[----:B------:R-:W-:Y:S01]  /*25420*/  @!UPT UIADD3 URZ, URZ, URZ, URZ ;  /* 0x0000003f3f3ff290 */ /* 0x000fe2000fffe03f */
[----:B------:R-:W-:Y:S01]  /*25430*/  STL.64 [R1+0xa90], R4 ;  /* 0x000a900401007387 */ /* 0x000fe20000100a00 */
[----:B------:R-:W-:Y:S02]  /*25440*/  STL.64 [R1+0xa98], R6 ;  /* 0x000a980601007387 */ /* 0x000fe40000100a00 */
[----:B------:R-:W2:Y:S02]  /*25450*/  LDL.LU R8, [R1+0x360] ;  /* 0x0003600001087983 */ /* 0x000ea40000300800 */
[----:B------:R-:W2:Y:S01]  /*25460*/  LDL.LU R9, [R1+0x364] ;  /* 0x0003640001097983 */ /* 0x000ea20000300800 */
[----:B------:R-:W3:Y:S01]  /*25470*/  LDL.LU R10, [R1+0x368] ;  /* 0x00036800010a7983 */ /* 0x000ee20000300800 */
[----:B------:R-:W3:Y:S02]  /*25480*/  LDL.LU R11, [R1+0x36c] ;  /* 0x00036c00010b7983 */ /* 0x000ee40000300800 */
[----:B------:R-:W4:Y:S02]  /*25490*/  LDL.LU R20, [R1+0x370] ;  /* 0x0003700001147983 */ /* 0x000f240000300800 */
[----:B------:R-:W4:Y:S01]  /*254a0*/  LDL.LU R21, [R1+0x374] ;  /* 0x0003740001157983 */ /* 0x000f220000300800 */
[----:B0-----:R-:W2:Y:S01]  /*254b0*/  LDL.LU R22, [R1+0x378] ;  /* 0x0003780001167983 */ /* 0x001ea20000300800 */
[----:B------:R-:W2:Y:S03]  /*254c0*/  LDL.LU R23, [R1+0x37c] ;  /* 0x00037c0001177983 */ /* 0x000ea60000300800 */
[----:B--2---:R0:W-:Y:S01]  /*254d0*/  STL.64 [R1+0x2f90], R22 ;  /* 0x002f901601007387 */ /* 0x0041e20000100a00 */
[----:B----4-:R-:W-:Y:S03]  /*254e0*/  STL.64 [R1+0x2f88], R20 ;  /* 0x002f881401007387 */ /* 0x010fe60000100a00 */
[----:B0-----:R-:W2:Y:S04]  /*254f0*/  LDL.64 R22, [R1+0x28] ;  /* 0x0000280001167983 */ /* 0x001ea80000100a00 */
[----:B--2---:R0:W-:Y:S04]  /*25500*/  STL.64 [R1+0x2fa0], R22 ;  /* 0x002fa01601007387 */ /* 0x0041e80000100a00 */
[----:B0-----:R-:W2:Y:S04]  /*25510*/  LDL.64 R22, [R1+0x38] ;  /* 0x0000380001167983 */ /* 0x001ea80000100a00 */
[----:B--2---:R0:W-:Y:S04]  /*25520*/  STL.64 [R1+0x2fb8], R22 ;  /* 0x002fb81601007387 */ /* 0x0041e80000100a00 */
[----:B0-----:R-:W2:Y:S04]  /*25530*/  LDL.64 R22, [R1+0x48] ;  /* 0x0000480001167983 */ /* 0x001ea80000100a00 */
[----:B--2---:R0:W-:Y:S01]  /*25540*/  STL.64 [R1+0x2fd0], R22 ;  /* 0x002fd01601007387 */ /* 0x0041e20000100a00 */
[----:B------:R-:W2:Y:S02]  /*25550*/  LDL.LU R20, [R1+0x3b0] ;  /* 0x0003b00001147983 */ /* 0x000ea40000300800 */
[----:B------:R-:W2:Y:S01]  /*25560*/  LDL.LU R21, [R1+0x3b4] ;  /* 0x0003b40001157983 */ /* 0x000ea20000300800 */
[----:B0-----:R-:W4:Y:S01]  /*25570*/  LDL.LU R22, [R1+0x3b8] ;  /* 0x0003b80001167983 */ /* 0x001f220000300800 */
[----:B------:R-:W4:Y:S02]  /*25580*/  LDL.LU R23, [R1+0x3bc] ;  /* 0x0003bc0001177983 */ /* 0x000f240000300800 */
[----:B------:R-:W2:Y:S02]  /*25590*/  LDL.LU R4, [R1+0x1f0] ;  /* 0x0001f00001047983 */ /* 0x000ea40000300800 */
[----:B------:R-:W3:Y:S01]  /*255a0*/  LDL.LU R5, [R1+0x1f4] ;  /* 0x0001f40001057983 */ /* 0x000ee20000300800 */
[----:B------:R-:W3:Y:S01]  /*255b0*/  LDL.LU R6, [R1+0x1f8] ;  /* 0x0001f80001067983 */ /* 0x000ee20000300800 */
[----:B------:R-:W3:Y:S02]  /*255c0*/  LDL.LU R7, [R1+0x1fc] ;  /* 0x0001fc0001077983 */ /* 0x000ee40000300800 */
[----:B------:R-:W3:Y:S01]  /*255d0*/  LDL.64 R18, [R1+0x78] ;  /* 0x0000780001127983 */ /* 0x000ee20000100a00 */
[----:B----4-:R0:W-:Y:S01]  /*255e0*/  STL.64 [R1+0x2fe0], R22 ;  /* 0x002fe01601007387 */ /* 0x0101e20000100a00 */
[----:B--2---:R-:W-:Y:S03]  /*255f0*/  STL.64 [R1+0x2fd8], R20 ;  /* 0x002fd81401007387 */ /* 0x004fe60000100a00 */
[----:B0-----:R-:W2:Y:S01]  /*25600*/  LDL.64 R22, [R1+0x68] ;  /* 0x0000680001167983 */ /* 0x001ea20000100a00 */
[----:B---3--:R0:W-:Y:S02]  /*25610*/  STL.64 [R1+0x2f78], R10 ;  /* 0x002f780a01007387 */ /* 0x0081e40000100a00 */
[----:B------:R1:W-:Y:S01]  /*25620*/  STL.64 [R1+0x2f70], R8 ;  /* 0x002f700801007387 */ /* 0x0003e20000100a00 */
[----:B0-----:R-:W3:Y:S04]  /*25630*/  LDL.64 R10, [R1+0x18] ;  /* 0x00001800010a7983 */ /* 0x001ee80000100a00 */
[----:B---3--:R0:W-:Y:S01]  /*25640*/  STL.64 [R1+0x2f98], R10 ;  /* 0x002f980a01007387 */ /* 0x0081e20000100a00 */
[----:B-1----:R-:W3:Y:S02]  /*25650*/  LDL.LU R8, [R1+0x380] ;  /* 0x0003800001087983 */ /* 0x002ee40000300800 */
[----:B------:R-:W3:Y:S01]  /*25660*/  LDL.LU R9, [R1+0x384] ;  /* 0x0003840001097983 */ /* 0x000ee20000300800 */
[----:B0-----:R-:W4:Y:S01]  /*25670*/  LDL.LU R10, [R1+0x388] ;  /* 0x00038800010a7983 */ /* 0x001f220000300800 */
[----:B------:R-:W4:Y:S03]  /*25680*/  LDL.LU R11, [R1+0x38c] ;  /* 0x00038c00010b7983 */ /* 0x000f260000300800 */
[----:B----4-:R-:W-:Y:S01]  /*25690*/  STL.64 [R1+0x2fb0], R10 ;  /* 0x002fb00a01007387 */ /* 0x010fe20000100a00 */
[----:B---3--:R0:W-:Y:S03]  /*256a0*/  STL.64 [R1+0x2fa8], R8 ;  /* 0x002fa80801007387 */ /* 0x0081e60000100a00 */
[----:B0-----:R-:W3:Y:S01]  /*256b0*/  LDL.LU R8, [R1+0x390] ;  /* 0x0003900001087983 */ /* 0x001ee20000300800 */
[----:B------:R-:W3:Y:S02]  /*256c0*/  LDL.LU R9, [R1+0x394] ;  /* 0x0003940001097983 */ /* 0x000ee40000300800 */
[----:B------:R-:W4:Y:S02]  /*256d0*/  LDL.LU R10, [R1+0x398] ;  /* 0x00039800010a7983 */ /* 0x000f240000300800 */
[----:B------:R-:W4:Y:S02]  /*256e0*/  LDL.LU R11, [R1+0x39c] ;  /* 0x00039c00010b7983 */ /* 0x000f240000300800 */
[----:B----4-:R-:W-:Y:S01]  /*256f0*/  STL.64 [R1+0x2fc8], R10 ;  /* 0x002fc80a01007387 */ /* 0x010fe20000100a00 */
[----:B---3--:R0:W-:Y:S03]  /*25700*/  STL.64 [R1+0x2fc0], R8 ;  /* 0x002fc00801007387 */ /* 0x0081e60000100a00 */
[----:B0-----:R-:W3:Y:S01]  /*25710*/  LDL.LU R8, [R1+0x3a0] ;  /* 0x0003a00001087983 */ /* 0x001ee20000300800 */
[----:B------:R-:W3:Y:S02]  /*25720*/  LDL.LU R9, [R1+0x3a4] ;  /* 0x0003a40001097983 */ /* 0x000ee40000300800 */
[----:B------:R-:W4:Y:S02]  /*25730*/  LDL.LU R10, [R1+0x3a8] ;  /* 0x0003a800010a7983 */ /* 0x000f240000300800 */
[----:B------:R-:W4:Y:S01]  /*25740*/  LDL.LU R11, [R1+0x3ac] ;  /* 0x0003ac00010b7983 */ /* 0x000f220000300800 */
[----:B------:R-:W-:Y:S01]  /*25750*/  HMMA.16816.F32.BF16 R4, R24, R18, R4 ;  /* 0x000000121804723c */ /* 0x000fe20000041804 */
[----:B------:R-:W-:-:S02]  /*25760*/  IMAD.MOV.U32 R29, RZ, RZ, R14 ;  /* 0x000000ffff1d7224 */ /* 0x000fc400078e000e */
[----:B------:R-:W-:Y:S01]  /*25770*/  IMAD.MOV.U32 R28, RZ, RZ, R15 ;  /* 0x000000ffff1c7224 */ /* 0x000fe200078e000f */
[----:B----4-:R-:W-:Y:S01]  /*25780*/  STL.64 [R1+0x2ff0], R10 ;  /* 0x002ff00a01007387 */ /* 0x010fe20000100a00 */
[----:B---3--:R0:W-:Y:S03]  /*25790*/  STL.64 [R1+0x2fe8], R8 ;  /* 0x002fe80801007387 */ /* 0x0081e60000100a00 */
[----:B0-----:R-:W3:Y:S01]  /*257a0*/  LDL.LU R8, [R1+0x3c0] ;  /* 0x0003c00001087983 */ /* 0x001ee20000300800 */
[----:B------:R-:W3:Y:S02]  /*257b0*/  LDL.LU R9, [R1+0x3c4] ;  /* 0x0003c40001097983 */ /* 0x000ee40000300800 */
[----:B------:R-:W3:Y:S02]  /*257c0*/  LDL.LU R10, [R1+0x3c8] ;  /* 0x0003c800010a7983 */ /* 0x000ee40000300800 */
[----:B------:R-:W3:Y:S01]  /*257d0*/  LDL.LU R11, [R1+0x3cc] ;  /* 0x0003cc00010b7983 */ /* 0x000ee20000300800 */
[----:B------:R-:W4:Y:S09]  /*257e0*/  LDL.64 R14, [R1+0x8] ;  /* 0x00000800010e7983 */ /* 0x000f320000100a00 */
[----:B------:R-:W-:Y:S02]  /*257f0*/  STL.64 [R1+0xa80], R4 ;  /* 0x000a800401007387 */ /* 0x000fe40000100a00 */
[----:B------:R0:W-:Y:S02]  /*25800*/  STL.64 [R1+0xa88], R6 ;  /* 0x000a880601007387 */ /* 0x0001e40000100a00 */
[----:B0-----:R-:W-:-:S02]  /*25810*/  IMAD.MOV.U32 R6, RZ, RZ, R18 ;  /* 0x000000ffff067224 */ /* 0x001fc400078e0012 */
[----:B------:R-:W-:Y:S02]  /*25820*/  IMAD.MOV.U32 R7, RZ, RZ, R19 ;  /* 0x000000ffff077224 */ /* 0x000fe400078e0013 */
[----:B------:R-:W0:Y:S04]  /*25830*/  LDSM.16.MT88.4 R16, [R0+0x2000] ;  /* 0x002000000010783b */ /* 0x000e280000004200 */
[----:B0-----:R0:W-:Y:S01]  /*25840*/  STL.64 [R1+0x2de0], R18 ;  /* 0x002de01201007387 */ /* 0x0011e20000100a00 */
[----:B------:R2:W-:Y:S03]  /*25850*/  STL.64 [R1+0x2dd8], R16 ;  /* 0x002dd81001007387 */ /* 0x0005e60000100a00 */
[----:B0-----:R-:W4:Y:S04]  /*25860*/  LDL R18, [R1+0x58] ;  /* 0x0000580001127983 */ /* 0x001f280000100800 */
[----:B------:R-:W4:Y:S01]  /*25870*/  LDL R19, [R1+0x5c] ;  /* 0x00005c0001137983 */ /* 0x000f220000100800 */
[----:B--2---:R-:W-:-:S02]  /*25880*/  IMAD.MOV.U32 R17, RZ, RZ, R22 ;  /* 0x000000ffff117224 */ /* 0x004fc400078e0016 */
[----:B------:R-:W-:Y:S01]  /*25890*/  IMAD.MOV.U32 R16, RZ, RZ, R23 ;  /* 0x000000ffff107224 */ /* 0x000fe200078e0017 */
[C---:B---3--:R-:W-:Y:S11]  /*258a0*/  HMMA.16816.F32.BF16 R8, R24.reuse, R22, R8 ;  /* 0x000000161808723c */ /* 0x048ff60000041808 */
[----:B------:R-:W-:Y:S11]  /*258b0*/  @!UPT UIADD3 URZ, URZ, URZ, URZ ;  /* 0x0000003f3f3ff290 */ /* 0x000ff6000fffe03f */
[----:B------:R-:W-:Y:S01]  /*258c0*/  @!UPT UIADD3 URZ, URZ, URZ, URZ ;  /* 0x0000003f3f3ff290 */ /* 0x000fe2000fffe03f */
[----:B------:R-:W-:Y:S01]  /*258d0*/  STL.64 [R1+0xa70], R8 ;  /* 0x000a700801007387 */ /* 0x000fe20000100a00 */
[----:B------:R0:W-:Y:S03]  /*258e0*/  STL.64 [R1+0xa78], R10 ;  /* 0x000a780a01007387 */ /* 0x0001e60000100a00 */
[----:B0-----:R-:W2:Y:S01]  /*258f0*/  LDL.LU.64 R10, [R1+0x2ff0] ;  /* 0x002ff000010a7983 */ /* 0x001ea20000300a00 */
[----:B------:R-:W2:Y:S02]  /*25900*/  LDL.LU.64 R8, [R1+0x2fe8] ;  /* 0x002fe80001087983 */ /* 0x000ea40000300a00 */
[----:B------:R-:W4:Y:S02]  /*25910*/  LDL.LU.64 R22, [R1+0x2fe0] ;  /* 0x002fe00001167983 */ /* 0x000f240000300a00 */
[----:B------:R-:W4:Y:S02]  /*25920*/  LDL.LU.64 R20, [R1+0x2fd8] ;  /* 0x002fd80001147983 */ /* 0x000f240000300a00 */
[C---:B----4-:R-:W-:Y:S11]  /*25930*/  HMMA.16816.F32.BF16 R20, R24.reuse, R18, R20 ;  /* 0x000000121814723c */ /* 0x050ff60000041814 */
[----:B------:R-:W-:Y:S11]  /*25940*/  @!UPT UIADD3 URZ, URZ, URZ, URZ ;  /* 0x0000003f3f3ff290 */ /* 0x000ff6000fffe03f */
[----:B------:R-:W-:Y:S01]  /*25950*/  @!UPT UIADD3 URZ, URZ, URZ, URZ ;  /* 0x0000003f3f3ff290 */ /* 0x000fe2000fffe03f */
[----:B------:R-:W-:Y:S01]  /*25960*/  STL.64 [R1+0xa60], R20 ;  /* 0x000a601401007387 */ /* 0x000fe20000100a00 */
[----:B------:R0:W-:Y:S03]  /*25970*/  STL.64 [R1+0xa68], R22 ;  /* 0x000a681601007387 */ /* 0x0001e60000100a00 */
[----:B0-----:R-:W2:Y:S01]  /*25980*/  LDL.LU.64 R22, [R1+0x2fd0] ;  /* 0x002fd00001167983 */ /* 0x001ea20000300a00 */
[----:B------:R0:W-:Y:S01]  /*25990*/  STL.64 [R1+0x2e70], R18 ;  /* 0x002e701201007387 */ /* 0x0001e20000100a00 */
[C---:B--2---:R-:W-:Y:S01]  /*259a0*/  HMMA.16816.F32.BF16 R8, R24.reuse, R22, R8 ;  /* 0x000000161808723c */ /* 0x044fe20000041808 */
[----:B0-----:R-:W-:Y:S02]  /*259b0*/  IMAD.MOV.U32 R19, RZ, RZ, R22 ;  /* 0x000000ffff137224 */ /* 0x001fe400078e0016 */
[----:B------:R-:W-:Y:S11]  /*259c0*/  IMAD.MOV.U32 R18, RZ, RZ, R23 ;  /* 0x000000ffff127224 */ /* 0x000ff600078e0017 */
[----:B------:R-:W-:Y:S09]  /*259d0*/  @!UPT UIADD3 URZ, URZ, URZ, URZ ;  /* 0x0000003f3f3ff290 */ /* 0x000ff2000fffe03f */
[----:B------:R-:W-:Y:S01]  /*259e0*/  STL.64 [R1+0xa50], R8 ;  /* 0x000a500801007387 */ /* 0x000fe20000100a00 */
[----:B------:R0:W-:Y:S03]  /*259f0*/  STL.64 [R1+0xa58], R10 ;  /* 0x000a580a01007387 */ /* 0x0001e60000100a00 */
[----:B0-----:R-:W2:Y:S01]  /*25a00*/  LDL.LU.64 R10, [R1+0x2fc8] ;  /* 0x002fc800010a7983 */ /* 0x001ea20000300a00 */
[----:B------:R-:W2:Y:S02]  /*25a10*/  LDL.LU.64 R8, [R1+0x2fc0] ;  /* 0x002fc00001087983 */ /* 0x000ea40000300a00 */
[----:B------:R-:W2:Y:S02]  /*25a20*/  LDL.LU.64 R22, [R1+0x2fb8] ;  /* 0x002fb80001167983 */ /* 0x000ea40000300a00 */
[----:B------:R-:W-:Y:S01]  /*25a30*/  STL.64 [R1+0x2f50], R18 ;  /* 0x002f501201007387 */ /* 0x000fe20000100a00 */
[----:B------:R0:W-:Y:S04]  /*25a40*/  STL.64 [R1+0x2f48], R16 ;  /* 0x002f481001007387 */ /* 0x0001e80000100a00 */
[----:B0-----:R-:W3:Y:S01]  /*25a50*/  LDL.LU R16, [R1+0x350] ;  /* 0x0003500001107983 */ /* 0x001ee20000300800 */
[----:B------:R-:W3:Y:S02]  /*25a60*/  LDL.LU R17, [R1+0x354] ;  /* 0x0003540001117983 */ /* 0x000ee40000300800 */
[----:B------:R-:W3:Y:S02]  /*25a70*/  LDL.LU R18, [R1+0x358] ;  /* 0x0003580001127983 */ /* 0x000ee40000300800 */
[----:B------:R-:W3:Y:S01]  /*25a80*/  LDL.LU R19, [R1+0x35c] ;  /* 0x00035c0001137983 */ /* 0x000ee20000300800 */
        /* <DEDUP_REMOVED lines=18> */
[C---:B--2---:R-:W-:Y:S11]  /*25bb0*/  HMMA.16816.F32.BF16 R20, R24.reuse, R10, R20 ;  /* 0x0000000a1814723c */ /* 0x044ff60000041814 */
[----:B------:R-:W-:Y:S11]  /*25bc0*/  @!UPT UIADD3 URZ, URZ, URZ, URZ ;  /* 0x0000003f3f3ff290 */ /* 0x000ff6000fffe03f */
[----:B------:R-:W-:Y:S01]  /*25bd0*/  @!UPT UIADD3 URZ, URZ, URZ, URZ ;  /* 0x0000003f3f3ff290 */ /* 0x000fe2000fffe03f */
[----:B------:R0:W-:Y:S01]  /*25be0*/  STL.64 [R1+0xa20], R20 ;  /* 0x000a201401007387 */ /* 0x0001e20000100a00 */
[----:B------:R1:W-:Y:S02]  /*25bf0*/  STL.64 [R1+0xa28], R22 ;  /* 0x000a281601007387 */ /* 0x0003e40000100a00 */
[----:B0-----:R-:W-:Y:S01]  /*25c00*/  IMAD.MOV.U32 R20, RZ, RZ, R10 ;  /* 0x000000ffff147224 */ /* 0x001fe200078e000a */
[----:B-1----:R-:W2:Y:S01]  /*25c10*/  LDL.LU.64 R22, [R1+0x2f80] ;  /* 0x002f800001167983 */ /* 0x002ea20000300a00 */
[----:B------:R-:W-:Y:S02]  /*25c20*/  IMAD.MOV.U32 R21, RZ, RZ, R11 ;  /* 0x000000ffff157224 */ /* 0x000fe400078e000b */
[----:B------:R-:W4:Y:S02]  /*25c30*/  LDL.LU.64 R10, [R1+0x2f78] ;  /* 0x002f7800010a7983 */ /* 0x000f240000300a00 */
[----:B------:R-:W4:Y:S02]  /*25c40*/  LDL.LU.64 R8, [R1+0x2f70] ;  /* 0x002f700001087983 */ /* 0x000f240000300a00 */
[C---:B----4-:R-:W-:Y:S11]  /*25c50*/  HMMA.16816.F32.BF16 R8, R24.reuse, R14, R8 ;  /* 0x0000000e1808723c */ /* 0x050ff60000041808 */
[----:B------:R-:W-:Y:S11]  /*25c60*/  @!UPT UIADD3 URZ, URZ, URZ, URZ ;  /* 0x0000003f3f3ff290 */ /* 0x000ff6000fffe03f */
[----:B------:R-:W-:Y:S01]  /*25c70*/  @!UPT UIADD3 URZ, URZ, URZ, URZ ;  /* 0x0000003f3f3ff290 */ /* 0x000fe2000fffe03f */
[----:B------:R0:W-:Y:S01]  /*25c80*/  STL.64 [R1+0x3c0], R8 ;  /* 0x0003c00801007387 */ /* 0x0001e20000100a00 */
[----:B------:R1:W-:Y:S02]  /*25c90*/  STL.64 [R1+0x3c8], R10 ;  /* 0x0003c80a01007387 */ /* 0x0003e40000100a00 */
[----:B0-----:R-:W-:Y:S01]  /*25ca0*/  IMAD.MOV.U32 R8, RZ, RZ, R14 ;  /* 0x000000ffff087224 */ /* 0x001fe200078e000e */
[----:B-1----:R-:W4:Y:S01]  /*25cb0*/  LDL.LU.64 R10, [R1+0x2f68] ;  /* 0x002f6800010a7983 */ /* 0x002f220000300a00 */
[----:B------:R-:W-:Y:S02]  /*25cc0*/  IMAD.MOV.U32 R9, RZ, RZ, R15 ;  /* 0x000000ffff097224 */ /* 0x000fe400078e000f */
[----:B------:R-:W3:Y:S02]  /*25cd0*/  LDL.LU.64 R14, [R1+0x2f60] ;  /* 0x002f6000010e7983 */ /* 0x000ee40000300a00 */
[----:B------:R-:W2:Y:S01]  /*25ce0*/  LDL.LU.64 R12, [R1+0x2f58] ;  /* 0x002f5800010c7983 */ /* 0x000ea20000300a00 */
[----:B---3--:R-:W-:Y:S11]  /*25cf0*/  HMMA.16816.F32.BF16 R16, R24, R14, R16 ;  /* 0x0000000e1810723c */ /* 0x008ff60000041810 */
[----:B------:R-:W-:Y:S11]  /*25d00*/  @!UPT UIADD3 URZ, URZ, URZ, URZ ;  /* 0x0000003f3f3ff290 */ /* 0x000ff6000fffe03f */
[----:B------:R-:W-:Y:S01]  /*25d10*/  @!UPT UIADD3 URZ, URZ, URZ, URZ ;  /* 0x0000003f3f3ff290 */ /* 0x000fe2000fffe03f */
[----:B------:R-:W-:Y:S01]  /*25d20*/  STL.64 [R1+0x3b0], R16 ;  /* 0x0003b01001007387 */ /* 0x000fe20000100a00 */
[----:B------:R0:W-:Y:S03]  /*25d30*/  STL.64 [R1+0x3b8], R18 ;  /* 0x0003b81201007387 */ /* 0x0001e60000100a00 */
[----:B0-----:R-:W3:Y:S01]  /*25d40*/  LDL.LU.64 R18, [R1+0x2f50] ;  /* 0x002f500001127983 */ /* 0x001ee20000300a00 */
[----:B------:R-:W3:Y:S02]  /*25d50*/  LDL.LU.64 R16, [R1+0x2f48] ;  /* 0x002f480001107983 */ /* 0x000ee40000300a00 */
[----:B------:R0:W-:Y:S02]  /*25d60*/  STL.64 [R1+0x2df8], R14 ;  /* 0x002df80e01007387 */ /* 0x0001e40000100a00 */
[----:B--2---:R1:W-:Y:S02]  /*25d70*/  STL.64 [R1+0x2df0], R12 ;  /* 0x002df00c01007387 */ /* 0x0043e40000100a00 */
[----:B0-----:R-:W-:-:S02]  /*25d80*/  IMAD.MOV.U32 R14, RZ, RZ, R8 ;  /* 0x000000ffff0e7224 */ /* 0x001fc400078e0008 */
[----:B------:R-:W-:Y:S01]  /*25d90*/  IMAD.MOV.U32 R15, RZ, RZ, R9 ;  /* 0x000000ffff0f7224 */ /* 0x000fe200078e0009 */
[----:B------:R-:W2:Y:S01]  /*25da0*/  LDL.LU R8, [R1+0x2f44] ;  /* 0x002f440001087983 */ /* 0x000ea20000300800 */
[----:B------:R-:W2:Y:S03]  /*25db0*/  LDL.LU R9, [R1+0x2f40] ;  /* 0x002f400001097983 */ /* 0x000ea60000300800 */
[----:B------:R0:W-:Y:S01]  /*25dc0*/  STL.64 [R1+0x2e10], R14 ;  /* 0x002e100e01007387 */ /* 0x0001e20000100a00 */
[----:B-1----:R-:W4:Y:S02]  /*25dd0*/  LDL.LU R12, [R1+0x340] ;  /* 0x00034000010c7983 */ /* 0x002f240000300800 */
[----:B------:R-:W4:Y:S01]  /*25de0*/  LDL.LU R13, [R1+0x344] ;  /* 0x00034400010d7983 */ /* 0x000f220000300800 */
[----:B0-----:R-:W4:Y:S01]  /*25df0*/  LDL.LU R14, [R1+0x348] ;  /* 0x00034800010e7983 */ /* 0x001f220000300800 */
[----:B------:R-:W4:Y:S02]  /*25e00*/  LDL.LU R15, [R1+0x34c] ;  /* 0x00034c00010f7983 */ /* 0x000f240000300800 */
[----:B----4-:R-:W-:Y:S11]  /*25e10*/  HMMA.16816.F32.BF16 R12, R24, R10, R12 ;  /* 0x0000000a180c723c */ /* 0x010ff6000004180c */
[----:B------:R-:W-:Y:S11]  /*25e20*/  @!UPT UIADD3 URZ, URZ, URZ, URZ ;  /* 0x0000003f3f3ff290 */ /* 0x000ff6000fffe03f */
[----:B------:R-:W-:Y:S01]  /*25e30*/  @!UPT UIADD3 URZ, URZ, URZ, URZ ;  /* 0x0000003f3f3ff290 */ /* 0x000fe2000fffe03f */
[----:B------:R-:W-:Y:S01]  /*25e40*/  STL.64 [R1+0x3a0], R12 ;  /* 0x0003a00c01007387 */ /* 0x000fe20000100a00 */
[----:B------:R0:W-:Y:S02]  /*25e50*/  STL.64 [R1+0x3a8], R14 ;  /* 0x0003a80e01007387 */ /* 0x0001e40000100a00 */
[----:B0-----:R-:W-:Y:S02]  /*25e60*/  IMAD.MOV.U32 R14, RZ, RZ, R20 ;  /* 0x000000ffff0e7224 */ /* 0x001fe400078e0014 */
[----:B------:R-:W-:Y:S01]  /*25e70*/  IMAD.MOV.U32 R15, RZ, RZ, R21 ;  /* 0x000000ffff0f7224 */ /* 0x000fe200078e0015 */
[----:B------:R-:W4:Y:S01]  /*25e80*/  LDL.LU R20, [R1+0x2f3c] ;  /* 0x002f3c0001147983 */ /* 0x000f220000300800 */
[----:B------:R-:W4:Y:S03]  /*25e90*/  LDL.LU R21, [R1+0x2f38] ;  /* 0x002f380001157983 */ /* 0x000f260000300800 */
[----:B------:R-:W-:Y:S01]  /*25ea0*/  STL.64 [R1+0x2e28], R14 ;  /* 0x002e280e01007387 */ /* 0x000fe20000100a00 */
[----:B------:R-:W-:Y:S02]  /*25eb0*/  STL.64 [R1+0x2e08], R10 ;  /* 0x002e080a01007387 */ /* 0x000fe40000100a00 */
[----:B--2---:R0:W-:Y:S02]  /*25ec0*/  STL.64 [R1+0x2e00], R8 ;  /* 0x002e000801007387 */ /* 0x0041e40000100a00 */
[----:B0-----:R-:W2:Y:S01]  /*25ed0*/  LDL.LU R8, [R1+0xf0] ;  /* 0x0000f00001087983 */ /* 0x001ea20000300800 */
[----:B------:R-:W2:Y:S02]  /*25ee0*/  LDL.LU R9, [R1+0xf4] ;  /* 0x0000f40001097983 */ /* 0x000ea40000300800 */
[----:B------:R-:W2:Y:S02]  /*25ef0*/  LDL.LU R10, [R1+0xf8] ;  /* 0x0000f800010a7983 */ /* 0x000ea40000300800 */
[----:B------:R-:W2:Y:S02]  /*25f00*/  LDL.LU R11, [R1+0xfc] ;  /* 0x0000fc00010b7983 */ /* 0x000ea40000300800 */
[----:B------:R-:W-:-:S02]  /*25f10*/  IMAD.MOV.U32 R14, RZ, RZ, R4 ;  /* 0x000000ffff0e7224 */ /* 0x000fc400078e0004 */
[----:B------:R-:W-:Y:S01]  /*25f20*/  IMAD.MOV.U32 R15, RZ, RZ, R5 ;  /* 0x000000ffff0f7224 */ /* 0x000fe200078e0005 */
[----:B------:R-:W4:Y:S01]  /*25f30*/  LDL.LU R4, [R1+0x2f34] ;  /* 0x002f340001047983 */ /* 0x000f220000300800 */
[----:B------:R-:W4:Y:S03]  /*25f40*/  LDL.LU R5, [R1+0x2f30] ;  /* 0x002f300001057983 */ /* 0x000f260000300800 */
[----:B------:R0:W-:Y:S02]  /*25f50*/  STL.64 [R1+0x2e40], R14 ;  /* 0x002e400e01007387 */ /* 0x0001e40000100a00 */
[----:B0-----:R-:W-:Y:S02]  /*25f60*/  IMAD.MOV.U32 R14, RZ, RZ, R2 ;  /* 0x000000ffff0e7224 */ /* 0x001fe400078e0002 */
[----:B------:R-:W-:Y:S01]  /*25f70*/  IMAD.MOV.U32 R15, RZ, RZ, R3 ;  /* 0x000000ffff0f7224 */ /* 0x000fe200078e0003 */
[----:B------:R-:W4:Y:S01]  /*25f80*/  LDL.LU R2, [R1+0x2f2c] ;  /* 0x002f2c0001027983 */ /* 0x000f220000300800 */
[----:B------:R-:W4:Y:S03]  /*25f90*/  LDL.LU R3, [R1+0x2f28] ;  /* 0x002f280001037983 */ /* 0x000f260000300800 */
[----:B------:R3:W-:Y:S02]  /*25fa0*/  STL.64 [R1+0x2e58], R14 ;  /* 0x002e580e01007387 */ /* 0x0007e40000100a00 */
[----:B---3--:R-:W-:-:S02]  /*25fb0*/  IMAD.MOV.U32 R14, RZ, RZ, R19 ;  /* 0x000000ffff0e7224 */ /* 0x008fc400078e0013 */
[----:B------:R-:W-:Y:S02]  /*25fc0*/  IMAD.MOV.U32 R15, RZ, RZ, R18 ;  /* 0x000000ffff0f7224 */ /* 0x000fe400078e0012 */
[----:B------:R-:W-:Y:S02]  /*25fd0*/  IMAD.MOV.U32 R18, RZ, RZ, R17 ;  /* 0x000000ffff127224 */ /* 0x000fe400078e0011 */
[----:B------:R-:W-:Y:S01]  /*25fe0*/  IMAD.MOV.U32 R19, RZ, RZ, R16 ;  /* 0x000000ffff137224 */ /* 0x000fe200078e0010 */
[----:B--2---:R-:W-:Y:S01]  /*25ff0*/  STL.64 [R1+0x2e20], R10 ;  /* 0x002e200a01007387 */ /* 0x004fe20000100a00 */
[----:B------:R0:W-:Y:S03]  /*26000*/  STL.64 [R1+0x2e18], R8 ;  /* 0x002e180801007387 */ /* 0x0001e60000100a00 */
[----:B0-----:R-:W2:Y:S01]  /*26010*/  LDL.LU R8, [R1+0x100] ;  /* 0x0001000001087983 */ /* 0x001ea20000300800 */
[----:B------:R-:W2:Y:S02]  /*26020*/  LDL.LU R9, [R1+0x104] ;  /* 0x0001040001097983 */ /* 0x000ea40000300800 */
[----:B------:R-:W3:Y:S02]  /*26030*/  LDL.LU R10, [R1+0x108] ;  /* 0x00010800010a7983 */ /* 0x000ee40000300800 */
[----:B------:R-:W3:Y:S01]  /*26040*/  LDL.LU R11, [R1+0x10c] ;  /* 0x00010c00010b7983 */ /* 0x000ee20000300800 */
[----:B------:R0:W-:Y:S01]  /*26050*/  STL.64 [R1+0x2e78], R14 ;  /* 0x002e780e01007387 */ /* 0x0001e20000100a00 */
[----:B------:R1:W-:Y:S02]  /*26060*/  STL.64 [R1+0x2e80], R18 ;  /* 0x002e801201007387 */ /* 0x0003e40000100a00 */
[----:B------:R-:W2:Y:S02]  /*26070*/  LDL.LU R12, [R1+0x150] ;  /* 0x00015000010c7983 */ /* 0x000ea40000300800 */
[----:B------:R-:W2:Y:S01]  /*26080*/  LDL.LU R13, [R1+0x154] ;  /* 0x00015400010d7983 */ /* 0x000ea20000300800 */
[----:B0-----:R-:W2:Y:S01]  /*26090*/  LDL.LU R14, [R1+0x158] ;  /* 0x00015800010e7983 */ /* 0x001ea20000300800 */
[----:B------:R-:W2:Y:S02]  /*260a0*/  LDL.LU R15, [R1+0x15c] ;  /* 0x00015c00010f7983 */ /* 0x000ea40000300800 */
[----:B-1----:R-:W-:-:S02]  /*260b0*/  IMAD.MOV.U32 R18, RZ, RZ, R6 ;  /* 0x000000ffff127224 */ /* 0x002fc400078e0006 */
[----:B------:R-:W-:Y:S01]  /*260c0*/  IMAD.MOV.U32 R19, RZ, RZ, R7 ;  /* 0x000000ffff137224 */ /* 0x000fe200078e0007 */
[----:B--2---:R-:W-:Y:S01]  /*260d0*/  STL.64 [R1+0x2e90], R14 ;  /* 0x002e900e01007387 */ /* 0x004fe20000100a00 */
[----:B------:R0:W-:Y:S02]  /*260e0*/  STL.64 [R1+0x2e88], R12 ;  /* 0x002e880c01007387 */ /* 0x0001e40000100a00 */
[----:B------:R-:W2:Y:S02]  /*260f0*/  LDL.LU R6, [R1+0x2f24] ;  /* 0x002f240001067983 */ /* 0x000ea40000300800 */
[----:B------:R-:W2:Y:S01]  /*26100*/  LDL.LU R7, [R1+0x2f20] ;  /* 0x002f200001077983 */ /* 0x000ea20000300800 */
[----:B------:R1:W-:Y:S04]  /*26110*/  STL.64 [R1+0x2e98], R18 ;  /* 0x002e981201007387 */ /* 0x0003e80000100a00 */
[----:B0-----:R-:W2:Y:S01]  /*26120*/  LDL.LU R12, [R1+0x160] ;  /* 0x00016000010c7983 */ /* 0x001ea20000300800 */
[----:B------:R-:W2:Y:S02]  /*26130*/  LDL.LU R13, [R1+0x164] ;  /* 0x00016400010d7983 */ /* 0x000ea40000300800 */
[----:B------:R-:W2:Y:S02]  /*26140*/  LDL.LU R14, [R1+0x168] ;  /* 0x00016800010e7983 */ /* 0x000ea40000300800 */
[----:B------:R-:W2:Y:S02]  /*26150*/  LDL.LU R15, [R1+0x16c] ;  /* 0x00016c00010f7983 */ /* 0x000ea40000300800 */
[----:B-1----:R-:W-:-:S02]  /*26160*/  IMAD.MOV.U32 R18, RZ, RZ, R29 ;  /* 0x000000ffff127224 */ /* 0x002fc400078e001d */
[----:B------:R-:W-:Y:S01]  /*26170*/  IMAD.MOV.U32 R19, RZ, RZ, R28 ;  /* 0x000000ffff137224 */ /* 0x000fe200078e001c */
[----:B--2---:R-:W-:Y:S01]  /*26180*/  STL.64 [R1+0x2ea8], R14 ;  /* 0x002ea80e01007387 */ /* 0x004fe20000100a00 */
[----:B------:R0:W-:Y:S03]  /*26190*/  STL.64 [R1+0x2ea0], R12 ;  /* 0x002ea00c01007387 */ /* 0x0001e60000100a00 */
[----:B------:R1:W-:Y:S01]  /*261a0*/  STL.64 [R1+0x2eb0], R18 ;  /* 0x002eb01201007387 */ /* 0x0003e20000100a00 */
        /* <DEDUP_REMOVED lines=13> */
[----:B----4-:R-:W-:-:S02]  /*26280*/  IMAD.MOV.U32 R18, RZ, RZ, R21 ;  /* 0x000000ffff127224 */ /* 0x010fc400078e0015 */
[----:B------:R-:W-:Y:S01]  /*26290*/  IMAD.MOV.U32 R19, RZ, RZ, R20 ;  /* 0x000000ffff137224 */ /* 0x000fe200078e0014 */
[----:B--2---:R-:W-:Y:S01]  /*262a0*/  STL.64 [R1+0x2ed8], R14 ;  /* 0x002ed80e01007387 */ /* 0x004fe20000100a00 */
[----:B------:R-:W-:Y:S03]  /*262b0*/  STL.64 [R1+0x2ed0], R12 ;  /* 0x002ed00c01007387 */ /* 0x000fe60000100a00 */
[----:B------:R0:W-:Y:S02]  /*262c0*/  STL.64 [R1+0x2ee0], R18 ;  /* 0x002ee01201007387 */ /* 0x0001e40000100a00 */
[----:B0-----:R-:W-:Y:S02]  /*262d0*/  IMAD.MOV.U32 R18, RZ, RZ, R5 ;  /* 0x000000ffff127224 */ /* 0x001fe400078e0005 */
[----:B------:R-:W-:-:S05]  /*262e0*/  IMAD.MOV.U32 R19, RZ, RZ, R4 ;  /* 0x000000ffff137224 */ /* 0x000fca00078e0004 */
[----:B------:R-:W-:Y:S01]  /*262f0*/  STL.64 [R1+0x2ef8], R18 ;  /* 0x002ef81201007387 */ /* 0x000fe20000100a00 */
[----:B------:R-:W2:Y:S02]  /*26300*/  LDL.LU R12, [R1+0x190] ;  /* 0x00019000010c7983 */ /* 0x000ea40000300800 */
[----:B------:R-:W2:Y:S02]  /*26310*/  LDL.LU R13, [R1+0x194] ;  /* 0x00019400010d7983 */ /* 0x000ea40000300800 */
[----:B------:R-:W4:Y:S01]  /*26320*/  LDL.LU R14, [R1+0x198] ;  /* 0x00019800010e7983 */ /* 0x000f220000300800 */
[----:B------:R-:W4:Y:S01]  /*26330*/  LDL.LU R15, [R1+0x19c] ;  /* 0x00019c00010f7983 */ /* 0x000f220000300800 */
[----:B------:R-:W2:Y:S02]  /*26340*/  LDL.LU R20, [R1+0x1e0] ;  /* 0x0001e00001147983 */ /* 0x000ea40000300800 */
[----:B------:R-:W3:Y:S02]  /*26350*/  LDL.LU R21, [R1+0x1e4] ;  /* 0x0001e40001157983 */ /* 0x000ee40000300800 */
[----:B------:R-:W3:Y:S01]  /*26360*/  LDL.LU R22, [R1+0x1e8] ;  /* 0x0001e80001167983 */ /* 0x000ee20000300800 */
[----:B------:R-:W3:Y:S04]  /*26370*/  LDL.LU R23, [R1+0x1ec] ;  /* 0x0001ec0001177983 */ /* 0x000ee80000300800 */
[----:B----4-:R-:W-:Y:S01]  /*26380*/  STL.64 [R1+0x2ef0], R14 ;  /* 0x002ef00e01007387 */ /* 0x010fe20000100a00 */
[----:B--2---:R0:W-:Y:S03]  /*26390*/  STL.64 [R1+0x2ee8], R12 ;  /* 0x002ee80c01007387 */ /* 0x0041e60000100a00 */
[----:B0-----:R-:W2:Y:S01]  /*263a0*/  LDL.LU R12, [R1+0x1a0] ;  /* 0x0001a000010c7983 */ /* 0x001ea20000300800 */
[----:B------:R-:W2:Y:S02]  /*263b0*/  LDL.LU R13, [R1+0x1a4] ;  /* 0x0001a400010d7983 */ /* 0x000ea40000300800 */
[----:B------:R-:W4:Y:S02]  /*263c0*/  LDL.LU R14, [R1+0x1a8] ;  /* 0x0001a800010e7983 */ /* 0x000f240000300800 */
[----:B------:R-:W4:Y:S02]  /*263d0*/  LDL.LU R15, [R1+0x1ac] ;  /* 0x0001ac00010f7983 */ /* 0x000f240000300800 */
[----:B----4-:R-:W-:Y:S01]  /*263e0*/  STL.64 [R1+0x2f08], R14 ;  /* 0x002f080e01007387 */ /* 0x010fe20000100a00 */
[----:B--2---:R0:W-:Y:S03]  /*263f0*/  STL.64 [R1+0x2f00], R12 ;  /* 0x002f000c01007387 */ /* 0x0041e60000100a00 */
[----:B0-----:R-:W2:Y:S01]  /*26400*/  LDL.LU R12, [R1+0x1b0] ;  /* 0x0001b000010c7983 */ /* 0x001ea20000300800 */
[----:B------:R-:W2:Y:S02]  /*26410*/  LDL.LU R13, [R1+0x1b4] ;  /* 0x0001b400010d7983 */ /* 0x000ea40000300800 */
[----:B------:R-:W2:Y:S02]  /*26420*/  LDL.LU R14, [R1+0x1b8] ;  /* 0x0001b800010e7983 */ /* 0x000ea40000300800 */
[----:B------:R-:W2:Y:S01]  /*26430*/  LDL.LU R15, [R1+0x1bc] ;  /* 0x0001bc00010f7983 */ /* 0x000ea20000300800 */
[----:B---3--:R-:W-:Y:S01]  /*26440*/  STL.64 [R1+0x2e38], R10 ;  /* 0x002e380a01007387 */ /* 0x008fe20000100a00 */
[----:B------:R0:W-:Y:S03]  /*26450*/  STL.64 [R1+0x2e30], R8 ;  /* 0x002e300801007387 */ /* 0x0001e60000100a00 */
        /* <DEDUP_REMOVED lines=11> */
[----:B----4-:R-:W-:Y:S01]  /*26510*/  STL.64 [R1+0x2e68], R10 ;  /* 0x002e680a01007387 */ /* 0x010fe20000100a00 */
[----:B---3--:R0:W-:Y:S03]  /*26520*/  STL.64 [R1+0x2e60], R8 ;  /* 0x002e600801007387 */ /* 0x0081e60000100a00 */
[----:B0-----:R-:W3:Y:S01]  /*26530*/  LDL.LU R8, [R1+0x130] ;  /* 0x0001300001087983 */ /* 0x001ee20000300800 */
[----:B------:R-:W3:Y:S02]  /*26540*/  LDL.LU R9, [R1+0x134] ;  /* 0x0001340001097983 */ /* 0x000ee40000300800 */
[----:B------:R-:W3:Y:S02]  /*26550*/  LDL.LU R10, [R1+0x138] ;  /* 0x00013800010a7983 */ /* 0x000ee40000300800 */
[----:B------:R-:W3:Y:S01]  /*26560*/  LDL.LU R11, [R1+0x13c] ;  /* 0x00013c00010b7983 */ /* 0x000ee20000300800 */
[----:B------:R-:W2:Y:S01]  /*26570*/  LDL.LU.64 R22, [R1+0x2f18] ;  /* 0x002f180001167983 */ /* 0x000ea20000300a00 */
[----:B------:R-:W2:Y:S02]  /*26580*/  LDL.LU.64 R20, [R1+0x2f10] ;  /* 0x002f100001147983 */ /* 0x000ea40000300a00 */
[----:B------:R-:W-:-:S02]  /*26590*/  IMAD.MOV.U32 R18, RZ, RZ, R3 ;  /* 0x000000ffff127224 */ /* 0x000fc400078e0003 */
[----:B------:R-:W-:-:S07]  /*265a0*/  IMAD.MOV.U32 R19, RZ, RZ, R2 ;  /* 0x000000ffff137224 */ /* 0x000fce00078e0002 */
[----:B------:R0:W-:Y:S01]  /*265b0*/  STL.64 [R1+0x4c0], R24 ;  /* 0x0004c01801007387 */ /* 0x0001e20000100a00 */
[----:B------:R1:W-:Y:S03]  /*265c0*/  STL.64 [R1+0x4c8], R26 ;  /* 0x0004c81a01007387 */ /* 0x0003e60000100a00 */
[----:B0-----:R-:W4:Y:S01]  /*265d0*/  LDL.LU R24, [R1+0xe0] ;  /* 0x0000e00001187983 */ /* 0x001f220000300800 */
[----:B------:R-:W4:Y:S02]  /*265e0*/  LDL.LU R25, [R1+0xe4] ;  /* 0x0000e40001197983 */ /* 0x000f240000300800 */
[----:B-1----:R-:W4:Y:S02]  /*265f0*/  LDL.LU R26, [R1+0xe8] ;  /* 0x0000e800011a7983 */ /* 0x002f240000300800 */
[----:B------:R-:W4:Y:S01]  /*26600*/  LDL.LU R27, [R1+0xec] ;  /* 0x0000ec00011b7983 */ /* 0x000f220000300800 */
[----:B------:R0:W-:Y:S01]  /*26610*/  STL.64 [R1+0x2de8], R6 ;  /* 0x002de80601007387 */ /* 0x0001e20000100a00 */
[----:B------:R-:W3:Y:S02]  /*26620*/  LDL.LU R4, [R1+0x140] ;  /* 0x0001400001047983 */ /* 0x000ee40000300800 */
[----:B------:R-:W3:Y:S01]  /*26630*/  LDL.LU R5, [R1+0x144] ;  /* 0x0001440001057983 */ /* 0x000ee20000300800 */
[----:B0-----:R-:W3:Y:S01]  /*26640*/  LDL.LU R6, [R1+0x148] ;  /* 0x0001480001067983 */ /* 0x001ee20000300800 */
[----:B------:R-:W3:Y:S01]  /*26650*/  LDL.LU R7, [R1+0x14c] ;  /* 0x00014c0001077983 */ /* 0x000ee20000300800 */
[C---:B--2---:R-:W-:Y:S02]  /*26660*/  HMMA.16816.F32.BF16 R16, R20.reuse, R18, R12 ;  /* 0x000000121410723c */ /* 0x044fe4000004180c */
[----:B------:R-:W2:Y:S01]  /*26670*/  LDL.LU.64 R14, [R1+0x2f08] ;  /* 0x002f0800010e7983 */ /* 0x000ea20000300a00 */
[----:B------:R-:W2:Y:S11]  /*26680*/  LDL.LU.64 R12, [R1+0x2f00] ;  /* 0x002f0000010c7983 */ /* 0x000eb60000300a00 */
[----:B------:R-:W-:Y:S09]  /*26690*/  @!UPT UIADD3 URZ, URZ, URZ, URZ ;  /* 0x0000003f3f3ff290 */ /* 0x000ff2000fffe03f */
[----:B------:R-:W-:Y:S01]  /*266a0*/  STL.64 [R1+0x1b0], R16 ;  /* 0x0001b01001007387 */ /* 0x000fe20000100a00 */
        /* <DEDUP_REMOVED lines=38> */
[----:B------:R-:W3:Y:S11]  /*26910*/  LDL.LU.64 R14, [R1+0x2e78] ;  /* 0x002e7800010e7983 */ /* 0x000ef60000300a00 */
[----:B------:R-:W-:Y:S10]  /*26920*/  @!UPT UIADD3 URZ, URZ, URZ, URZ ;  /* 0x0000003f3f3ff290 */ /* 0x000ff4000fffe03f */
[----:B------:R-:W-:Y:S01]  /*26930*/  STL.64 [R1+0x150], R16 ;  /* 0x0001501001007387 */ /* 0x000fe20000100a00 */
[----:B------:R0:W-:Y:S03]  /*26940*/  STL.64 [R1+0x158], R18 ;  /* 0x0001581201007387 */ /* 0x0001e60000100a00 */
[----:B0-----:R-:W2:Y:S01]  /*26950*/  LDL.LU.64 R18, [R1+0x2e70] ;  /* 0x002e700001127983 */ /* 0x001ea20000300a00 */
[C---:B---3--:R-:W-:Y:S08]  /*26960*/  HMMA.16816.F32.BF16 R12, R20.reuse, R14, R8 ;  /* 0x0000000e140c723c */ /* 0x048ff00000041808 */
[C---:B--2---:R-:W-:Y:S01]  /*26970*/  HMMA.16816.F32.BF16 R16, R20.reuse, R18, R4 ;  /* 0x000000121410723c */ /* 0x044fe20000041804 */
[----:B------:R-:W2:Y:S11]  /*26980*/  LDL.LU R4, [R1+0x1d0] ;  /* 0x0001d00001047983 */ /* 0x000eb60000300800 */
[----:B------:R-:W-:Y:S11]  /*26990*/  @!UPT UIADD3 URZ, URZ, URZ, URZ ;  /* 0x0000003f3f3ff290 */ /* 0x000ff6000fffe03f */
[----:B------:R0:W-:Y:S01]  /*269a0*/  STL.64 [R1+0x140], R16 ;  /* 0x0001401001007387 */ /* 0x0001e20000100a00 */
[----:B------:R1:W-:Y:S02]  /*269b0*/  STL.64 [R1+0x148], R18 ;  /* 0x0001481201007387 */ /* 0x0003e40000100a00 */
[----:B------:R-:W2:Y:S02]  /*269c0*/  LDL.LU R5, [R1+0x1d4] ;  /* 0x0001d40001057983 */ /* 0x000ea40000300800 */
[----:B------:R-:W2:Y:S01]  /*269d0*/  LDL.LU R6, [R1+0x1d8] ;  /* 0x0001d80001067983 */ /* 0x000ea20000300800 */
[----:B------:R-:W2:Y:S04]  /*269e0*/  LDL.LU R7, [R1+0x1dc] ;  /* 0x0001dc0001077983 */ /* 0x000ea80000300800 */
[----:B0-----:R-:W3:Y:S01]  /*269f0*/  LDL.LU R16, [R1+0xd0] ;  /* 0x0000d00001107983 */ /* 0x001ee20000300800 */
[----:B------:R-:W3:Y:S02]  /*26a00*/  LDL.LU R17, [R1+0xd4] ;  /* 0x0000d40001117983 */ /* 0x000ee40000300800 */
[----:B-1----:R-:W3:Y:S02]  /*26a10*/  LDL.LU R18, [R1+0xd8] ;  /* 0x0000d80001127983 */ /* 0x002ee40000300800 */
[----:B------:R-:W3:Y:S01]  /*26a20*/  LDL.LU R19, [R1+0xdc] ;  /* 0x0000dc0001137983 */ /* 0x000ee20000300800 */
[----:B------:R-:W2:Y:S01]  /*26a30*/  LDL.LU.64 R10, [R1+0x2e68] ;  /* 0x002e6800010a7983 */ /* 0x000ea20000300a00 */
[----:B------:R-:W2:Y:S02]  /*26a40*/  LDL.LU.64 R8, [R1+0x2e60] ;  /* 0x002e600001087983 */ /* 0x000ea40000300a00 */
[----:B------:R-:W-:Y:S02]  /*26a50*/  STL.64 [R1+0x130], R12 ;  /* 0x0001300c01007387 */ /* 0x000fe40000100a00 */
[----:B------:R0:W-:Y:S02]  /*26a60*/  STL.64 [R1+0x138], R14 ;  /* 0x0001380e01007387 */ /* 0x0001e40000100a00 */
        /* <DEDUP_REMOVED lines=28> */
[----:B0-----:R-:W4:Y:S01]  /*26c30*/  LDL.LU.64 R14, [R1+0x2df8] ;  /* 0x002df800010e7983 */ /* 0x001f220000300a00 */
[----:B------:R-:W2:Y:S01]  /*26c40*/  LDL.LU.64 R12, [R1+0x2df0] ;  /* 0x002df000010c7983 */ /* 0x000ea20000300a00 */
[C---:B----4-:R-:W-:Y:S02]  /*26c50*/  HMMA.16816.F32.BF16 R24, R20.reuse, R14, R24 ;  /* 0x0000000e1418723c */ /* 0x050fe40000041818 */
[----:B------:R0:W-:Y:S01]  /*26c60*/  STL.64 [R1+0x2d20], R14 ;  /* 0x002d200e01007387 */ /* 0x0001e20000100a00 */
[----:B--2---:R1:W-:Y:S11]  /*26c70*/  STL.64 [R1+0x2d18], R12 ;  /* 0x002d180c01007387 */ /* 0x0043f60000100a00 */
[----:B------:R-:W-:Y:S09]  /*26c80*/  @!UPT UIADD3 URZ, URZ, URZ, URZ ;  /* 0x0000003f3f3ff290 */ /* 0x000ff2000fffe03f */
[----:B------:R-:W-:Y:S01]  /*26c90*/  STL.64 [R1+0xe0], R24 ;  /* 0x0000e01801007387 */ /* 0x000fe20000100a00 */
[----:B------:R-:W-:Y:S02]  /*26ca0*/  STL.64 [R1+0xe8], R26 ;  /* 0x0000e81a01007387 */ /* 0x000fe40000100a00 */
[----:B0-----:R-:W2:Y:S02]  /*26cb0*/  LDL.64 R14, [R1+0x98] ;  /* 0x00009800010e7983 */ /* 0x001ea40000100a00 */
[----:B------:R-:W0:Y:S01]  /*26cc0*/  LDSM.16.MT88.4 R24, [R0+0x2080] ;  /* 0x002080000018783b */ /* 0x000e220000004200 */
[C---:B------:R-:W-:Y:S01]  /*26cd0*/  HMMA.16816.F32.BF16 R4, R20.reuse, R10, R4 ;  /* 0x0000000a1404723c */ /* 0x040fe20000041804 */
[----:B--2---:R2:W-:Y:S02]  /*26ce0*/  STL.64 [R1+0x2dc0], R14 ;  /* 0x002dc00e01007387 */ /* 0x0045e40000100a00 */
[----:B-1----:R-:W4:Y:S02]  /*26cf0*/  LDL.LU R12, [R1+0x870] ;  /* 0x00087000010c7983 */ /* 0x002f240000300800 */
[----:B------:R-:W4:Y:S01]  /*26d00*/  LDL.LU R13, [R1+0x874] ;  /* 0x00087400010d7983 */ /* 0x000f220000300800 */
[----:B--2---:R-:W2:Y:S01]  /*26d10*/  LDL.LU R14, [R1+0x878] ;  /* 0x00087800010e7983 */ /* 0x004ea20000300800 */
[----:B------:R-:W2:Y:S03]  /*26d20*/  LDL.LU R15, [R1+0x87c] ;  /* 0x00087c00010f7983 */ /* 0x000ea60000300800 */
[----:B--2---:R1:W-:Y:S01]  /*26d30*/  STL.64 [R1+0x2dd0], R14 ;  /* 0x002dd00e01007387 */ /* 0x0043e20000100a00 */
[----:B----4-:R-:W-:Y:S03]  /*26d40*/  STL.64 [R1+0x2dc8], R12 ;  /* 0x002dc80c01007387 */ /* 0x010fe60000100a00 */
[----:B-1----:R-:W2:Y:S01]  /*26d50*/  LDL.64 R14, [R1+0xc8] ;  /* 0x0000c800010e7983 */ /* 0x002ea20000100a00 */
[----:B0-----:R0:W-:Y:S02]  /*26d60*/  STL [R1+0x2cd8], R24 ;  /* 0x002cd81801007387 */ /* 0x0011e40000100800 */
[----:B------:R1:W-:Y:S02]  /*26d70*/  STL [R1+0x2cd4], R25 ;  /* 0x002cd41901007387 */ /* 0x0003e40000100800 */
[----:B------:R4:W-:Y:S01]  /*26d80*/  STL [R1+0x2cd0], R26 ;  /* 0x002cd01a01007387 */ /* 0x0009e20000100800 */
[----:B------:R3:W-:Y:S04]  /*26d90*/  STL [R1+0x2ccc], R27 ;  /* 0x002ccc1b01007387 */ /* 0x0007e80000100800 */
[----:B0-----:R-:W2:Y:S01]  /*26da0*/  LDL.LU R24, [R1+0x850] ;  /* 0x0008500001187983 */ /* 0x001ea20000300800 */
[----:B-1----:R-:W2:Y:S02]  /*26db0*/  LDL.LU R25, [R1+0x854] ;  /* 0x0008540001197983 */ /* 0x002ea40000300800 */
[----:B----4-:R-:W4:Y:S02]  /*26dc0*/  LDL.LU R26, [R1+0x858] ;  /* 0x00085800011a7983 */ /* 0x010f240000300800 */
[----:B---3--:R-:W4:Y:S01]  /*26dd0*/  LDL.LU R27, [R1+0x85c] ;  /* 0x00085c00011b7983 */ /* 0x008f220000300800 */
[----:B------:R-:W-:Y:S01]  /*26de0*/  STL.64 [R1+0x390], R4 ;  /* 0x0003900401007387 */ /* 0x000fe20000100a00 */
[----:B------:R0:W-:Y:S03]  /*26df0*/  STL.64 [R1+0x398], R6 ;  /* 0x0003980601007387 */ /* 0x0001e60000100a00 */
[----:B0-----:R-:W3:Y:S01]  /*26e00*/  LDL.LU.64 R6, [R1+0x2de8] ;  /* 0x002de80001067983 */ /* 0x001ee20000300a00 */
[----:B------:R0:W-:Y:S02]  /*26e10*/  STL.64 [R1+0x2d10], R10 ;  /* 0x002d100a01007387 */ /* 0x0001e40000100a00 */
[----:B------:R-:W-:Y:S01]  /*26e20*/  STL.64 [R1+0x2d08], R8 ;  /* 0x002d080801007387 */ /* 0x000fe20000100a00 */
[----:B0-----:R-:W2:Y:S01]  /*26e30*/  LDL.64 R10, [R1+0xa8] ;  /* 0x0000a800010a7983 */ /* 0x001ea20000100a00 */
[----:B---3--:R-:W-:Y:S03]  /*26e40*/  HMMA.16816.F32.BF16 R20, R20, R6, R16 ;  /* 0x000000061414723c */ /* 0x008fe60000041810 */
[----:B------:R-:W3:Y:S01]  /*26e50*/  LDL.LU.64 R18, [R1+0x2de0] ;  /* 0x002de00001127983 */ /* 0x000ee20000300a00 */
[----:B------:R-:W3:Y:S11]  /*26e60*/  LDL.LU.64 R16, [R1+0x2dd8] ;  /* 0x002dd80001107983 */ /* 0x000ef60000300a00 */
[----:B------:R-:W-:Y:S08]  /*26e70*/  @!UPT UIADD3 URZ, URZ, URZ, URZ ;  /* 0x0000003f3f3ff290 */ /* 0x000ff0000fffe03f */
[----:B------:R0:W-:Y:S01]  /*26e80*/  STL.64 [R1+0xd0], R20 ;  /* 0x0000d01401007387 */ /* 0x0001e20000100a00 */
[----:B------:R1:W-:Y:S03]  /*26e90*/  STL.64 [R1+0xd8], R22 ;  /* 0x0000d81601007387 */ /* 0x0003e60000100a00 */
[----:B0-----:R-:W3:Y:S01]  /*26ea0*/  LDL.LU R20, [R1+0x860] ;  /* 0x0008600001147983 */ /* 0x001ee20000300800 */
[----:B------:R-:W3:Y:S02]  /*26eb0*/  LDL.LU R21, [R1+0x864] ;  /* 0x0008640001157983 */ /* 0x000ee40000300800 */
[----:B-1----:R-:W3:Y:S02]  /*26ec0*/  LDL.LU R22, [R1+0x868] ;  /* 0x0008680001167983 */ /* 0x002ee40000300800 */
[----:B------:R-:W3:Y:S01]  /*26ed0*/  LDL.LU R23, [R1+0x86c] ;  /* 0x00086c0001177983 */ /* 0x000ee20000300800 */
[----:B------:R0:W-:Y:S01]  /*26ee0*/  STL [R1+0x2ce0], R6 ;  /* 0x002ce00601007387 */ /* 0x0001e20000100800 */
[----:B------:R1:W-:Y:S02]  /*26ef0*/  STL [R1+0x2cdc], R7 ;  /* 0x002cdc0701007387 */ /* 0x0003e40000100800 */
[----:B------:R-:W3:Y:S02]  /*26f00*/  LDL.LU R4, [R1+0x880] ;  /* 0x0008800001047983 */ /* 0x000ee40000300800 */
[----:B------:R-:W3:Y:S01]  /*26f10*/  LDL.LU R5, [R1+0x884] ;  /* 0x0008840001057983 */ /* 0x000ee20000300800 */
[----:B0-----:R-:W3:Y:S01]  /*26f20*/  LDL.LU R6, [R1+0x888] ;  /* 0x0008880001067983 */ /* 0x001ee20000300800 */
[----:B-1----:R-:W3:Y:S02]  /*26f30*/  LDL.LU R7, [R1+0x88c] ;  /* 0x00088c0001077983 */ /* 0x002ee40000300800 */
[----:B--2---:R-:W-:Y:S01]  /*26f40*/  IMAD.MOV.U32 R2, RZ, RZ, R15 ;  /* 0x000000ffff027224 */ /* 0x004fe200078e000f */
[C---:B---3--:R-:W-:Y:S11]  /*26f50*/  HMMA.16816.F32.BF16 R4, R16.reuse, R14, R4 ;  /* 0x0000000e1004723c */ /* 0x048ff60000041804 */
[----:B------:R-:W-:Y:S11]  /*26f60*/  @!UPT UIADD3 URZ, URZ, URZ, URZ ;  /* 0x0000003f3f3ff290 */ /* 0x000ff6000fffe03f */
[----:B------:R-:W-:Y:S01]  /*26f70*/  @!UPT UIADD3 URZ, URZ, URZ, URZ ;  /* 0x0000003f3f3ff290 */ /* 0x000fe2000fffe03f */
[----:B------:R0:W-:Y:S01]  /*26f80*/  STL.64 [R1+0xb40], R4 ;  /* 0x000b400401007387 */ /* 0x0001e20000100a00 */
[----:B------:R1:W-:Y:S02]  /*26f90*/  STL.64 [R1+0xb48], R6 ;  /* 0x000b480601007387 */ /* 0x0003e40000100a00 */
[----:B0-----:R-:W-:Y:S02]  /*26fa0*/  IMAD.MOV.U32 R4, RZ, RZ, R14 ;  /* 0x000000ffff047224 */ /* 0x001fe400078e000e */
[----:B------:R-:W2:Y:S01]  /*26fb0*/  LDL.LU.64 R14, [R1+0x2dd0] ;  /* 0x002dd000010e7983 */ /* 0x000ea20000300a00 */
[----:B------:R-:W2:Y:S02]  /*26fc0*/  LDL.LU.64 R12, [R1+0x2dc8] ;  /* 0x002dc800010c7983 */ /* 0x000ea40000300a00 */
[----:B------:R-:W-:Y:S02]  /*26fd0*/  STL [R1+0x2ce8], R2 ;  /* 0x002ce80201007387 */ /* 0x000fe40000100800 */
[----:B------:R-:W-:Y:S01]  /*26fe0*/  STL [R1+0x2ce4], R4 ;  /* 0x002ce40401007387 */ /* 0x000fe20000100800 */
[----:B-1----:R-:W2:Y:S02]  /*26ff0*/  LDL.64 R6, [R1+0xb8] ;  /* 0x0000b80001067983 */ /* 0x002ea40000100a00 */
[----:B--2---:R-:W-:Y:S11]  /*27000*/  HMMA.16816.F32.BF16 R12, R16, R6, R12 ;  /* 0x00000006100c723c */ /* 0x004ff6000004180c */
[----:B------:R-:W-:Y:S11]  /*27010*/  @!UPT UIADD3 URZ, URZ, URZ, URZ ;  /* 0x0000003f3f3ff290 */ /* 0x000ff6000fffe03f */
[----:B------:R-:W-:Y:S01]  /*27020*/  @!UPT UIADD3 URZ, URZ, URZ, URZ ;  /* 0x0000003f3f3ff290 */ /* 0x000fe2000fffe03f */
[----:B------:R-:W-:Y:S01]  /*27030*/  STL.64 [R1+0xb30], R12 ;  /* 0x000b300c01007387 */ /* 0x000fe20000100a00 */
[----:B------:R0:W-:Y:S03]  /*27040*/  STL.64 [R1+0xb38], R14 ;  /* 0x000b380e01007387 */ /* 0x0001e60000100a00 */
[----:B0-----:R-:W4:Y:S01]  /*27050*/  LDL.LU.64 R14, [R1+0x2dc0] ;  /* 0x002dc000010e7983 */ /* 0x001f220000300a00 */
[----:B------:R-:W-:Y:S02]  /*27060*/  IMAD.MOV.U32 R5, RZ, RZ, R7 ;  /* 0x000000ffff057224 */ /* 0x000fe400078e0007 */
[----:B------:R-:W-:-:S03]  /*27070*/  IMAD.MOV.U32 R28, RZ, RZ, R6 ;  /* 0x000000ffff1c7224 */ /* 0x000fc600078e0006 */
[----:B------:R0:W-:Y:S02]  /*27080*/  STL [R1+0x2cf0], R5 ;  /* 0x002cf00501007387 */ /* 0x0001e40000100800 */
[C---:B0-----:R-:W-:Y:S02]  /*27090*/  HMMA.16816.F32.BF16 R4, R16.reuse, R10, R20 ;  /* 0x0000000a1004723c */ /* 0x041fe40000041814 */
[----:B------:R-:W-:Y:S01]  /*270a0*/  STL [R1+0x2cec], R28 ;  /* 0x002cec1c01007387 */ /* 0x000fe20000100800 */
[----:B------:R-:W-:Y:S02]  /*270b0*/  IMAD.MOV.U32 R29, RZ, RZ, R11 ;  /* 0x000000ffff1d7224 */ /* 0x000fe400078e000b */
[----:B------:R-:W-:Y:S11]  /*270c0*/  IMAD.MOV.U32 R3, RZ, RZ, R10 ;  /* 0x000000ffff037224 */ /* 0x000ff600078e000a */
[----:B------:R-:W-:Y:S07]  /*270d0*/  @!UPT UIADD3 URZ, URZ, URZ, URZ ;  /* 0x0000003f3f3ff290 */ /* 0x000fee000fffe03f */
[----:B------:R-:W-:Y:S01]  /*270e0*/  STL.64 [R1+0xb20], R4 ;  /* 0x000b200401007387 */ /* 0x000fe20000100a00 */
[----:B------:R4:W-:Y:S02]  /*270f0*/  STL.64 [R1+0xb28], R6 ;  /* 0x000b280601007387 */ /* 0x0009e40000100a00 */
[----:B------:R-:W-:Y:S02]  /*27100*/  STL [R1+0x2cf8], R29 ;  /* 0x002cf81d01007387 */ /* 0x000fe40000100800 */
[----:B------:R-:W-:Y:S01]  /*27110*/  STL [R1+0x2cf4], R3 ;  /* 0x002cf40301007387 */ /* 0x000fe20000100800 */
[----:B----4-:R-:W-:Y:S07]  /*27120*/  HMMA.16816.F32.BF16 R4, R16, R14, R24 ;  /* 0x0000000e1004723c */ /* 0x010fee0000041818 */
[----:B------:R-:W-:-:S02]  /*27130*/  IMAD.MOV.U32 R26, RZ, RZ, R14 ;  /* 0x000000ffff1a7224 */ /* 0x000fc400078e000e */
[----:B------:R-:W-:Y:S11]  /*27140*/  IMAD.MOV.U32 R27, RZ, RZ, R15 ;  /* 0x000000ffff1b7224 */ /* 0x000ff600078e000f */
[----:B------:R-:W-:Y:S03]  /*27150*/  @!UPT UIADD3 URZ, URZ, URZ, URZ ;  /* 0x0000003f3f3ff290 */ /* 0x000fe6000fffe03f */
[----:B------:R-:W-:Y:S01]  /*27160*/  STL.64 [R1+0xb10], R4 ;  /* 0x000b100401007387 */ /* 0x000fe20000100a00 */
[----:B------:R-:W-:Y:S02]  /*27170*/  STL.64 [R1+0xb18], R6 ;  /* 0x000b180601007387 */ /* 0x000fe40000100a00 */
[----:B------:R-:W2:Y:S02]  /*27180*/  LDL R14, [R1+0x8] ;  /* 0x00000800010e7983 */ /* 0x000ea40000100800 */
[----:B------:R-:W2:Y:S02]  /*27190*/  LDL R15, [R1+0xc] ;  /* 0x00000c00010f7983 */ /* 0x000ea40000100800 */
[----:B--2---:R0:W-:Y:S01]  /*271a0*/  STL.64 [R1+0x2d38], R14 ;  /* 0x002d380e01007387 */ /* 0x0041e20000100a00 */
[----:B------:R-:W2:Y:S02]  /*271b0*/  LDL.LU R8, [R1+0x760] ;  /* 0x0007600001087983 */ /* 0x000ea40000300800 */
[----:B------:R-:W2:Y:S02]  /*271c0*/  LDL.LU R9, [R1+0x764] ;  /* 0x0007640001097983 */ /* 0x000ea40000300800 */
[----:B------:R-:W3:Y:S01]  /*271d0*/  LDL.LU R10, [R1+0x768] ;  /* 0x00076800010a7983 */ /* 0x000ee20000300800 */
[----:B------:R-:W3:Y:S04]  /*271e0*/  LDL.LU R11, [R1+0x76c] ;  /* 0x00076c00010b7983 */ /* 0x000ee80000300800 */
[----:B0-----:R-:W4:Y:S04]  /*271f0*/  LDL.64 R14, [R1+0x18] ;  /* 0x00001800010e7983 */ /* 0x001f280000100a00 */
[----:B----4-:R0:W-:Y:S04]  /*27200*/  STL.64 [R1+0x2d50], R14 ;  /* 0x002d500e01007387 */ /* 0x0101e80000100a00 */
[----:B0-----:R-:W4:Y:S04]  /*27210*/  LDL.64 R14, [R1+0x28] ;  /* 0x00002800010e7983 */ /* 0x001f280000100a00 */
[----:B----4-:R-:W-:Y:S01]  /*27220*/  STL.64 [R1+0x2d68], R14 ;  /* 0x002d680e01007387 */ /* 0x010fe20000100a00 */
[----:B---3--:R-:W-:Y:S02]  /*27230*/  STL.64 [R1+0x2d30], R10 ;  /* 0x002d300a01007387 */ /* 0x008fe40000100a00 */
[----:B--2---:R0:W-:Y:S02]  /*27240*/  STL.64 [R1+0x2d28], R8 ;  /* 0x002d280801007387 */ /* 0x0041e40000100a00 */
[----:B0-----:R-:W2:Y:S01]  /*27250*/  LDL.LU R8, [R1+0x800] ;  /* 0x0008000001087983 */ /* 0x001ea20000300800 */
[----:B------:R-:W2:Y:S02]  /*27260*/  LDL.LU R9, [R1+0x804] ;  /* 0x0008040001097983 */ /* 0x000ea40000300800 */
[----:B------:R-:W3:Y:S02]  /*27270*/  LDL.LU R10, [R1+0x808] ;  /* 0x00080800010a7983 */ /* 0x000ee40000300800 */
[----:B------:R-:W3:Y:S01]  /*27280*/  LDL.LU R11, [R1+0x80c] ;  /* 0x00080c00010b7983 */ /* 0x000ee20000300800 */
[----:B------:R-:W4:Y:S01]  /*27290*/  LDL.LU R4, [R1+0x830] ;  /* 0x0008300001047983 */ /* 0x000f220000300800 */
[----:B------:R-:W4:Y:S02]  /*272a0*/  LDL.LU R5, [R1+0x834] ;  /* 0x0008340001057983 */ /* 0x000f240000300800 */
[----:B------:R-:W2:Y:S02]  /*272b0*/  LDL.LU R6, [R1+0x838] ;  /* 0x0008380001067983 */ /* 0x000ea40000300800 */
[----:B------:R-:W2:Y:S02]  /*272c0*/  LDL.LU R7, [R1+0x83c] ;  /* 0x00083c0001077983 */ /* 0x000ea40000300800 */
[----:B--2---:R0:W-:Y:S01]  /*272d0*/  STL.64 [R1+0x2db8], R6 ;  /* 0x002db80601007387 */ /* 0x0041e20000100a00 */
[----:B----4-:R-:W-:Y:S02]  /*272e0*/  STL.64 [R1+0x2db0], R4 ;  /* 0x002db00401007387 */ /* 0x010fe40000100a00 */
[----:B------:R-:W2:Y:S01]  /*272f0*/  LDL.64 R22, [R1+0x68] ;  /* 0x0000680001167983 */ /* 0x000ea20000100a00 */
[----:B0-----:R-:W4:Y:S04]  /*27300*/  LDL.64 R6, [R1+0x88] ;  /* 0x0000880001067983 */ /* 0x001f280000100a00 */
[----:B--2---:R0:W-:Y:S01]  /*27310*/  STL.64 [R1+0x2da8], R22 ;  /* 0x002da81601007387 */ /* 0x0041e20000100a00 */
[----:B------:R-:W2:Y:S03]  /*27320*/  LDL.64 R14, [R1+0x38] ;  /* 0x00003800010e7983 */ /* 0x000ea60000100a00 */
[----:B0-----:R-:W3:Y:S04]  /*27330*/  LDL.64 R22, [R1+0x78] ;  /* 0x0000780001167983 */ /* 0x001ee80000100a00 */
[----:B--2---:R0:W-:Y:S04]  /*27340*/  STL.64 [R1+0x2d80], R14 ;  /* 0x002d800e01007387 */ /* 0x0041e80000100a00 */
[----:B0-----:R-:W2:Y:S04]  /*27350*/  LDL.64 R14, [R1+0x48] ;  /* 0x00004800010e7983 */ /* 0x001ea80000100a00 */
[----:B--2---:R-:W-:Y:S01]  /*27360*/  STL.64 [R1+0x2d98], R14 ;  /* 0x002d980e01007387 */ /* 0x004fe20000100a00 */
[----:B---3--:R-:W-:Y:S02]  /*27370*/  STL.64 [R1+0x2d48], R10 ;  /* 0x002d480a01007387 */ /* 0x008fe40000100a00 */
[----:B------:R0:W-:Y:S02]  /*27380*/  STL.64 [R1+0x2d40], R8 ;  /* 0x002d400801007387 */ /* 0x0001e40000100a00 */
[----:B0-----:R-:W2:Y:S01]  /*27390*/  LDL.LU R8, [R1+0x810] ;  /* 0x0008100001087983 */ /* 0x001ea20000300800 */
[----:B------:R-:W2:Y:S02]  /*273a0*/  LDL.LU R9, [R1+0x814] ;  /* 0x0008140001097983 */ /* 0x000ea40000300800 */
[----:B------:R-:W3:Y:S02]  /*273b0*/  LDL.LU R10, [R1+0x818] ;  /* 0x00081800010a7983 */ /* 0x000ee40000300800 */
[----:B------:R-:W3:Y:S01]  /*273c0*/  LDL.LU R11, [R1+0x81c] ;  /* 0x00081c00010b7983 */ /* 0x000ee20000300800 */
[----:B------:R-:W2:Y:S04]  /*273d0*/  LDL.64 R14, [R1+0x58] ;  /* 0x00005800010e7983 */ /* 0x000ea80000100a00 */
[----:B--2---:R0:W-:Y:S01]  /*273e0*/  STL.64 [R1+0x2da0], R14 ;  /* 0x002da00e01007387 */ /* 0x0041e20000100a00 */
[----:B------:R-:W2:Y:S02]  /*273f0*/  LDL.LU R12, [R1+0x820] ;  /* 0x00082000010c7983 */ /* 0x000ea40000300800 */
[----:B------:R-:W2:Y:S01]  /*27400*/  LDL.LU R13, [R1+0x824] ;  /* 0x00082400010d7983 */ /* 0x000ea20000300800 */
[----:B0-----:R-:W2:Y:S01]  /*27410*/  LDL.LU R14, [R1+0x828] ;  /* 0x00082800010e7983 */ /* 0x001ea20000300800 */
[----:B------:R-:W2:Y:S02]  /*27420*/  LDL.LU R15, [R1+0x82c] ;  /* 0x00082c00010f7983 */ /* 0x000ea40000300800 */
[----:B---3--:R-:W-:Y:S02]  /*27430*/  STL.64 [R1+0x2d60], R10 ;  /* 0x002d600a01007387 */ /* 0x008fe40000100a00 */
[----:B------:R0:W-:Y:S02]  /*27440*/  STL.64 [R1+0x2d58], R8 ;  /* 0x002d580801007387 */ /* 0x0001e40000100a00 */
[----:B0-----:R-:W3:Y:S01]  /*27450*/  LDL.LU R8, [R1+0x890] ;  /* 0x0008900001087983 */ /* 0x001ee20000300800 */
[----:B------:R-:W3:Y:S02]  /*27460*/  LDL.LU R9, [R1+0x894] ;  /* 0x0008940001097983 */ /* 0x000ee40000300800 */
[----:B------:R-:W2:Y:S02]  /*27470*/  LDL.LU R10, [R1+0x898] ;  /* 0x00089800010a7983 */ /* 0x000ea40000300800 */
[----:B------:R-:W2:Y:S02]  /*27480*/  LDL.LU R11, [R1+0x89c] ;  /* 0x00089c00010b7983 */ /* 0x000ea40000300800 */
[----:B--2---:R-:W-:Y:S01]  /*27490*/  STL.64 [R1+0x2d78], R10 ;  /* 0x002d780a01007387 */ /* 0x004fe20000100a00 */
[----:B---3--:R0:W-:Y:S03]  /*274a0*/  STL.64 [R1+0x2d70], R8 ;  /* 0x002d700801007387 */ /* 0x0081e60000100a00 */
[----:B0-----:R-:W2:Y:S01]  /*274b0*/  LDL.LU R8, [R1+0x8a0] ;  /* 0x0008a00001087983 */ /* 0x001ea20000300800 */
[----:B------:R-:W2:Y:S02]  /*274c0*/  LDL.LU R9, [R1+0x8a4] ;  /* 0x0008a40001097983 */ /* 0x000ea40000300800 */
[----:B------:R-:W3:Y:S02]  /*274d0*/  LDL.LU R10, [R1+0x8a8] ;  /* 0x0008a800010a7983 */ /* 0x000ee40000300800 */
[----:B------:R-:W3:Y:S02]  /*274e0*/  LDL.LU R11, [R1+0x8ac] ;  /* 0x0008ac00010b7983 */ /* 0x000ee40000300800 */
[----:B---3--:R-:W-:Y:S01]  /*274f0*/  STL.64 [R1+0x2d90], R10 ;  /* 0x002d900a01007387 */ /* 0x008fe20000100a00 */
[----:B--2---:R0:W-:Y:S03]  /*27500*/  STL.64 [R1+0x2d88], R8 ;  /* 0x002d880801007387 */ /* 0x0041e60000100a00 */
[----:B0-----:R-:W2:Y:S01]  /*27510*/  LDL.LU R8, [R1+0x8b0] ;  /* 0x0008b00001087983 */ /* 0x001ea20000300800 */
[----:B------:R-:W2:Y:S02]  /*27520*/  LDL.LU R9, [R1+0x8b4] ;  /* 0x0008b40001097983 */ /* 0x000ea40000300800 */
[----:B------:R-:W2:Y:S02]  /*27530*/  LDL.LU R10, [R1+0x8b8] ;  /* 0x0008b800010a7983 */ /* 0x000ea40000300800 */
[----:B------:R-:W2:Y:S01]  /*27540*/  LDL.LU R11, [R1+0x8bc] ;  /* 0x0008bc00010b7983 */ /* 0x000ea20000300800 */
[----:B------:R-:W-:Y:S01]  /*27550*/  STL [R1+0x2d00], R27 ;  /* 0x002d001b01007387 */ /* 0x000fe20000100800 */
[----:B------:R0:W-:Y:S02]  /*27560*/  STL [R1+0x2cfc], R26 ;  /* 0x002cfc1a01007387 */ /* 0x0001e40000100800 */
[----:B------:R-:W4:Y:S02]  /*27570*/  LDL.LU R24, [R1+0x840] ;  /* 0x0008400001187983 */ /* 0x000f240000300800 */
[----:B------:R-:W4:Y:S01]  /*27580*/  LDL.LU R25, [R1+0x844] ;  /* 0x0008440001197983 */ /* 0x000f220000300800 */
[----:B0-----:R-:W4:Y:S01]  /*27590*/  LDL.LU R26, [R1+0x848] ;  /* 0x00084800011a7983 */ /* 0x001f220000300800 */
[----:B------:R-:W4:Y:S02]  /*275a0*/  LDL.LU R27, [R1+0x84c] ;  /* 0x00084c00011b7983 */ /* 0x000f240000300800 */
[C---:B----4-:R-:W-:Y:S11]  /*275b0*/  HMMA.16816.F32.BF16 R24, R16.reuse, R6, R24 ;  /* 0x000000061018723c */ /* 0x050ff60000041818 */
[----:B------:R-:W-:Y:S11]  /*275c0*/  @!UPT UIADD3 URZ, URZ, URZ, URZ ;  /* 0x0000003f3f3ff290 */ /* 0x000ff6000fffe03f */
[----:B------:R-:W-:Y:S01]  /*275d0*/  @!UPT UIADD3 URZ, URZ, URZ, URZ ;  /* 0x0000003f3f3ff290 */ /* 0x000fe2000fffe03f */
[----:B------:R0:W-:Y:S01]  /*275e0*/  STL.64 [R1+0xb00], R24 ;  /* 0x000b001801007387 */ /* 0x0001e20000100a00 */
[----:B------:R-:W-:Y:S02]  /*275f0*/  STL.64 [R1+0xb08], R26 ;  /* 0x000b081a01007387 */ /* 0x000fe40000100a00 */
[----:B0-----:R-:W-:Y:S02]  /*27600*/  IMAD.MOV.U32 R24, RZ, RZ, R6 ;  /* 0x000000ffff187224 */ /* 0x001fe400078e0006 */
[----:B------:R-:W-:Y:S02]  /*27610*/  IMAD.MOV.U32 R25, RZ, RZ, R7 ;  /* 0x000000ffff197224 */ /* 0x000fe400078e0007 */
[----:B------:R-:W3:Y:S01]  /*27620*/  LDL.LU.64 R6, [R1+0x2db8] ;  /* 0x002db80001067983 */ /* 0x000ee20000300a00 */
[----:B------:R-:W3:Y:S02]  /*27630*/  LDL.LU.64 R4, [R1+0x2db0] ;  /* 0x002db00001047983 */ /* 0x000ee40000300a00 */
[C---:B---3--:R-:W-:Y:S11]  /*27640*/  HMMA.16816.F32.BF16 R4, R16.reuse, R22, R4 ;  /* 0x000000161004723c */ /* 0x048ff60000041804 */
[----:B------:R-:W-:Y:S11]  /*27650*/  @!UPT UIADD3 URZ, URZ, URZ, URZ ;  /* 0x0000003f3f3ff290 */ /* 0x000ff6000fffe03f */
[----:B------:R-:W-:Y:S01]  /*27660*/  @!UPT UIADD3 URZ, URZ, URZ, URZ ;  /* 0x0000003f3f3ff290 */ /* 0x000fe2000fffe03f */
[----:B------:R-:W-:Y:S01]  /*27670*/  STL.64 [R1+0xaf0], R4 ;  /* 0x000af00401007387 */ /* 0x000fe20000100a00 */
[----:B------:R0:W-:Y:S02]  /*27680*/  STL.64 [R1+0xaf8], R6 ;  /* 0x000af80601007387 */ /* 0x0001e40000100a00 */
[----:B0-----:R-:W-:Y:S02]  /*27690*/  IMAD.MOV.U32 R6, RZ, RZ, R22 ;  /* 0x000000ffff067224 */ /* 0x001fe400078e0016 */
[----:B------:R-:W-:Y:S02]  /*276a0*/  IMAD.MOV.U32 R7, RZ, RZ, R23 ;  /* 0x000000ffff077224 */ /* 0x000fe400078e0017 */
[----:B------:R-:W3:Y:S02]  /*276b0*/  LDL.LU.64 R22, [R1+0x2da8] ;  /* 0x002da80001167983 */ /* 0x000ee40000300a00 */
[----:B---3--:R-:W-:Y:S01]  /*276c0*/  HMMA.16816.F32.BF16 R12, R16, R22, R12 ;  /* 0x00000016100c723c */ /* 0x008fe2000004180c */
[----:B------:R-:W-:-:S02]  /*276d0*/  IMAD.MOV.U32 R2, RZ, RZ, R22 ;  /* 0x000000ffff027224 */ /* 0x000fc400078e0016 */
[----:B------:R-:W-:Y:S02]  /*276e0*/  IMAD.MOV.U32 R4, RZ, RZ, R23 ;  /* 0x000000ffff047224 */ /* 0x000fe400078e0017 */
[----:B------:R-:W0:Y:S11]  /*276f0*/  LDSM.16.MT88.4 R20, [R0+0x2100] ;  /* 0x002100000014783b */ /* 0x000e360000004200 */
[----:B------:R-:W-:Y:S07]  /*27700*/  @!UPT UIADD3 URZ, URZ, URZ, URZ ;  /* 0x0000003f3f3ff290 */ /* 0x000fee000fffe03f */
[----:B------:R-:W-:Y:S01]  /*27710*/  STL.64 [R1+0xae0], R12 ;  /* 0x000ae00c01007387 */ /* 0x000fe20000100a00 */
[----:B------:R1:W-:Y:S03]  /*27720*/  STL.64 [R1+0xae8], R14 ;  /* 0x000ae80e01007387 */ /* 0x0003e60000100a00 */
[----:B-1----:R-:W3:Y:S04]  /*27730*/  LDL.LU.64 R14, [R1+0x2da0] ;  /* 0x002da000010e7983 */ /* 0x002ee80000300a00 */
[----:B0-----:R-:W-:Y:S01]  /*27740*/  STL.64 [R1+0x2b70], R22 ;  /* 0x002b701601007387 */ /* 0x001fe20000100a00 */
[----:B------:R0:W-:Y:S03]  /*27750*/  STL.64 [R1+0x2b68], R20 ;  /* 0x002b681401007387 */ /* 0x0001e60000100a00 */
[----:B0-----:R-:W3:Y:S01]  /*27760*/  LDL.LU R20, [R1+0x8c0] ;  /* 0x0008c00001147983 */ /* 0x001ee20000300800 */
[----:B------:R-:W3:Y:S02]  /*27770*/  LDL.LU R21, [R1+0x8c4] ;  /* 0x0008c40001157983 */ /* 0x000ee40000300800 */
[----:B------:R-:W3:Y:S02]  /*27780*/  LDL.LU R22, [R1+0x8c8] ;  /* 0x0008c80001167983 */ /* 0x000ee40000300800 */
[----:B------:R-:W3:Y:S02]  /*27790*/  LDL.LU R23, [R1+0x8cc] ;  /* 0x0008cc0001177983 */ /* 0x000ee40000300800 */
[C---:B---3--:R-:W-:Y:S11]  /*277a0*/  HMMA.16816.F32.BF16 R20, R16.reuse, R14, R20 ;  /* 0x0000000e1014723c */ /* 0x048ff60000041814 */
[----:B------:R-:W-:Y:S11]  /*277b0*/  @!UPT UIADD3 URZ, URZ, URZ, URZ ;  /* 0x0000003f3f3ff290 */ /* 0x000ff6000fffe03f */
[----:B------:R-:W-:Y:S01]  /*277c0*/  @!UPT UIADD3 URZ, URZ, URZ, URZ ;  /* 0x0000003f3f3ff290 */ /* 0x000fe2000fffe03f */
[----:B------:R0:W-:Y:S01]  /*277d0*/  STL.64 [R1+0x880], R20 ;  /* 0x0008801401007387 */ /* 0x0001e20000100a00 */
[----:B------:R1:W-:Y:S02]  /*277e0*/  STL.64 [R1+0x888], R22 ;  /* 0x0008881601007387 */ /* 0x0003e40000100a00 */
[----:B0-----:R-:W-:Y:S02]  /*277f0*/  IMAD.MOV.U32 R21, RZ, RZ, R14 ;  /* 0x000000ffff157224 */ /* 0x001fe400078e000e */
[----:B------:R-:W-:Y:S02]  /*27800*/  IMAD.MOV.U32 R20, RZ, RZ, R15 ;  /* 0x000000ffff147224 */ /* 0x000fe400078e000f */
[----:B------:R-:W2:Y:S02]  /*27810*/  LDL.LU.64 R14, [R1+0x2d98] ;  /* 0x002d9800010e7983 */ /* 0x000ea40000300a00 */
[----:B--2---:R-:W-:Y:S01]  /*27820*/  HMMA.16816.F32.BF16 R8, R16, R14, R8 ;  /* 0x0000000e1008723c */ /* 0x004fe20000041808 */
[----:B-1----:R-:W-:-:S02]  /*27830*/  IMAD.MOV.U32 R23, RZ, RZ, R14 ;  /* 0x000000ffff177224 */ /* 0x002fc400078e000e */
        /* <DEDUP_REMOVED lines=38> */
[----:B------:R-:W-:Y:S01]  /*27aa0*/  STL.64 [R1+0x830], R12 ;  /* 0x0008300c01007387 */ /* 0x000fe20000100a00 */
[----:B------:R0:W-:Y:S03]  /*27ab0*/  STL.64 [R1+0x838], R14 ;  /* 0x0008380e01007387 */ /* 0x0001e60000100a00 */
[----:B0-----:R-:W2:Y:S01]  /*27ac0*/  LDL.LU.64 R14, [R1+0x2d20] ;  /* 0x002d2000010e7983 */ /* 0x001ea20000300a00 */
[----:B------:R-:W3:Y:S01]  /*27ad0*/  LDL.LU.64 R12, [R1+0x2d18] ;  /* 0x002d1800010c7983 */ /* 0x000ee20000300a00 */
[C---:B--2---:R-:W-:Y:S11]  /*27ae0*/  HMMA.16816.F32.BF16 R8, R16.reuse, R14, R8 ;  /* 0x0000000e1008723c */ /* 0x044ff60000041808 */
[----:B------:R-:W-:Y:S11]  /*27af0*/  @!UPT UIADD3 URZ, URZ, URZ, URZ ;  /* 0x0000003f3f3ff290 */ /* 0x000ff6000fffe03f */
[----:B------:R-:W-:Y:S01]  /*27b00*/  @!UPT UIADD3 URZ, URZ, URZ, URZ ;  /* 0x0000003f3f3ff290 */ /* 0x000fe2000fffe03f */
[----:B------:R-:W-:Y:S01]  /*27b10*/  STL.64 [R1+0x820], R8 ;  /* 0x0008200801007387 */ /* 0x000fe20000100a00 */
[----:B------:R0:W-:Y:S03]  /*27b20*/  STL.64 [R1+0x828], R10 ;  /* 0x0008280a01007387 */ /* 0x0001e60000100a00 */
[----:B0-----:R-:W2:Y:S01]  /*27b30*/  LDL.LU.64 R10, [R1+0x2d10] ;  /* 0x002d1000010a7983 */ /* 0x001ea20000300a00 */
[----:B------:R-:W4:Y:S02]  /*27b40*/  LDL.LU.64 R8, [R1+0x2d08] ;  /* 0x002d080001087983 */ /* 0x000f240000300a00 */
[----:B------:R-:W-:Y:S02]  /*27b50*/  STL.64 [R1+0x2b90], R14 ;  /* 0x002b900e01007387 */ /* 0x000fe40000100a00 */
[----:B---3--:R0:W-:Y:S02]  /*27b60*/  STL.64 [R1+0x2b88], R12 ;  /* 0x002b880c01007387 */ /* 0x0081e40000100a00 */
[----:B0-----:R-:W2:Y:S01]  /*27b70*/  LDL.LU R12, [R1+0x6e0] ;  /* 0x0006e000010c7983 */ /* 0x001ea20000300800 */
[----:B------:R-:W2:Y:S02]  /*27b80*/  LDL.LU R13, [R1+0x6e4] ;  /* 0x0006e400010d7983 */ /* 0x000ea40000300800 */
[----:B------:R-:W2:Y:S02]  /*27b90*/  LDL.LU R14, [R1+0x6e8] ;  /* 0x0006e800010e7983 */ /* 0x000ea40000300800 */
[----:B------:R-:W2:Y:S02]  /*27ba0*/  LDL.LU R15, [R1+0x6ec] ;  /* 0x0006ec00010f7983 */ /* 0x000ea40000300800 */
[----:B--2---:R-:W-:Y:S11]  /*27bb0*/  HMMA.16816.F32.BF16 R12, R16, R10, R12 ;  /* 0x0000000a100c723c */ /* 0x004ff6000004180c */
[----:B------:R-:W-:Y:S11]  /*27bc0*/  @!UPT UIADD3 URZ, URZ, URZ, URZ ;  /* 0x0000003f3f3ff290 */ /* 0x000ff6000fffe03f */
[----:B------:R-:W-:Y:S01]  /*27bd0*/  @!UPT UIADD3 URZ, URZ, URZ, URZ ;  /* 0x0000003f3f3ff290 */ /* 0x000fe2000fffe03f */
[----:B------:R-:W-:Y:S01]  /*27be0*/  STL.64 [R1+0x810], R12 ;  /* 0x0008100c01007387 */ /* 0x000fe20000100a00 */
[----:B------:R0:W-:Y:S03]  /*27bf0*/  STL.64 [R1+0x818], R14 ;  /* 0x0008180e01007387 */ /* 0x0001e60000100a00 */
[----:B0-----:R-:W2:Y:S04]  /*27c00*/  LDL.LU.64 R14, [R1+0x8] ;  /* 0x00000800010e7983 */ /* 0x001ea80000300a00 */
[----:B--2---:R0:W-:Y:S02]  /*27c10*/  STL.64 [R1+0x2ba8], R14 ;  /* 0x002ba80e01007387 */ /* 0x0041e40000100a00 */
[----:B0-----:R-:W-:-:S02]  /*27c20*/  IMAD.MOV.U32 R14, RZ, RZ, R27 ;  /* 0x000000ffff0e7224 */ /* 0x001fc400078e001b */
[----:B------:R-:W-:Y:S01]  /*27c30*/  IMAD.MOV.U32 R15, RZ, RZ, R26 ;  /* 0x000000ffff0f7224 */ /* 0x000fe200078e001a */
[----:B------:R-:W2:Y:S01]  /*27c40*/  LDL.LU R27, [R1+0x2d00] ;  /* 0x002d0000011b7983 */ /* 0x000ea20000300800 */
[----:B------:R-:W3:Y:S03]  /*27c50*/  LDL.LU R26, [R1+0x2cfc] ;  /* 0x002cfc00011a7983 */ /* 0x000ee60000300800 */
[----:B------:R-:W-:Y:S01]  /*27c60*/  STL.64 [R1+0x2bc0], R14 ;  /* 0x002bc00e01007387 */ /* 0x000fe20000100a00 */
[----:B------:R-:W-:Y:S02]  /*27c70*/  STL.64 [R1+0x2b80], R10 ;  /* 0x002b800a01007387 */ /* 0x000fe40000100a00 */
[----:B----4-:R0:W-:Y:S02]  /*27c80*/  STL.64 [R1+0x2b78], R8 ;  /* 0x002b780801007387 */ /* 0x0101e40000100a00 */
[----:B0-----:R-:W4:Y:S01]  /*27c90*/  LDL.LU R8, [R1+0x5f0] ;  /* 0x0005f00001087983 */ /* 0x001f220000300800 */
[----:B------:R-:W4:Y:S02]  /*27ca0*/  LDL.LU R9, [R1+0x5f4] ;  /* 0x0005f40001097983 */ /* 0x000f240000300800 */
[----:B------:R-:W2:Y:S02]  /*27cb0*/  LDL.LU R10, [R1+0x5f8] ;  /* 0x0005f800010a7983 */ /* 0x000ea40000300800 */
[----:B------:R-:W2:Y:S02]  /*27cc0*/  LDL.LU R11, [R1+0x5fc] ;  /* 0x0005fc00010b7983 */ /* 0x000ea40000300800 */
[----:B------:R-:W-:-:S02]  /*27cd0*/  IMAD.MOV.U32 R14, RZ, RZ, R29 ;  /* 0x000000ffff0e7224 */ /* 0x000fc400078e001d */
[----:B------:R-:W-:Y:S01]  /*27ce0*/  IMAD.MOV.U32 R15, RZ, RZ, R3 ;  /* 0x000000ffff0f7224 */ /* 0x000fe200078e0003 */
[----:B------:R-:W3:Y:S01]  /*27cf0*/  LDL.LU R29, [R1+0x2cf8] ;  /* 0x002cf800011d7983 */ /* 0x000ee20000300800 */
[----:B------:R-:W3:Y:S03]  /*27d00*/  LDL.LU R3, [R1+0x2cf4] ;  /* 0x002cf40001037983 */ /* 0x000ee60000300800 */
[----:B------:R-:W-:Y:S04]  /*27d10*/  STL.64 [R1+0x2bd8], R14 ;  /* 0x002bd80e01007387 */ /* 0x000fe80000100a00 */
[----:B--2---:R-:W-:Y:S01]  /*27d20*/  STL.64 [R1+0x2ba0], R10 ;  /* 0x002ba00a01007387 */ /* 0x004fe20000100a00 */
[----:B----4-:R0:W-:Y:S03]  /*27d30*/  STL.64 [R1+0x2b98], R8 ;  /* 0x002b980801007387 */ /* 0x0101e60000100a00 */
[----:B0-----:R-:W2:Y:S01]  /*27d40*/  LDL.LU R8, [R1+0x600] ;  /* 0x0006000001087983 */ /* 0x001ea20000300800 */
[----:B------:R-:W2:Y:S02]  /*27d50*/  LDL.LU R9, [R1+0x604] ;  /* 0x0006040001097983 */ /* 0x000ea40000300800 */
[----:B------:R-:W4:Y:S02]  /*27d60*/  LDL.LU R10, [R1+0x608] ;  /* 0x00060800010a7983 */ /* 0x000f240000300800 */
[----:B------:R-:W4:Y:S02]  /*27d70*/  LDL.LU R11, [R1+0x60c] ;  /* 0x00060c00010b7983 */ /* 0x000f240000300800 */
[----:B------:R-:W-:-:S02]  /*27d80*/  IMAD.MOV.U32 R14, RZ, RZ, R5 ;  /* 0x000000ffff0e7224 */ /* 0x000fc400078e0005 */
[----:B------:R-:W-:Y:S01]  /*27d90*/  IMAD.MOV.U32 R15, RZ, RZ, R28 ;  /* 0x000000ffff0f7224 */ /* 0x000fe200078e001c */
[----:B------:R-:W3:Y:S01]  /*27da0*/  LDL.LU R5, [R1+0x2cf0] ;  /* 0x002cf00001057983 */ /* 0x000ee20000300800 */
[----:B------:R-:W3:Y:S03]  /*27db0*/  LDL.LU R28, [R1+0x2cec] ;  /* 0x002cec00011c7983 */ /* 0x000ee60000300800 */
[----:B------:R-:W-:Y:S04]  /*27dc0*/  STL.64 [R1+0x2bf0], R14 ;  /* 0x002bf00e01007387 */ /* 0x000fe80000100a00 */
[----:B----4-:R-:W-:Y:S01]  /*27dd0*/  STL.64 [R1+0x2bb8], R10 ;  /* 0x002bb80a01007387 */ /* 0x010fe20000100a00 */
[----:B--2---:R0:W-:Y:S03]  /*27de0*/  STL.64 [R1+0x2bb0], R8 ;  /* 0x002bb00801007387 */ /* 0x0041e60000100a00 */
[----:B0-----:R-:W2:Y:S01]  /*27df0*/  LDL.LU R8, [R1+0x610] ;  /* 0x0006100001087983 */ /* 0x001ea20000300800 */
[----:B------:R-:W2:Y:S02]  /*27e00*/  LDL.LU R9, [R1+0x614] ;  /* 0x0006140001097983 */ /* 0x000ea40000300800 */
[----:B------:R-:W4:Y:S02]  /*27e10*/  LDL.LU R10, [R1+0x618] ;  /* 0x00061800010a7983 */ /* 0x000f240000300800 */
[----:B------:R-:W4:Y:S02]  /*27e20*/  LDL.LU R11, [R1+0x61c] ;  /* 0x00061c00010b7983 */ /* 0x000f240000300800 */
[----:B------:R-:W-:-:S02]  /*27e30*/  IMAD.MOV.U32 R14, RZ, RZ, R23 ;  /* 0x000000ffff0e7224 */ /* 0x000fc400078e0017 */
[----:B------:R-:W-:-:S05]  /*27e40*/  IMAD.MOV.U32 R15, RZ, RZ, R22 ;  /* 0x000000ffff0f7224 */ /* 0x000fca00078e0016 */
        /* <DEDUP_REMOVED lines=20> */
[----:B------:R0:W-:Y:S02]  /*27f90*/  STL.64 [R1+0x2c38], R14 ;  /* 0x002c380e01007387 */ /* 0x0001e40000100a00 */
[----:B0-----:R-:W-:Y:S02]  /*27fa0*/  IMAD.MOV.U32 R14, RZ, RZ, R6 ;  /* 0x000000ffff0e7224 */ /* 0x001fe400078e0006 */
        /* <DEDUP_REMOVED lines=21> */
[----:B---3--:R-:W-:-:S02]  /*28100*/  IMAD.MOV.U32 R14, RZ, RZ, R26 ;  /* 0x000000ffff0e7224 */ /* 0x008fc400078e001a */
        /* <DEDUP_REMOVED lines=12> */
[----:B------:R-:W3:Y:S04]  /*281d0*/  LDL.LU R3, [R1+0x2cc8] ;  /* 0x002cc80001037983 */ /* 0x000ee80000300800 */
        /* <DEDUP_REMOVED lines=10> */
[----:B------:R-:W3:Y:S02]  /*28280*/  LDL.LU R21, [R1+0x6d4] ;  /* 0x0006d40001157983 */ /* 0x000ee40000300800 */
[----:B------:R-:W3:Y:S02]  /*28290*/  LDL.LU R22, [R1+0x6d8] ;  /* 0x0006d80001167983 */ /* 0x000ee40000300800 */
[----:B------:R-:W3:Y:S01]  /*282a0*/  LDL.LU R23, [R1+0x6dc] ;  /* 0x0006dc0001177983 */ /* 0x000ee20000300800 */
[----:B------:R-:W-:Y:S04]  /*282b0*/  STL.64 [R1+0x2cb0], R14 ;  /* 0x002cb00e01007387 */ /* 0x000fe80000100a00 */
        /* <DEDUP_REMOVED lines=23> */
[----:B------:R-:W4:Y:S01]  /*28430*/  LDL.LU R11, [R1+0x6bc] ;  /* 0x0006bc00010b7983 */ /* 0x000f220000300800 */
[----:B---3--:R-:W-:Y:S01]  /*28440*/  HMMA.16816.F32.BF16 R20, R16, R6, R20 ;  /* 0x000000061014723c */ /* 0x008fe20000041814 */
[----:B------:R-:W0:Y:S04]  /*28450*/  LDSM.16.MT88.4 R16, [R0+0x2180] ;  /* 0x002180000010783b */ /* 0x000e280000004200 */
[----:B----4-:R-:W-:Y:S01]  /*28460*/  STL.64 [R1+0x2cc0], R10 ;  /* 0x002cc00a01007387 */ /* 0x010fe20000100a00 */
[----:B--2---:R1:W-:Y:S03]  /*28470*/  STL.64 [R1+0x2cb8], R8 ;  /* 0x002cb80801007387 */ /* 0x0043e60000100a00 */
[----:B-1----:R-:W2:Y:S01]  /*28480*/  LDL.LU R8, [R1+0x6c0] ;  /* 0x0006c00001087983 */ /* 0x002ea20000300800 */
[----:B------:R-:W2:Y:S02]  /*28490*/  LDL.LU R9, [R1+0x6c4] ;  /* 0x0006c40001097983 */ /* 0x000ea40000300800 */
[----:B------:R-:W2:Y:S02]  /*284a0*/  LDL.LU R10, [R1+0x6c8] ;  /* 0x0006c800010a7983 */ /* 0x000ea40000300800 */
[----:B------:R-:W2:Y:S02]  /*284b0*/  LDL.LU R11, [R1+0x6cc] ;  /* 0x0006cc00010b7983 */ /* 0x000ea40000300800 */
[----:B------:R-:W-:-:S02]  /*284c0*/  IMAD.MOV.U32 R14, RZ, RZ, R4 ;  /* 0x000000ffff0e7224 */ /* 0x000fc400078e0004 */
[----:B------:R-:W-:-:S05]  /*284d0*/  IMAD.MOV.U32 R15, RZ, RZ, R2 ;  /* 0x000000ffff0f7224 */ /* 0x000fca00078e0002 */
[----:B------:R1:W-:Y:S01]  /*284e0*/  STL.64 [R1+0x800], R20 ;  /* 0x0008001401007387 */ /* 0x0003e20000100a00 */
[----:B------:R3:W-:Y:S03]  /*284f0*/  STL.64 [R1+0x808], R22 ;  /* 0x0008081601007387 */ /* 0x0007e60000100a00 */
[----:B-1----:R-:W4:Y:S01]  /*28500*/  LDL.LU R20, [R1+0x5e0] ;  /* 0x0005e00001147983 */ /* 0x002f220000300800 */
[----:B------:R-:W4:Y:S02]  /*28510*/  LDL.LU R21, [R1+0x5e4] ;  /* 0x0005e40001157983 */ /* 0x000f240000300800 */
[----:B---3--:R-:W4:Y:S02]  /*28520*/  LDL.LU R22, [R1+0x5e8] ;  /* 0x0005e80001167983 */ /* 0x008f240000300800 */
[----:B------:R-:W4:Y:S01]  /*28530*/  LDL.LU R23, [R1+0x5ec] ;  /* 0x0005ec0001177983 */ /* 0x000f220000300800 */
[----:B0-----:R-:W-:Y:S01]  /*28540*/  STL.64 [R1+0x2a38], R18 ;  /* 0x002a381201007387 */ /* 0x001fe20000100a00 */
[----:B------:R0:W-:Y:S03]  /*28550*/  STL.64 [R1+0x2a30], R16 ;  /* 0x002a301001007387 */ /* 0x0001e60000100a00 */
[----:B0-----:R-:W3:Y:S01]  /*28560*/  LDL.LU R16, [R1+0x5d0] ;  /* 0x0005d00001107983 */ /* 0x001ee20000300800 */
[----:B------:R-:W3:Y:S02]  /*28570*/  LDL.LU R17, [R1+0x5d4] ;  /* 0x0005d40001117983 */ /* 0x000ee40000300800 */
[----:B------:R-:W3:Y:S02]  /*28580*/  LDL.LU R18, [R1+0x5d8] ;  /* 0x0005d80001127983 */ /* 0x000ee40000300800 */
[----:B------:R-:W3:Y:S01]  /*28590*/  LDL.LU R19, [R1+0x5dc] ;  /* 0x0005dc0001137983 */ /* 0x000ee20000300800 */
[C---:B--2---:R-:W-:Y:S01]  /*285a0*/  HMMA.16816.F32.BF16 R12, R24.reuse, R14, R8 ;  /* 0x0000000e180c723c */ /* 0x044fe20000041808 */
[----:B------:R-:W2:Y:S01]  /*285b0*/  LDL.LU.64 R10, [R1+0x2cc0] ;  /* 0x002cc000010a7983 */ /* 0x000ea20000300a00 */
[----:B------:R-:W2:Y:S11]  /*285c0*/  LDL.LU.64 R8, [R1+0x2cb8] ;  /* 0x002cb80001087983 */ /* 0x000eb60000300a00 */
[----:B------:R-:W-:Y:S10]  /*285d0*/  @!UPT UIADD3 URZ, URZ, URZ, URZ ;  /* 0x0000003f3f3ff290 */ /* 0x000ff4000fffe03f */
        /* <DEDUP_REMOVED lines=89> */
[----:B------:R-:W3:Y:S01]  /*28b70*/  LDL.LU.64 R12, [R1+0x2b88] ;  /* 0x002b8800010c7983 */ /* 0x000ee20000300a00 */
[C---:B--2---:R-:W-:Y:S11]  /*28b80*/  HMMA.16816.F32.BF16 R8, R24.reuse, R14, R8 ;  /* 0x0000000e1808723c */ /* 0x044ff60000041808 */
[----:B------:R-:W-:Y:S11]  /*28b90*/  @!UPT UIADD3 URZ, URZ, URZ, URZ ;  /* 0x0000003f3f3ff290 */ /* 0x000ff6000fffe03f */
[----:B------:R-:W-:Y:S01]  /*28ba0*/  @!UPT UIADD3 URZ, URZ, URZ, URZ ;  /* 0x0000003f3f3ff290 */ /* 0x000fe2000fffe03f */
[----:B------:R-:W-:Y:S01]  /*28bb0*/  STL.64 [R1+0x6f0], R8 ;  /* 0x0006f00801007387 */ /* 0x000fe20000100a00 */
[----:B------:R0:W-:Y:S03]  /*28bc0*/  STL.64 [R1+0x6f8], R10 ;  /* 0x0006f80a01007387 */ /* 0x0001e60000100a00 */
[----:B0-----:R-:W4:Y:S01]  /*28bd0*/  LDL.LU.64 R10, [R1+0x2b80] ;  /* 0x002b8000010a7983 */ /* 0x001f220000300a00 */
[----:B------:R-:W2:Y:S02]  /*28be0*/  LDL.LU.64 R8, [R1+0x2b78] ;  /* 0x002b780001087983 */ /* 0x000ea40000300a00 */
[----:B------:R-:W-:Y:S02]  /*28bf0*/  STL.64 [R1+0x2ad8], R14 ;  /* 0x002ad80e01007387 */ /* 0x000fe40000100a00 */
[----:B---3--:R0:W-:Y:S02]  /*28c00*/  STL.64 [R1+0x2b50], R12 ;  /* 0x002b500c01007387 */ /* 0x0081e40000100a00 */
[----:B0-----:R-:W3:Y:S01]  /*28c10*/  LDL.LU R12, [R1+0x5b0] ;  /* 0x0005b000010c7983 */ /* 0x001ee20000300800 */
[----:B------:R-:W3:Y:S02]  /*28c20*/  LDL.LU R13, [R1+0x5b4] ;  /* 0x0005b400010d7983 */ /* 0x000ee40000300800 */
[----:B------:R-:W2:Y:S02]  /*28c30*/  LDL.LU R14, [R1+0x5b8] ;  /* 0x0005b800010e7983 */ /* 0x000ea40000300800 */
[----:B------:R-:W2:Y:S01]  /*28c40*/  LDL.LU R15, [R1+0x5bc] ;  /* 0x0005bc00010f7983 */ /* 0x000ea20000300800 */
[C---:B----4-:R-:W-:Y:S08]  /*28c50*/  HMMA.16816.F32.BF16 R20, R24.reuse, R10, R20 ;  /* 0x0000000a1814723c */ /* 0x050ff00000041814 */
[----:B------:R-:W-:Y:S01]  /*28c60*/  HMMA.16816.F32.BF16 R24, R24, R6, R16 ;  /* 0x000000061818723c */ /* 0x000fe20000041810 */
[----:B--2---:R0:W-:Y:S01]  /*28c70*/  STL.64 [R1+0x2b60], R14 ;  /* 0x002b600e01007387 */ /* 0x0041e20000100a00 */
[----:B---3--:R-:W-:Y:S03]  /*28c80*/  STL.64 [R1+0x2b58], R12 ;  /* 0x002b580c01007387 */ /* 0x008fe60000100a00 */
[----:B0-----:R-:W2:Y:S10]  /*28c90*/  LDL.LU.64 R14, [R1+0xc8] ;  /* 0x0000c800010e7983 */ /* 0x001eb40000300a00 */
[----:B------:R-:W-:Y:S02]  /*28ca0*/  STL.64 [R1+0x6e0], R20 ;  /* 0x0006e01401007387 */ /* 0x000fe40000100a00 */
[----:B------:R0:W-:Y:S02]  /*28cb0*/  STL.64 [R1+0x6e8], R22 ;  /* 0x0006e81601007387 */ /* 0x0001e40000100a00 */
[----:B0-----:R-:W2:Y:S01]  /*28cc0*/  LDL.LU.64 R22, [R1+0x2b70] ;  /* 0x002b700001167983 */ /* 0x001ea20000300a00 */
[----:B------:R-:W2:Y:S02]  /*28cd0*/  LDL.LU.64 R20, [R1+0x2b68] ;  /* 0x002b680001147983 */ /* 0x000ea40000300a00 */
[----:B------:R-:W-:Y:S02]  /*28ce0*/  STL [R1+0x2a78], R10 ;  /* 0x002a780a01007387 */ /* 0x000fe40000100800 */
[----:B------:R0:W-:Y:S01]  /*28cf0*/  STL [R1+0x2a64], R11 ;  /* 0x002a640b01007387 */ /* 0x0001e20000100800 */
[----:B------:R-:W3:Y:S01]  /*28d00*/  LDL.LU R16, [R1+0x5a0] ;  /* 0x0005a00001107983 */ /* 0x000ee20000300800 */
[----:B------:R-:W3:Y:S02]  /*28d10*/  LDL.LU R17, [R1+0x5a4] ;  /* 0x0005a40001117983 */ /* 0x000ee40000300800 */
[----:B------:R-:W3:Y:S02]  /*28d20*/  LDL.LU R18, [R1+0x5a8] ;  /* 0x0005a80001127983 */ /* 0x000ee40000300800 */
[----:B------:R-:W3:Y:S01]  /*28d30*/  LDL.LU R19, [R1+0x5ac] ;  /* 0x0005ac0001137983 */ /* 0x000ee20000300800 */
[----:B0-----:R-:W4:Y:S01]  /*28d40*/  LDL.LU.64 R10, [R1+0x98] ;  /* 0x00009800010a7983 */ /* 0x001f220000300a00 */
[----:B------:R0:W-:Y:S02]  /*28d50*/  STL.64 [R1+0x2a40], R6 ;  /* 0x002a400601007387 */ /* 0x0001e40000100a00 */
[----:B------:R-:W2:Y:S02]  /*28d60*/  LDL.LU R4, [R1+0x5c0] ;  /* 0x0005c00001047983 */ /* 0x000ea40000300800 */
[----:B------:R-:W2:Y:S01]  /*28d70*/  LDL.LU R5, [R1+0x5c4] ;  /* 0x0005c40001057983 */ /* 0x000ea20000300800 */
[----:B0-----:R-:W2:Y:S01]  /*28d80*/  LDL.LU R6, [R1+0x5c8] ;  /* 0x0005c80001067983 */ /* 0x001ea20000300800 */
[----:B------:R-:W2:Y:S02]  /*28d90*/  LDL.LU R7, [R1+0x5cc] ;  /* 0x0005cc0001077983 */ /* 0x000ea40000300800 */
[----:B------:R-:W-:Y:S02]  /*28da0*/  STL [R1+0x21f4], R24 ;  /* 0x0021f41801007387 */ /* 0x000fe40000100800 */
[----:B------:R-:W-:Y:S01]  /*28db0*/  STL [R1+0x21f0], R25 ;  /* 0x0021f01901007387 */ /* 0x000fe20000100800 */
[----:B------:R-:W-:Y:S01]  /*28dc0*/  STL [R1+0x21ec], R26 ;  /* 0x0021ec1a01007387 */ /* 0x000fe20000100800 */
[----:B------:R0:W-:Y:S03]  /*28dd0*/  STL [R1+0x21e8], R27 ;  /* 0x0021e81b01007387 */ /* 0x0001e60000100800 */
[----:B0-----:R-:W3:Y:S01]  /*28de0*/  LDL.LU.64 R26, [R1+0xb8] ;  /* 0x0000b800011a7983 */ /* 0x001ee20000300a00 */
[C---:B--2---:R-:W-:Y:S11]  /*28df0*/  HMMA.16816.F32.BF16 R4, R20.reuse, R14, R4 ;  /* 0x0000000e1404723c */ /* 0x044ff60000041804 */
[----:B------:R-:W-:Y:S11]  /*28e00*/  @!UPT UIADD3 URZ, URZ, URZ, URZ ;  /* 0x0000003f3f3ff290 */ /* 0x000ff6000fffe03f */
[----:B------:R-:W-:Y:S01]  /*28e10*/  @!UPT UIADD3 URZ, URZ, URZ, URZ ;  /* 0x0000003f3f3ff290 */ /* 0x000fe2000fffe03f */
[----:B------:R0:W-:Y:S01]  /*28e20*/  STL.64 [R1+0xa10], R4 ;  /* 0x000a100401007387 */ /* 0x0001e20000100a00 */
[----:B------:R1:W-:Y:S02]  /*28e30*/  STL.64 [R1+0xa18], R6 ;  /* 0x000a180601007387 */ /* 0x0003e40000100a00 */
[----:B0-----:R-:W-:Y:S02]  /*28e40*/  IMAD.MOV.U32 R5, RZ, RZ, R14 ;  /* 0x000000ffff057224 */ /* 0x001fe400078e000e */
[----:B------:R-:W-:Y:S02]  /*28e50*/  IMAD.MOV.U32 R4, RZ, RZ, R15 ;  /* 0x000000ffff047224 */ /* 0x000fe400078e000f */
[----:B------:R-:W3:Y:S01]  /*28e60*/  LDL.LU.64 R14, [R1+0x2b60] ;  /* 0x002b6000010e7983 */ /* 0x000ee20000300a00 */
[----:B------:R-:W3:Y:S02]  /*28e70*/  LDL.LU.64 R12, [R1+0x2b58] ;  /* 0x002b5800010c7983 */ /* 0x000ee40000300a00 */
[----:B---3--:R-:W-:Y:S11]  /*28e80*/  HMMA.16816.F32.BF16 R12, R20, R26, R12 ;  /* 0x0000001a140c723c */ /* 0x008ff6000004180c */
[----:B------:R-:W-:Y:S11]  /*28e90*/  @!UPT UIADD3 URZ, URZ, URZ, URZ ;  /* 0x0000003f3f3ff290 */ /* 0x000ff6000fffe03f */
[----:B------:R-:W-:Y:S02]  /*28ea0*/  @!UPT UIADD3 URZ, URZ, URZ, URZ ;  /* 0x0000003f3f3ff290 */ /* 0x000fe4000fffe03f */
[----:B------:R-:W-:Y:S02]  /*28eb0*/  IMAD.MOV.U32 R24, RZ, RZ, R12 ;  /* 0x000000ffff187224 */ /* 0x000fe400078e000c */
[----:B------:R-:W-:Y:S02]  /*28ec0*/  IMAD.MOV.U32 R25, RZ, RZ, R13 ;  /* 0x000000ffff197224 */ /* 0x000fe400078e000d */
[----:B------:R-:W2:Y:S01]  /*28ed0*/  LDL.LU.64 R12, [R1+0x2b50] ;  /* 0x002b5000010c7983 */ /* 0x000ea20000300a00 */
[----:B-1----:R-:W-:Y:S02]  /*28ee0*/  IMAD.MOV.U32 R7, RZ, RZ, R26 ;  /* 0x000000ffff077224 */ /* 0x002fe400078e001a */
[----:B------:R-:W-:Y:S02]  /*28ef0*/  IMAD.MOV.U32 R6, RZ, RZ, R27 ;  /* 0x000000ffff067224 */ /* 0x000fe400078e001b */
[----:B------:R-:W-:Y:S02]  /*28f00*/  IMAD.MOV.U32 R26, RZ, RZ, R14 ;  /* 0x000000ffff1a7224 */ /* 0x000fe400078e000e */
[----:B------:R-:W-:Y:S01]  /*28f10*/  IMAD.MOV.U32 R27, RZ, RZ, R15 ;  /* 0x000000ffff1b7224 */ /* 0x000fe200078e000f */
[----:B------:R-:W-:Y:S01]  /*28f20*/  STL.64 [R1+0x2a70], R6 ;  /* 0x002a700601007387 */ /* 0x000fe20000100a00 */
[----:B------:R0:W-:Y:S03]  /*28f30*/  STL.64 [R1+0x2a68], R4 ;  /* 0x002a680401007387 */ /* 0x0001e60000100a00 */
[----:B0-----:R-:W4:Y:S01]  /*28f40*/  LDL.LU R4, [R1+0x590] ;  /* 0x0005900001047983 */ /* 0x001f220000300800 */
[----:B------:R-:W4:Y:S02]  /*28f50*/  LDL.LU R5, [R1+0x594] ;  /* 0x0005940001057983 */ /* 0x000f240000300800 */
[----:B------:R-:W4:Y:S02]  /*28f60*/  LDL.LU R6, [R1+0x598] ;  /* 0x0005980001067983 */ /* 0x000f240000300800 */
[----:B------:R-:W4:Y:S01]  /*28f70*/  LDL.LU R7, [R1+0x59c] ;  /* 0x00059c0001077983 */ /* 0x000f220000300800 */
[----:B------:R0:W-:Y:S01]  /*28f80*/  STL.64 [R1+0x2200], R26 ;  /* 0x0022001a01007387 */ /* 0x0001e20000100a00 */
[----:B------:R1:W-:Y:S02]  /*28f90*/  STL.64 [R1+0x21f8], R24 ;  /* 0x0021f81801007387 */ /* 0x0003e40000100a00 */
[----:B0-----:R-:W-:-:S02]  /*28fa0*/  IMAD.MOV.U32 R26, RZ, RZ, R8 ;  /* 0x000000ffff1a7224 */ /* 0x001fc400078e0008 */
[----:B------:R-:W-:Y:S02]  /*28fb0*/  IMAD.MOV.U32 R27, RZ, RZ, R3 ;  /* 0x000000ffff1b7224 */ /* 0x000fe400078e0003 */
[----:B-1----:R-:W-:Y:S02]  /*28fc0*/  IMAD.MOV.U32 R25, RZ, RZ, R9 ;  /* 0x000000ffff197224 */ /* 0x002fe400078e0009 */
[----:B--2---:R-:W-:Y:S02]  /*28fd0*/  IMAD.MOV.U32 R24, RZ, RZ, R13 ;  /* 0x000000ffff187224 */ /* 0x004fe400078e000d */
[----:B------:R-:W2:Y:S01]  /*28fe0*/  LDL.LU R13, [R1+0x2b48] ;  /* 0x002b4800010d7983 */ /* 0x000ea20000300800 */
[----:B------:R0:W-:Y:S02]  /*28ff0*/  STL.64 [R1+0x28f0], R26 ;  /* 0x0028f01a01007387 */ /* 0x0001e40000100a00 */
[----:B------:R-:W-:Y:S01]  /*29000*/  STL.64 [R1+0x28e8], R24 ;  /* 0x0028e81801007387 */ /* 0x000fe20000100a00 */
[----:B0-----:R-:W3:Y:S01]  /*29010*/  LDL.LU.64 R26, [R1+0xa8] ;  /* 0x0000a800011a7983 */ /* 0x001ee20000300a00 */
[C---:B----4-:R-:W-:Y:S08]  /*29020*/  HMMA.16816.F32.BF16 R4, R20.reuse, R10, R4 ;  /* 0x0000000a1404723c */ /* 0x050ff00000041804 */
[----:B---3--:R-:W-:Y:S11]  /*29030*/  HMMA.16816.F32.BF16 R16, R20, R26, R16 ;  /* 0x0000001a1410723c */ /* 0x008ff60000041810 */
[----:B------:R-:W-:Y:S11]  /*29040*/  @!UPT UIADD3 URZ, URZ, URZ, URZ ;  /* 0x0000003f3f3ff290 */ /* 0x000ff6000fffe03f */
[----:B------:R-:W-:Y:S01]  /*29050*/  @!UPT UIADD3 URZ, URZ, URZ, URZ ;  /* 0x0000003f3f3ff290 */ /* 0x000fe2000fffe03f */
[----:B------:R0:W-:Y:S01]  /*29060*/  STL.64 [R1+0x9f0], R16 ;  /* 0x0009f01001007387 */ /* 0x0001e20000100a00 */
[----:B------:R1:W-:Y:S02]  /*29070*/  STL.64 [R1+0x9f8], R18 ;  /* 0x0009f81201007387 */ /* 0x0003e40000100a00 */
[----:B0-----:R-:W-:Y:S02]  /*29080*/  IMAD.MOV.U32 R16, RZ, RZ, R27 ;  /* 0x000000ffff107224 */ /* 0x001fe400078e001b */
[----:B------:R-:W-:Y:S02]  /*29090*/  IMAD.MOV.U32 R17, RZ, RZ, R26 ;  /* 0x000000ffff117224 */ /* 0x000fe400078e001a */
[----:B-1----:R-:W-:Y:S02]  /*290a0*/  IMAD.MOV.U32 R19, RZ, RZ, R10 ;  /* 0x000000ffff137224 */ /* 0x002fe400078e000a */
[----:B------:R-:W-:Y:S01]  /*290b0*/  IMAD.MOV.U32 R18, RZ, RZ, R11 ;  /* 0x000000ffff127224 */ /* 0x000fe200078e000b */
[----:B------:R-:W-:Y:S01]  /*290c0*/  STL [R1+0x2a80], R16 ;  /* 0x002a801001007387 */ /* 0x000fe20000100800 */
[----:B------:R-:W-:Y:S02]  /*290d0*/  STL [R1+0x2a7c], R17 ;  /* 0x002a7c1101007387 */ /* 0x000fe40000100800 */
[----:B------:R0:W-:Y:S02]  /*290e0*/  STL.64 [R1+0x9e0], R4 ;  /* 0x0009e00401007387 */ /* 0x0001e40000100a00 */
[----:B------:R1:W-:Y:S01]  /*290f0*/  STL.64 [R1+0x9e8], R6 ;  /* 0x0009e80601007387 */ /* 0x0003e20000100a00 */
[----:B------:R-:W-:Y:S01]  /*29100*/  STL [R1+0x2a84], R19 ;  /* 0x002a841301007387 */ /* 0x000fe20000100800 */
[----:B------:R-:W-:Y:S02]  /*29110*/  STL [R1+0x2ac0], R18 ;  /* 0x002ac01201007387 */ /* 0x000fe40000100800 */
[----:B------:R-:W3:Y:S02]  /*29120*/  LDL.LU R24, [R1+0x260] ;  /* 0x0002600001187983 */ /* 0x000ee40000300800 */
[----:B------:R-:W3:Y:S01]  /*29130*/  LDL.LU R25, [R1+0x264] ;  /* 0x0002640001197983 */ /* 0x000ee20000300800 */
[----:B0-----:R-:W4:Y:S01]  /*29140*/  LDL.LU R4, [R1+0x4f0] ;  /* 0x0004f00001047983 */ /* 0x001f220000300800 */
[----:B------:R-:W4:Y:S02]  /*29150*/  LDL.LU R5, [R1+0x4f4] ;  /* 0x0004f40001057983 */ /* 0x000f240000300800 */
[----:B-1----:R-:W3:Y:S02]  /*29160*/  LDL.LU R6, [R1+0x4f8] ;  /* 0x0004f80001067983 */ /* 0x002ee40000300800 */
[----:B------:R-:W3:Y:S02]  /*29170*/  LDL.LU R7, [R1+0x4fc] ;  /* 0x0004fc0001077983 */ /* 0x000ee40000300800 */
[----:B------:R-:W-:-:S02]  /*29180*/  IMAD.MOV.U32 R27, RZ, RZ, R12 ;  /* 0x000000ffff1b7224 */ /* 0x000fc400078e000c */
[----:B--2---:R-:W-:Y:S01]  /*29190*/  IMAD.MOV.U32 R26, RZ, RZ, R13 ;  /* 0x000000ffff1a7224 */ /* 0x004fe200078e000d */
[----:B---3--:R-:W-:Y:S01]  /*291a0*/  STL.64 [R1+0x2a90], R6 ;  /* 0x002a900601007387 */ /* 0x008fe20000100a00 */
[----:B----4-:R0:W-:Y:S03]  /*291b0*/  STL.64 [R1+0x2a88], R4 ;  /* 0x002a880401007387 */ /* 0x0101e60000100a00 */
[----:B0-----:R-:W2:Y:S01]  /*291c0*/  LDL.LU R4, [R1+0x500] ;  /* 0x0005000001047983 */ /* 0x001ea20000300800 */
[----:B------:R-:W2:Y:S02]  /*291d0*/  LDL.LU R5, [R1+0x504] ;  /* 0x0005040001057983 */ /* 0x000ea40000300800 */
[----:B------:R-:W3:Y:S02]  /*291e0*/  LDL.LU R6, [R1+0x508] ;  /* 0x0005080001067983 */ /* 0x000ee40000300800 */
[----:B------:R-:W3:Y:S01]  /*291f0*/  LDL.LU R7, [R1+0x50c] ;  /* 0x00050c0001077983 */ /* 0x000ee20000300800 */
[----:B------:R-:W4:Y:S01]  /*29200*/  LDL.LU R16, [R1+0x520] ;  /* 0x0005200001107983 */ /* 0x000f220000300800 */
[----:B------:R-:W4:Y:S02]  /*29210*/  LDL.LU R17, [R1+0x524] ;  /* 0x0005240001117983 */ /* 0x000f240000300800 */
[----:B------:R-:W2:Y:S02]  /*29220*/  LDL.LU R18, [R1+0x528] ;  /* 0x0005280001127983 */ /* 0x000ea40000300800 */
[----:B------:R-:W2:Y:S01]  /*29230*/  LDL.LU R19, [R1+0x52c] ;  /* 0x00052c0001137983 */ /* 0x000ea20000300800 */
[----:B------:R-:W2:Y:S01]  /*29240*/  LDL.LU R12, [R1+0x530] ;  /* 0x00053000010c7983 */ /* 0x000ea20000300800 */
[----:B------:R-:W2:Y:S02]  /*29250*/  LDL.LU R13, [R1+0x534] ;  /* 0x00053400010d7983 */ /* 0x000ea40000300800 */
[----:B------:R-:W2:Y:S02]  /*29260*/  LDL.LU R14, [R1+0x538] ;  /* 0x00053800010e7983 */ /* 0x000ea40000300800 */
[----:B------:R-:W2:Y:S02]  /*29270*/  LDL.LU R15, [R1+0x53c] ;  /* 0x00053c00010f7983 */ /* 0x000ea40000300800 */
[----:B--2---:R0:W-:Y:S01]  /*29280*/  STL.64 [R1+0x2ae8], R14 ;  /* 0x002ae80e01007387 */ /* 0x0041e20000100a00 */
[----:B------:R-:W-:Y:S03]  /*29290*/  STL.64 [R1+0x2ae0], R12 ;  /* 0x002ae00c01007387 */ /* 0x000fe60000100a00 */
[----:B0-----:R-:W2:Y:S04]  /*292a0*/  LDL.LU.64 R14, [R1+0x48] ;  /* 0x00004800010e7983 */ /* 0x001ea80000300a00 */
[----:B--2---:R0:W-:Y:S04]  /*292b0*/  STL.64 [R1+0x2af8], R14 ;  /* 0x002af80e01007387 */ /* 0x0041e80000100a00 */
[----:B0-----:R-:W2:Y:S04]  /*292c0*/  LDL.LU.64 R14, [R1+0x58] ;  /* 0x00005800010e7983 */ /* 0x001ea80000300a00 */
[----:B--2---:R0:W-:Y:S04]  /*292d0*/  STL.64 [R1+0x2b10], R14 ;  /* 0x002b100e01007387 */ /* 0x0041e80000100a00 */
[----:B0-----:R-:W2:Y:S04]  /*292e0*/  LDL.LU.64 R14, [R1+0x68] ;  /* 0x00006800010e7983 */ /* 0x001ea80000300a00 */
[----:B--2---:R-:W-:Y:S01]  /*292f0*/  STL.64 [R1+0x2b28], R14 ;  /* 0x002b280e01007387 */ /* 0x004fe20000100a00 */
[----:B------:R0:W-:Y:S02]  /*29300*/  STL.64 [R1+0x2ad0], R18 ;  /* 0x002ad01201007387 */ /* 0x0001e40000100a00 */
[----:B----4-:R1:W-:Y:S01]  /*29310*/  STL.64 [R1+0x2ac8], R16 ;  /* 0x002ac81001007387 */ /* 0x0103e20000100a00 */
[----:B0-----:R-:W2:Y:S04]  /*29320*/  LDL.LU.64 R18, [R1+0x38] ;  /* 0x0000380001127983 */ /* 0x001ea80000300a00 */
[----:B--2---:R0:W-:Y:S01]  /*29330*/  STL.64 [R1+0x2af0], R18 ;  /* 0x002af01201007387 */ /* 0x0041e20000100a00 */
[----:B-1----:R-:W2:Y:S02]  /*29340*/  LDL.LU R16, [R1+0x540] ;  /* 0x0005400001107983 */ /* 0x002ea40000300800 */
[----:B------:R-:W2:Y:S01]  /*29350*/  LDL.LU R17, [R1+0x544] ;  /* 0x0005440001117983 */ /* 0x000ea20000300800 */
[----:B0-----:R-:W4:Y:S01]  /*29360*/  LDL.LU R18, [R1+0x548] ;  /* 0x0005480001127983 */ /* 0x001f220000300800 */
[----:B------:R-:W4:Y:S02]  /*29370*/  LDL.LU R19, [R1+0x54c] ;  /* 0x00054c0001137983 */ /* 0x000f240000300800 */
[----:B------:R-:W2:Y:S02]  /*29380*/  LDL.LU R8, [R1+0x570] ;  /* 0x0005700001087983 */ /* 0x000ea40000300800 */
[----:B------:R-:W2:Y:S01]  /*29390*/  LDL.LU R9, [R1+0x574] ;  /* 0x0005740001097983 */ /* 0x000ea20000300800 */
[----:B------:R-:W2:Y:S01]  /*293a0*/  LDL.LU R10, [R1+0x578] ;  /* 0x00057800010a7983 */ /* 0x000ea20000300800 */
[----:B------:R-:W2:Y:S03]  /*293b0*/  LDL.LU R11, [R1+0x57c] ;  /* 0x00057c00010b7983 */ /* 0x000ea60000300800 */
[----:B--2---:R0:W-:Y:S01]  /*293c0*/  STL.64 [R1+0x2b38], R10 ;  /* 0x002b380a01007387 */ /* 0x0041e20000100a00 */
[----:B------:R-:W-:Y:S03]  /*293d0*/  STL.64 [R1+0x2b30], R8 ;  /* 0x002b300801007387 */ /* 0x000fe60000100a00 */
[----:B0-----:R-:W2:Y:S01]  /*293e0*/  LDL.LU.64 R10, [R1+0x88] ;  /* 0x00008800010a7983 */ /* 0x001ea20000300a00 */
[----:B------:R-:W2:Y:S03]  /*293f0*/  LDL.LU.64 R14, [R1+0x78] ;  /* 0x00007800010e7983 */ /* 0x000ea60000300a00 */
[----:B--2---:R0:W-:Y:S01]  /*29400*/  STL.64 [R1+0x2b40], R14 ;  /* 0x002b400e01007387 */ /* 0x0041e20000100a00 */
[----:B------:R-:W2:Y:S02]  /*29410*/  LDL.LU R12, [R1+0x580] ;  /* 0x00058000010c7983 */ /* 0x000ea40000300800 */
[----:B------:R-:W2:Y:S01]  /*29420*/  LDL.LU R13, [R1+0x584] ;  /* 0x00058400010d7983 */ /* 0x000ea20000300800 */
[----:B0-----:R-:W2:Y:S01]  /*29430*/  LDL.LU R14, [R1+0x588] ;  /* 0x00058800010e7983 */ /* 0x001ea20000300800 */
[----:B------:R-:W2:Y:S02]  /*29440*/  LDL.LU R15, [R1+0x58c] ;  /* 0x00058c00010f7983 */ /* 0x000ea40000300800 */
[----:B----4-:R-:W-:Y:S02]  /*29450*/  STL.64 [R1+0x2b08], R18 ;  /* 0x002b081201007387 */ /* 0x010fe40000100a00 */
[----:B------:R0:W-:Y:S02]  /*29460*/  STL.64 [R1+0x2b00], R16 ;  /* 0x002b001001007387 */ /* 0x0001e40000100a00 */
[----:B0-----:R-:W4:Y:S01]  /*29470*/  LDL.LU R16, [R1+0x550] ;  /* 0x0005500001107983 */ /* 0x001f220000300800 */
[----:B------:R-:W4:Y:S02]  /*29480*/  LDL.LU R17, [R1+0x554] ;  /* 0x0005540001117983 */ /* 0x000f240000300800 */
[----:B------:R-:W2:Y:S02]  /*29490*/  LDL.LU R18, [R1+0x558] ;  /* 0x0005580001127983 */ /* 0x000ea40000300800 */
[----:B------:R-:W2:Y:S02]  /*294a0*/  LDL.LU R19, [R1+0x55c] ;  /* 0x00055c0001137983 */ /* 0x000ea40000300800 */
[----:B--2---:R-:W-:Y:S01]  /*294b0*/  STL.64 [R1+0x2b20], R18 ;  /* 0x002b201201007387 */ /* 0x004fe20000100a00 */
[----:B----4-:R0:W-:Y:S03]  /*294c0*/  STL.64 [R1+0x2b18], R16 ;  /* 0x002b181001007387 */ /* 0x0101e60000100a00 */
[----:B0-----:R-:W2:Y:S01]  /*294d0*/  LDL.LU R16, [R1+0x560] ;  /* 0x0005600001107983 */ /* 0x001ea20000300800 */
[----:B------:R-:W2:Y:S02]  /*294e0*/  LDL.LU R17, [R1+0x564] ;  /* 0x0005640001117983 */ /* 0x000ea40000300800 */
[----:B------:R-:W2:Y:S02]  /*294f0*/  LDL.LU R18, [R1+0x568] ;  /* 0x0005680001127983 */ /* 0x000ea40000300800 */
[----:B------:R-:W2:Y:S01]  /*29500*/  LDL.LU R19, [R1+0x56c] ;  /* 0x00056c0001137983 */ /* 0x000ea20000300800 */
[----:B---3--:R0:W-:Y:S01]  /*29510*/  STL.64 [R1+0x2aa0], R6 ;  /* 0x002aa00601007387 */ /* 0x0081e20000100a00 */
[----:B------:R-:W-:Y:S03]  /*29520*/  STL.64 [R1+0x2a98], R4 ;  /* 0x002a980401007387 */ /* 0x000fe60000100a00 */
[----:B0-----:R-:W3:Y:S01]  /*29530*/  LDL.LU.64 R6, [R1+0x18] ;  /* 0x0000180001067983 */ /* 0x001ee20000300a00 */
[----:B------:R-:W-:Y:S03]  /*29540*/  HMMA.16816.F32.BF16 R12, R20, R10, R12 ;  /* 0x0000000a140c723c */ /* 0x000fe6000004180c */
[----:B---3--:R0:W-:Y:S04]  /*29550*/  STL.64 [R1+0x2ab8], R6 ;  /* 0x002ab80601007387 */ /* 0x0081e80000100a00 */
[----:B0-----:R-:W3:Y:S01]  /*29560*/  LDL.LU.64 R6, [R1+0x28] ;  /* 0x0000280001067983 */ /* 0x001ee20000300a00 */
[----:B------:R-:W-:Y:S02]  /*29570*/  STL.64 [R1+0x2900], R26 ;  /* 0x0029001a01007387 */ /* 0x000fe40000100a00 */
[----:B------:R0:W-:Y:S11]  /*29580*/  STL.64 [R1+0x28f8], R24 ;  /* 0x0028f81801007387 */ /* 0x0001f60000100a00 */
[----:B------:R-:W-:Y:S02]  /*29590*/  @!UPT UIADD3 URZ, URZ, URZ, URZ ;  /* 0x0000003f3f3ff290 */ /* 0x000fe4000fffe03f */
[----:B------:R-:W-:Y:S01]  /*295a0*/  STL.64 [R1+0x9d0], R12 ;  /* 0x0009d00c01007387 */ /* 0x000fe20000100a00 */
[----:B------:R1:W-:Y:S01]  /*295b0*/  STL.64 [R1+0x9d8], R14 ;  /* 0x0009d80e01007387 */ /* 0x0003e20000100a00 */
[----:B0-----:R-:W-:Y:S02]  /*295c0*/  IMAD.MOV.U32 R25, RZ, RZ, R10 ;  /* 0x000000ffff197224 */ /* 0x001fe400078e000a */
[----:B------:R-:W-:Y:S01]  /*295d0*/  IMAD.MOV.U32 R24, RZ, RZ, R11 ;  /* 0x000000ffff187224 */ /* 0x000fe200078e000b */
[----:B-1----:R-:W4:Y:S01]  /*295e0*/  LDL.LU.64 R14, [R1+0x2b40] ;  /* 0x002b4000010e7983 */ /* 0x002f220000300a00 */
[----:B------:R-:W4:Y:S02]  /*295f0*/  LDL.LU.64 R10, [R1+0x2b38] ;  /* 0x002b3800010a7983 */ /* 0x000f240000300a00 */
[----:B------:R-:W4:Y:S02]  /*29600*/  LDL.LU.64 R8, [R1+0x2b30] ;  /* 0x002b300001087983 */ /* 0x000f240000300a00 */
[----:B------:R-:W-:-:S02]  /*29610*/  IMAD.MOV.U32 R26, RZ, RZ, R2 ;  /* 0x000000ffff1a7224 */ /* 0x000fc400078e0002 */
[----:B------:R-:W-:-:S05]  /*29620*/  IMAD.MOV.U32 R27, RZ, RZ, R0 ;  /* 0x000000ffff1b7224 */ /* 0x000fca00078e0000 */
[----:B------:R-:W-:Y:S01]  /*29630*/  STL.64 [R1+0x2ab0], R26 ;  /* 0x002ab01a01007387 */ /* 0x000fe20000100a00 */
[----:B------:R0:W-:Y:S03]  /*29640*/  STL.64 [R1+0x2aa8], R24 ;  /* 0x002aa81801007387 */ /* 0x0001e60000100a00 */
[----:B0-----:R-:W2:Y:S01]  /*29650*/  LDL.LU R24, [R1+0x510] ;  /* 0x0005100001187983 */ /* 0x001ea20000300800 */
[----:B------:R-:W2:Y:S02]  /*29660*/  LDL.LU R25, [R1+0x514] ;  /* 0x0005140001197983 */ /* 0x000ea40000300800 */
[----:B------:R-:W2:Y:S02]  /*29670*/  LDL.LU R26, [R1+0x518] ;  /* 0x00051800011a7983 */ /* 0x000ea40000300800 */
[----:B------:R-:W2:Y:S01]  /*29680*/  LDL.LU R27, [R1+0x51c] ;  /* 0x00051c00011b7983 */ /* 0x000ea20000300800 */
[C---:B----4-:R-:W-:Y:S11]  /*29690*/  HMMA.16816.F32.BF16 R8, R20.reuse, R14, R8 ;  /* 0x0000000e1408723c */ /* 0x050ff60000041808 */
[----:B------:R-:W-:Y:S11]  /*296a0*/  @!UPT UIADD3 URZ, URZ, URZ, URZ ;  /* 0x0000003f3f3ff290 */ /* 0x000ff6000fffe03f */
[----:B------:R-:W-:Y:S01]  /*296b0*/  @!UPT UIADD3 URZ, URZ, URZ, URZ ;  /* 0x0000003f3f3ff290 */ /* 0x000fe2000fffe03f */
[----:B------:R0:W-:Y:S01]  /*296c0*/  STL.64 [R1+0x9c0], R8 ;  /* 0x0009c00801007387 */ /* 0x0001e20000100a00 */
[----:B------:R-:W-:Y:S02]  /*296d0*/  STL.64 [R1+0x9c8], R10 ;  /* 0x0009c80a01007387 */ /* 0x000fe40000100a00 */
[----:B0-----:R-:W-:Y:S02]  /*296e0*/  IMAD.MOV.U32 R8, RZ, RZ, R14 ;  /* 0x000000ffff087224 */ /* 0x001fe400078e000e */
[----:B------:R-:W-:Y:S02]  /*296f0*/  IMAD.MOV.U32 R9, RZ, RZ, R15 ;  /* 0x000000ffff097224 */ /* 0x000fe400078e000f */
        /* <DEDUP_REMOVED lines=38> */
[----:B---3--:R-:W-:Y:S01]  /*29960*/  IMAD.MOV.U32 R10, RZ, RZ, R7 ;  /* 0x000000ffff0a7224 */ /* 0x008fe200078e0007 */
[C---:B----4-:R-:W-:Y:S11]  /*29970*/  HMMA.16816.F32.BF16 R16, R20.reuse, R6, R16 ;  /* 0x000000061410723c */ /* 0x050ff60000041810 */
[----:B------:R-:W-:Y:S11]  /*29980*/  @!UPT UIADD3 URZ, URZ, URZ, URZ ;  /* 0x0000003f3f3ff290 */ /* 0x000ff6000fffe03f */
[----:B------:R-:W-:Y:S01]  /*29990*/  @!UPT UIADD3 URZ, URZ, URZ, URZ ;  /* 0x0000003f3f3ff290 */ /* 0x000fe2000fffe03f */
[----:B------:R0:W-:Y:S01]  /*299a0*/  STL.64 [R1+0x970], R16 ;  /* 0x0009701001007387 */ /* 0x0001e20000100a00 */
[----:B------:R1:W-:Y:S02]  /*299b0*/  STL.64 [R1+0x978], R18 ;  /* 0x0009781201007387 */ /* 0x0003e40000100a00 */
[----:B0-----:R-:W-:Y:S01]  /*299c0*/  IMAD.MOV.U32 R17, RZ, RZ, R6 ;  /* 0x000000ffff117224 */ /* 0x001fe200078e0006 */
[----:B-1----:R-:W3:Y:S01]  /*299d0*/  LDL.LU R18, [R1+0x2ac0] ;  /* 0x002ac00001127983 */ /* 0x002ee20000300800 */
[----:B------:R-:W4:Y:S02]  /*299e0*/  LDL.LU.64 R6, [R1+0x2ab8] ;  /* 0x002ab80001067983 */ /* 0x000f240000300a00 */
[C---:B----4-:R-:W-:Y:S01]  /*299f0*/  HMMA.16816.F32.BF16 R24, R20.reuse, R6, R24 ;  /* 0x000000061418723c */ /* 0x050fe20000041818 */
[----:B------:R-:W-:Y:S02]  /*29a00*/  IMAD.MOV.U32 R19, RZ, RZ, R6 ;  /* 0x000000ffff137224 */ /* 0x000fe400078e0006 */
[----:B------:R-:W-:Y:S11]  /*29a10*/  IMAD.MOV.U32 R16, RZ, RZ, R7 ;  /* 0x000000ffff107224 */ /* 0x000ff600078e0007 */
[----:B------:R-:W-:Y:S09]  /*29a20*/  @!UPT UIADD3 URZ, URZ, URZ, URZ ;  /* 0x0000003f3f3ff290 */ /* 0x000ff2000fffe03f */
[----:B------:R-:W-:Y:S01]  /*29a30*/  STL.64 [R1+0x960], R24 ;  /* 0x0009601801007387 */ /* 0x000fe20000100a00 */
[----:B------:R0:W-:Y:S03]  /*29a40*/  STL.64 [R1+0x968], R26 ;  /* 0x0009681a01007387 */ /* 0x0001e60000100a00 */
[----:B0-----:R-:W4:Y:S01]  /*29a50*/  LDL.LU.64 R26, [R1+0x2ab0] ;  /* 0x002ab000011a7983 */ /* 0x001f220000300a00 */
[----:B------:R-:W2:Y:S02]  /*29a60*/  LDL.LU.64 R24, [R1+0x2aa8] ;  /* 0x002aa80001187983 */ /* 0x000ea40000300a00 */
[----:B------:R-:W4:Y:S02]  /*29a70*/  LDL.LU.64 R6, [R1+0x2aa0] ;  /* 0x002aa00001067983 */ /* 0x000f240000300a00 */
[----:B------:R-:W4:Y:S02]  /*29a80*/  LDL.LU.64 R4, [R1+0x2a98] ;  /* 0x002a980001047983 */ /* 0x000f240000300a00 */
[----:B----4-:R-:W-:Y:S11]  /*29a90*/  HMMA.16816.F32.BF16 R4, R20, R26, R4 ;  /* 0x0000001a1404723c */ /* 0x010ff60000041804 */
[----:B------:R-:W-:Y:S11]  /*29aa0*/  @!UPT UIADD3 URZ, URZ, URZ, URZ ;  /* 0x0000003f3f3ff290 */ /* 0x000ff6000fffe03f */
[----:B------:R-:W-:Y:S01]  /*29ab0*/  @!UPT UIADD3 URZ, URZ, URZ, URZ ;  /* 0x0000003f3f3ff290 */ /* 0x000fe2000fffe03f */
[----:B------:R-:W-:Y:S01]  /*29ac0*/  STL.64 [R1+0x950], R4 ;  /* 0x0009500401007387 */ /* 0x000fe20000100a00 */
[----:B------:R0:W-:Y:S03]  /*29ad0*/  STL.64 [R1+0x958], R6 ;  /* 0x0009580601007387 */ /* 0x0001e60000100a00 */
[----:B0-----:R-:W2:Y:S01]  /*29ae0*/  LDL.LU.64 R6, [R1+0x2a90] ;  /* 0x002a900001067983 */ /* 0x001ea20000300a00 */
[----:B------:R-:W2:Y:S02]  /*29af0*/  LDL.LU.64 R4, [R1+0x2a88] ;  /* 0x002a880001047983 */ /* 0x000ea40000300a00 */
[----:B------:R0:W-:Y:S02]  /*29b00*/  STL.64 [R1+0x2910], R26 ;  /* 0x0029101a01007387 */ /* 0x0001e40000100a00 */
[----:B0-----:R-:W-:Y:S02]  /*29b10*/  IMAD.MOV.U32 R26, RZ, RZ, R19 ;  /* 0x000000ffff1a7224 */ /* 0x001fe400078e0013 */
[----:B------:R-:W-:Y:S01]  /*29b20*/  IMAD.MOV.U32 R27, RZ, RZ, R16 ;  /* 0x000000ffff1b7224 */ /* 0x000fe200078e0010 */
[----:B------:R-:W4:Y:S01]  /*29b30*/  LDL.LU R19, [R1+0x2a84] ;  /* 0x002a840001137983 */ /* 0x000f220000300800 */
[----:B------:R-:W3:Y:S03]  /*29b40*/  LDL.LU R16, [R1+0x2a80] ;  /* 0x002a800001107983 */ /* 0x000ee60000300800 */
[----:B------:R0:W-:Y:S02]  /*29b50*/  STL.64 [R1+0x2928], R26 ;  /* 0x0029281a01007387 */ /* 0x0001e40000100a00 */
[----:B0-----:R-:W-:-:S02]  /*29b60*/  IMAD.MOV.U32 R26, RZ, RZ, R17 ;  /* 0x000000ffff1a7224 */ /* 0x001fc400078e0011 */
[----:B------:R-:W-:Y:S01]  /*29b70*/  IMAD.MOV.U32 R27, RZ, RZ, R10 ;  /* 0x000000ffff1b7224 */ /* 0x000fe200078e000a */
[----:B------:R-:W3:Y:S01]  /*29b80*/  LDL.LU R17, [R1+0x2a7c] ;  /* 0x002a7c0001117983 */ /* 0x000ee20000300800 */
[----:B------:R-:W3:Y:S03]  /*29b90*/  LDL.LU R10, [R1+0x2a78] ;  /* 0x002a7800010a7983 */ /* 0x000ee60000300800 */
[----:B------:R0:W-:Y:S02]  /*29ba0*/  STL.64 [R1+0x2940], R26 ;  /* 0x0029401a01007387 */ /* 0x0001e40000100a00 */
[----:B0-----:R-:W-:Y:S02]  /*29bb0*/  IMAD.MOV.U32 R26, RZ, RZ, R13 ;  /* 0x000000ffff1a7224 */ /* 0x001fe400078e000d */
[----:B------:R-:W-:Y:S01]  /*29bc0*/  IMAD.MOV.U32 R27, RZ, RZ, R12 ;  /* 0x000000ffff1b7224 */ /* 0x000fe200078e000c */
        /* <DEDUP_REMOVED lines=8> */
[----:B------:R0:W-:Y:S01]  /*29c50*/  STL.64 [R1+0x2908], R14 ;  /* 0x0029080e01007387 */ /* 0x0001e20000100a00 */
[----:B------:R-:W2:Y:S01]  /*29c60*/  LDL.LU R12, [R1+0x270] ;  /* 0x00027000010c7983 */ /* 0x000ea20000300800 */
[----:B------:R-:W2:Y:S03]  /*29c70*/  LDL.LU R13, [R1+0x274] ;  /* 0x00027400010d7983 */ /* 0x000ea60000300800 */
[----:B0-----:R-:W2:Y:S01]  /*29c80*/  LDL.LU R14, [R1+0x278] ;  /* 0x00027800010e7983 */ /* 0x001ea20000300800 */
[----:B------:R-:W2:Y:S02]  /*29c90*/  LDL.LU R15, [R1+0x27c] ;  /* 0x00027c00010f7983 */ /* 0x000ea40000300800 */
[----:B------:R-:W-:-:S02]  /*29ca0*/  IMAD.MOV.U32 R26, RZ, RZ, R11 ;  /* 0x000000ffff1a7224 */ /* 0x000fc400078e000b */
[----:B------:R-:W-:Y:S01]  /*29cb0*/  IMAD.MOV.U32 R27, RZ, RZ, R28 ;  /* 0x000000ffff1b7224 */ /* 0x000fe200078e001c */
[----:B------:R-:W3:Y:S01]  /*29cc0*/  LDL.LU R11, [R1+0x2a64] ;  /* 0x002a6400010b7983 */ /* 0x000ee20000300800 */
[----:B------:R-:W3:Y:S03]  /*29cd0*/  LDL.LU R28, [R1+0x2a60] ;  /* 0x002a6000011c7983 */ /* 0x000ee60000300800 */
[----:B------:R-:W-:Y:S04]  /*29ce0*/  STL.64 [R1+0x2970], R26 ;  /* 0x0029701a01007387 */ /* 0x000fe80000100a00 */
[----:B--2---:R-:W-:Y:S01]  /*29cf0*/  STL.64 [R1+0x2920], R14 ;  /* 0x0029200e01007387 */ /* 0x004fe20000100a00 */
[----:B------:R0:W-:Y:S03]  /*29d00*/  STL.64 [R1+0x2918], R12 ;  /* 0x0029180c01007387 */ /* 0x0001e60000100a00 */
[----:B0-----:R-:W2:Y:S01]  /*29d10*/  LDL.LU R12, [R1+0x280] ;  /* 0x00028000010c7983 */ /* 0x001ea20000300800 */
[----:B------:R-:W2:Y:S02]  /*29d20*/  LDL.LU R13, [R1+0x284] ;  /* 0x00028400010d7983 */ /* 0x000ea40000300800 */
        /* <DEDUP_REMOVED lines=30> */
[----:B------:R-:W-:-:S05]  /*29f10*/  IMAD.MOV.U32 R27, RZ, RZ, R24 ;  /* 0x000000ffff1b7224 */ /* 0x000fca00078e0018 */
[----:B------:R-:W-:Y:S04]  /*29f20*/  STL.64 [R1+0x29d0], R26 ;  /* 0x0029d01a01007387 */ /* 0x000fe80000100a00 */
[----:B--2---:R-:W-:Y:S01]  /*29f30*/  STL.64 [R1+0x2968], R14 ;  /* 0x0029680e01007387 */ /* 0x004fe20000100a00 */
[----:B------:R0:W-:Y:S03]  /*29f40*/  STL.64 [R1+0x2960], R12 ;  /* 0x0029600c01007387 */ /* 0x0001e60000100a00 */
[----:B0-----:R-:W2:Y:S01]  /*29f50*/  LDL.LU R12, [R1+0x2b0] ;  /* 0x0002b000010c7983 */ /* 0x001ea20000300800 */
[----:B------:R-:W2:Y:S02]  /*29f60*/  LDL.LU R13, [R1+0x2b4] ;  /* 0x0002b400010d7983 */ /* 0x000ea40000300800 */
[----:B------:R-:W2:Y:S02]  /*29f70*/  LDL.LU R14, [R1+0x2b8] ;  /* 0x0002b800010e7983 */ /* 0x000ea40000300800 */
[----:B------:R-:W2:Y:S02]  /*29f80*/  LDL.LU R15, [R1+0x2bc] ;  /* 0x0002bc00010f7983 */ /* 0x000ea40000300800 */
[----:B----4-:R-:W-:-:S02]  /*29f90*/  IMAD.MOV.U32 R26, RZ, RZ, R19 ;  /* 0x000000ffff1a7224 */ /* 0x010fc400078e0013 */
[----:B---3--:R-:W-:-:S05]  /*29fa0*/  IMAD.MOV.U32 R27, RZ, RZ, R18 ;  /* 0x000000ffff1b7224 */ /* 0x008fca00078e0012 */
[----:B------:R-:W-:Y:S04]  /*29fb0*/  STL.64 [R1+0x29e8], R26 ;  /* 0x0029e81a01007387 */ /* 0x000fe80000100a00 */
[----:B--2---:R-:W-:Y:S01]  /*29fc0*/  STL.64 [R1+0x2980], R14 ;  /* 0x0029800e01007387 */ /* 0x004fe20000100a00 */
[----:B------:R0:W-:Y:S03]  /*29fd0*/  STL.64 [R1+0x2978], R12 ;  /* 0x0029780c01007387 */ /* 0x0001e60000100a00 */
[----:B0-----:R-:W2:Y:S01]  /*29fe0*/  LDL.LU R12, [R1+0x2c0] ;  /* 0x0002c000010c7983 */ /* 0x001ea20000300800 */
[----:B------:R-:W2:Y:S02]  /*29ff0*/  LDL.LU R13, [R1+0x2c4] ;  /* 0x0002c400010d7983 */ /* 0x000ea40000300800 */
[----:B------:R-:W3:Y:S02]  /*2a000*/  LDL.LU R14, [R1+0x2c8] ;  /* 0x0002c800010e7983 */ /* 0x000ee40000300800 */
[----:B------:R-:W3:Y:S02]  /*2a010*/  LDL.LU R15, [R1+0x2cc] ;  /* 0x0002cc00010f7983 */ /* 0x000ee40000300800 */
[----:B------:R-:W-:-:S02]  /*2a020*/  IMAD.MOV.U32 R26, RZ, RZ, R17 ;  /* 0x000000ffff1a7224 */ /* 0x000fc400078e0011 */
[----:B------:R-:W-:-:S05]  /*2a030*/  IMAD.MOV.U32 R27, RZ, RZ, R16 ;  /* 0x000000ffff1b7224 */ /* 0x000fca00078e0010 */
[----:B------:R-:W-:Y:S04]  /*2a040*/  STL.64 [R1+0x2a00], R26 ;  /* 0x002a001a01007387 */ /* 0x000fe80000100a00 */
[----:B---3--:R-:W-:Y:S01]  /*2a050*/  STL.64 [R1+0x2998], R14 ;  /* 0x0029980e01007387 */ /* 0x008fe20000100a00 */
[----:B--2---:R0:W-:Y:S03]  /*2a060*/  STL.64 [R1+0x2990], R12 ;  /* 0x0029900c01007387 */ /* 0x0041e60000100a00 */
        /* <DEDUP_REMOVED lines=12> */
[----:B------:R-:W3:Y:S01]  /*2a130*/  LDL.LU R15, [R1+0x2ec] ;  /* 0x0002ec00010f7983 */ /* 0x000ee20000300800 */
[----:B------:R-:W4:Y:S01]  /*2a140*/  LDL.LU R16, [R1+0x440] ;  /* 0x0004400001107983 */ /* 0x000f220000300800 */
[----:B------:R-:W4:Y:S02]  /*2a150*/  LDL.LU R17, [R1+0x444] ;  /* 0x0004440001117983 */ /* 0x000f240000300800 */
[----:B------:R-:W4:Y:S02]  /*2a160*/  LDL.LU R18, [R1+0x448] ;  /* 0x0004480001127983 */ /* 0x000f240000300800 */
[----:B------:R-:W-:Y:S01]  /*2a170*/  IMAD.MOV.U32 R27, RZ, RZ, R4 ;  /* 0x000000ffff1b7224 */ /* 0x000fe200078e0004 */
[----:B------:R-:W4:Y:S01]  /*2a180*/  LDL.LU R19, [R1+0x44c] ;  /* 0x00044c0001137983 */ /* 0x000f220000300800 */
[----:B------:R-:W-:-:S02]  /*2a190*/  IMAD.MOV.U32 R26, RZ, RZ, R5 ;  /* 0x000000ffff1a7224 */ /* 0x000fc400078e0005 */
[----:B------:R-:W4:Y:S02]  /*2a1a0*/  LDL.LU R4, [R1+0x4e0] ;  /* 0x0004e00001047983 */ /* 0x000f240000300800 */
[----:B------:R-:W4:Y:S01]  /*2a1b0*/  LDL.LU R5, [R1+0x4e4] ;  /* 0x0004e40001057983 */ /* 0x000f220000300800 */
[----:B------:R-:W4:Y:S01]  /*2a1c0*/  LDL.LU R6, [R1+0x4e8] ;  /* 0x0004e80001067983 */ /* 0x000f220000300800 */
[----:B------:R-:W4:Y:S03]  /*2a1d0*/  LDL.LU R7, [R1+0x4ec] ;  /* 0x0004ec0001077983 */ /* 0x000f260000300800 */
[----:B---3--:R-:W-:Y:S01]  /*2a1e0*/  STL.64 [R1+0x29c8], R14 ;  /* 0x0029c80e01007387 */ /* 0x008fe20000100a00 */
[----:B--2---:R0:W-:Y:S03]  /*2a1f0*/  STL.64 [R1+0x29c0], R12 ;  /* 0x0029c00c01007387 */ /* 0x0041e60000100a00 */
        /* <DEDUP_REMOVED lines=15> */
[----:B------:R-:W3:Y:S01]  /*2a2f0*/  LDL.LU R15, [R1+0x31c] ;  /* 0x00031c00010f7983 */ /* 0x000ee20000300800 */
[C---:B----4-:R-:W-:Y:S01]  /*2a300*/  HMMA.16816.F32.BF16 R4, R20.reuse, R10, R4 ;  /* 0x0000000a1404723c */ /* 0x050fe20000041804 */
        /* <DEDUP_REMOVED lines=11> */
[----:B------:R-:W2:Y:S02]  /*2a3c0*/  LDL.LU R15, [R1+0x33c] ;  /* 0x00033c00010f7983 */ /* 0x000ea40000300800 */
[----:B------:R-:W-:Y:S01]  /*2a3d0*/  STL.64 [R1+0x930], R4 ;  /* 0x0009300401007387 */ /* 0x000fe20000100a00 */
[----:B------:R0:W-:Y:S03]  /*2a3e0*/  STL.64 [R1+0x938], R6 ;  /* 0x0009380601007387 */ /* 0x0001e60000100a00 */
[----:B0-----:R-:W3:Y:S02]  /*2a3f0*/  LDL.LU.64 R6, [R1+0x2a40] ;  /* 0x002a400001067983 */ /* 0x001ee40000300a00 */
[----:B---3--:R-:W-:Y:S02]  /*2a400*/  HMMA.16816.F32.BF16 R20, R20, R6, R16 ;  /* 0x000000061414723c */ /* 0x008fe40000041810 */
[----:B------:R-:W2:Y:S01]  /*2a410*/  LDL.LU.64 R18, [R1+0x2a38] ;  /* 0x002a380001127983 */ /* 0x000ea20000300a00 */
[----:B------:R-:W2:Y:S11]  /*2a420*/  LDL.LU.64 R16, [R1+0x2a30] ;  /* 0x002a300001107983 */ /* 0x000eb60000300a00 */
[----:B------:R-:W-:Y:S09]  /*2a430*/  @!UPT UIADD3 URZ, URZ, URZ, URZ ;  /* 0x0000003f3f3ff290 */ /* 0x000ff2000fffe03f */
[----:B------:R-:W-:Y:S01]  /*2a440*/  STL.64 [R1+0x6b0], R20 ;  /* 0x0006b01401007387 */ /* 0x000fe20000100a00 */
[----:B------:R-:W-:Y:S01]  /*2a450*/  STL.64 [R1+0x6b8], R22 ;  /* 0x0006b81601007387 */ /* 0x000fe20000100a00 */
        /* <DEDUP_REMOVED lines=42> */
[----:B------:R-:W3:Y:S01]  /*2a700*/  LDL R4, [R1+0xce4] ;  /* 0x000ce40001047983 */ /* 0x000ee20000100800 */
        /* <DEDUP_REMOVED lines=42> */
[----:B--2---:R-:W-:Y:S02]  /*2a9b0*/  HMMA.16816.F32.BF16 R24, R16, R26, R12 ;  /* 0x0000001a1018723c */ /* 0x004fe4000004180c */
[----:B------:R-:W2:Y:S11]  /*2a9c0*/  LDL.LU.64 R14, [R1+0x2908] ;  /* 0x00290800010e7983 */ /* 0x000eb60000300a00 */
[----:B------:R-:W-:Y:S10]  /*2a9d0*/  @!UPT UIADD3 URZ, URZ, URZ, URZ ;  /* 0x0000003f3f3ff290 */ /* 0x000ff4000fffe03f */
[----:B------:R-:W-:Y:S01]  /*2a9e0*/  STL.64 [R1+0x5e0], R24 ;  /* 0x0005e01801007387 */ /* 0x000fe20000100a00 */
[----:B------:R0:W-:Y:S03]  /*2a9f0*/  STL.64 [R1+0x5e8], R26 ;  /* 0x0005e81a01007387 */ /* 0x0001e60000100a00 */
[----:B0-----:R-:W2:Y:S01]  /*2aa00*/  LDL.LU.64 R26, [R1+0x2900] ;  /* 0x00290000011a7983 */ /* 0x001ea20000300a00 */
[----:B------:R-:W2:Y:S02]  /*2aa10*/  LDL.LU.64 R24, [R1+0x28f8] ;  /* 0x0028f80001187983 */ /* 0x000ea40000300a00 */
[----:B------:R-:W-:Y:S02]  /*2aa20*/  IMAD.MOV.U32 R20, RZ, RZ, R9 ;  /* 0x000000ffff147224 */ /* 0x000fe400078e0009 */
[----:B------:R-:W-:Y:S02]  /*2aa30*/  IMAD.MOV.U32 R21, RZ, RZ, R8 ;  /* 0x000000ffff157224 */ /* 0x000fe400078e0008 */
[----:B------:R-:W-:-:S02]  /*2aa40*/  IMAD.MOV.U32 R22, RZ, RZ, R3 ;  /* 0x000000ffff167224 */ /* 0x000fc400078e0003 */
[----:B------:R-:W-:Y:S01]  /*2aa50*/  IMAD.MOV.U32 R23, RZ, RZ, R0 ;  /* 0x000000ffff177224 */ /* 0x000fe200078e0000 */
[C---:B--2---:R-:W-:Y:S01]  /*2aa60*/  HMMA.16816.F32.BF16 R12, R16.reuse, R14, R24 ;  /* 0x0000000e100c723c */ /* 0x044fe20000041818 */
[----:B------:R-:W2:Y:S01]  /*2aa70*/  LDL.LU.64 R26, [R1+0x28f0] ;  /* 0x0028f000011a7983 */ /* 0x000ea20000300a00 */
[----:B------:R-:W2:Y:S06]  /*2aa80*/  LDL.LU.64 R24, [R1+0x28e8] ;  /* 0x0028e80001187983 */ /* 0x000eac0000300a00 */
[C---:B------:R-:W-:Y:S01]  /*2aa90*/  HMMA.16816.F32.BF16 R8, R16.reuse, R10, R20 ;  /* 0x0000000a1008723c */ /* 0x040fe20000041814 */
[----:B---3--:R-:W-:Y:S11]  /*2aaa0*/  LDSM.16.M88.4 R20, [R4+0xa800] ;  /* 0x00a800000414783b */ /* 0x008ff60000000200 */
[----:B------:R-:W-:Y:S03]  /*2aab0*/  @!UPT UIADD3 URZ, URZ, URZ, URZ ;  /* 0x0000003f3f3ff290 */ /* 0x000fe6000fffe03f */
[----:B------:R-:W-:Y:S01]  /*2aac0*/  STL.64 [R1+0x5c0], R12 ;  /* 0x0005c00c01007387 */ /* 0x000fe20000100a00 */
[----:B------:R2:W-:Y:S07]  /*2aad0*/  STL.64 [R1+0x5c8], R14 ;  /* 0x0005c80e01007387 */ /* 0x0005ee0000100a00 */
[----:B------:R-:W-:Y:S02]  /*2aae0*/  STL.64 [R1+0x5b0], R8 ;  /* 0x0005b00801007387 */ /* 0x000fe40000100a00 */
[----:B------:R-:W-:Y:S02]  /*2aaf0*/  STL.64 [R1+0x5b8], R10 ;  /* 0x0005b80a01007387 */ /* 0x000fe40000100a00 */
[----:B------:R-:W0:Y:S01]  /*2ab00*/  LDSM.16.M88.4 R8, [R4+0x8800] ;  /* 0x008800000408783b */ /* 0x000e220000000200 */
[----:B--2---:R-:W-:Y:S03]  /*2ab10*/  HMMA.16816.F32.BF16 R12, R16, R6, R24 ;  /* 0x00000006100c723c */ /* 0x004fe60000041818 */
[----:B------:R-:W-:Y:S04]  /*2ab20*/  LDSM.16.M88.4 R24, [R4+0xa000] ;  /* 0x00a000000418783b */ /* 0x000fe80000000200 */
[----:B------:R-:W-:Y:S11]  /*2ab30*/  LDSM.16.MT88.4 R16, [R28+0x4000] ;  /* 0x004000001c10783b */ /* 0x000ff60000004200 */
[----:B------:R-:W-:Y:S05]  /*2ab40*/  @!UPT UIADD3 URZ, URZ, URZ, URZ ;  /* 0x0000003f3f3ff290 */ /* 0x000fea000fffe03f */
[----:B------:R-:W-:Y:S01]  /*2ab50*/  STL.64 [R1+0x380], R12 ;  /* 0x0003800c01007387 */ /* 0x000fe20000100a00 */
[----:B------:R-:W-:Y:S02]  /*2ab60*/  IMAD.MOV.U32 R3, RZ, RZ, R14 ;  /* 0x000000ffff037224 */ /* 0x000fe400078e000e */
[----:B------:R-:W-:Y:S02]  /*2ab70*/  IMAD.MOV.U32 R0, RZ, RZ, R15 ;  /* 0x000000ffff007224 */ /* 0x000fe400078e000f */
[----:B------:R-:W1:Y:S04]  /*2ab80*/  LDSM.16.M88.4 R12, [R4+0x8000] ;  /* 0x00800000040c783b */ /* 0x000e680000000200 */
[----:B------:R0:W-:Y:S01]  /*2ab90*/  STL [R1+0x1fe4], R0 ;  /* 0x001fe40001007387 */ /* 0x0001e20000100800 */
[----:B------:R2:W-:Y:S02]  /*2aba0*/  STL [R1+0x1fe0], R3 ;  /* 0x001fe00301007387 */ /* 0x0005e40000100800 */
[----:B0-----:R-:W-:-:S02]  /*2abb0*/  IMAD.MOV.U32 R0, RZ, RZ, R9 ;  /* 0x000000ffff007224 */ /* 0x001fc400078e0009 */
[----:B--2---:R-:W-:Y:S01]  /*2abc0*/  IMAD.MOV.U32 R3, RZ, RZ, R8 ;  /* 0x000000ffff037224 */ /* 0x004fe200078e0008 */
[----:B-1----:R-:W-:Y:S01]  /*2abd0*/  STL.64 [R1+0xc0], R12 ;  /* 0x0000c00c01007387 */ /* 0x002fe20000100a00 */
[----:B------:R-:W-:Y:S02]  /*2abe0*/  STL.64 [R1+0xc8], R14 ;  /* 0x0000c80e01007387 */ /* 0x000fe40000100a00 */
[----:B------:R-:W0:Y:S04]  /*2abf0*/  LDSM.16.M88.4 R12, [R4+0x9000] ;  /* 0x00900000040c783b */ /* 0x000e280000000200 */
[----:B------:R-:W-:Y:S01]  /*2ac00*/  STL.64 [R1+0xb0], R8 ;  /* 0x0000b00801007387 */ /* 0x000fe20000100a00 */
[----:B------:R-:W-:Y:S02]  /*2ac10*/  STL.64 [R1+0xb8], R10 ;  /* 0x0000b80a01007387 */ /* 0x000fe40000100a00 */
[----:B------:R-:W1:Y:S02]  /*2ac20*/  LDSM.16.M88.4 R8, [R4+0x9800] ;  /* 0x009800000408783b */ /* 0x000e640000000200 */
[----:B0-----:R-:W-:Y:S02]  /*2ac30*/  STL.64 [R1+0xa0], R12 ;  /* 0x0000a00c01007387 */ /* 0x001fe40000100a00 */
[----:B------:R-:W-:Y:S02]  /*2ac40*/  STL.64 [R1+0xa8], R14 ;  /* 0x0000a80e01007387 */ /* 0x000fe40000100a00 */
[----:B------:R-:W0:Y:S04]  /*2ac50*/  LDSM.16.M88.4 R12, [R4+0xb000] ;  /* 0x00b00000040c783b */ /* 0x000e280000000200 */
[----:B-1----:R-:W-:Y:S01]  /*2ac60*/  STL.64 [R1+0x90], R8 ;  /* 0x0000900801007387 */ /* 0x002fe20000100a00 */
[----:B------:R-:W-:Y:S02]  /*2ac70*/  STL.64 [R1+0x98], R10 ;  /* 0x0000980a01007387 */ /* 0x000fe40000100a00 */
[----:B------:R-:W1:Y:S04]  /*2ac80*/  LDSM.16.M88.4 R8, [R4+0xb800] ;  /* 0x00b800000408783b */ /* 0x000e680000000200 */
[----:B------:R-:W-:Y:S02]  /*2ac90*/  STL.64 [R1+0x70], R20 ;  /* 0x0000701401007387 */ /* 0x000fe40000100a00 */
[----:B------:R-:W-:Y:S01]  /*2aca0*/  STL.64 [R1+0x78], R22 ;  /* 0x0000781601007387 */ /* 0x000fe20000100a00 */
[----:B------:R-:W-:Y:S04]  /*2acb0*/  STL.64 [R1+0x80], R24 ;  /* 0x0000801801007387 */ /* 0x000fe80000100a00 */
[----:B------:R-:W-:Y:S04]  /*2acc0*/  LDSM.16.M88.4 R20, [R4+0xd000] ;  /* 0x00d000000414783b */ /* 0x000fe80000000200 */
[----:B0-----:R-:W-:Y:S01]  /*2acd0*/  STL.64 [R1+0x60], R12 ;  /* 0x0000600c01007387 */ /* 0x001fe20000100a00 */
[----:B------:R-:W-:Y:S02]  /*2ace0*/  STL.64 [R1+0x68], R14 ;  /* 0x0000680e01007387 */ /* 0x000fe40000100a00 */
[----:B------:R-:W-:Y:S02]  /*2acf0*/  STL.64 [R1+0x88], R26 ;  /* 0x0000881a01007387 */ /* 0x000fe40000100a00 */
[----:B-1----:R-:W-:Y:S01]  /*2ad00*/  STL.64 [R1+0x50], R8 ;  /* 0x0000500801007387 */ /* 0x002fe20000100a00 */
[----:B------:R-:W0:Y:S04]  /*2ad10*/  LDSM.16.M88.4 R12, [R4+0xc000] ;  /* 0x00c00000040c783b */ /* 0x000e280000000200 */
[----:B------:R-:W-:Y:S02]  /*2ad20*/  STL.64 [R1+0x58], R10 ;  /* 0x0000580a01007387 */ /* 0x000fe40000100a00 */
[----:B------:R-:W1:Y:S02]  /*2ad30*/  LDSM.16.M88.4 R8, [R4+0xc800] ;  /* 0x00c800000408783b */ /* 0x000e640000000200 */
[----:B0-----:R-:W-:Y:S02]  /*2ad40*/  STL.64 [R1+0x40], R12 ;  /* 0x0000400c01007387 */ /* 0x001fe40000100a00 */
[----:B------:R-:W-:Y:S02]  /*2ad50*/  STL.64 [R1+0x48], R14 ;  /* 0x0000480e01007387 */ /* 0x000fe40000100a00 */
[----:B-1----:R-:W-:Y:S02]  /*2ad60*/  STL.64 [R1+0x30], R8 ;  /* 0x0000300801007387 */ /* 0x002fe40000100a00 */
[----:B------:R-:W-:Y:S02]  /*2ad70*/  STL.64 [R1+0x38], R10 ;  /* 0x0000380a01007387 */ /* 0x000fe40000100a00 */
[----:B------:R-:W0:Y:S04]  /*2ad80*/  LDSM.16.M88.4 R8, [R4+0xe000] ;  /* 0x00e000000408783b */ /* 0x000e280000000200 */
[----:B------:R-:W1:Y:S04]  /*2ad90*/  LDSM.16.M88.4 R12, [R4+0xd800] ;  /* 0x00d80000040c783b */ /* 0x000e680000000200 */
[----:B------:R-:W-:Y:S01]  /*2ada0*/  STL.64 [R1+0x20], R20 ;  /* 0x0000201401007387 */ /* 0x000fe20000100a00 */
[----:B------:R-:W-:Y:S02]  /*2adb0*/  STL.64 [R1+0x28], R22 ;  /* 0x0000281601007387 */ /* 0x000fe40000100a00 */
[----:B------:R-:W-:Y:S01]  /*2adc0*/  LDSM.16.MT88.4 R20, [R28+0x4080] ;  /* 0x004080001c14783b */ /* 0x000fe20000004200 */
[----:B0-----:R-:W-:Y:S03]  /*2add0*/  STL.64 [R1], R8 ;  /* 0x0000000801007387 */ /* 0x001fe60000100a00 */
[----:B-1----:R-:W-:Y:S02]  /*2ade0*/  STL.64 [R1+0x10], R12 ;  /* 0x0000100c01007387 */ /* 0x002fe40000100a00 */
[----:B------:R-:W-:Y:S02]  /*2adf0*/  STL.64 [R1+0x18], R14 ;  /* 0x0000180e01007387 */ /* 0x000fe40000100a00 */
[----:B------:R-:W0:Y:S04]  /*2ae00*/  LDSM.16.M88.4 R12, [R4+0xe800] ;  /* 0x00e80000040c783b */ /* 0x000e280000000200 */
[----:B------:R-:W-:Y:S01]  /*2ae10*/  STL.64 [R1+0x8], R10 ;  /* 0x0000080a01007387 */ /* 0x000fe20000100a00 */
[----:B------:R-:W-:-:S02]  /*2ae20*/  IMAD.MOV.U32 R26, RZ, RZ, R9 ;  /* 0x000000ffff1a7224 */ /* 0x000fc400078e0009 */
[----:B------:R-:W1:Y:S02]  /*2ae30*/  LDSM.16.M88.4 R8, [R4+0xf000] ;  /* 0x00f000000408783b */ /* 0x000e640000000200 */
[----:B------:R-:W2:Y:S04]  /*2ae40*/  LDSM.16.M88.4 R4, [R4+0xf800] ;  /* 0x00f800000404783b */ /* 0x000ea80000000200 */
[----:B------:R-:W-:Y:S01]  /*2ae50*/  STL [R1+0x2890], R26 ;  /* 0x0028901a01007387 */ /* 0x000fe20000100800 */
[----:B------:R3:W-:Y:S03]  /*2ae60*/  STL.64 [R1+0x2888], R24 ;  /* 0x0028881801007387 */ /* 0x0007e60000100a00 */
[----:B0-----:R-:W-:Y:S01]  /*2ae70*/  STL [R1+0x1efc], R14 ;  /* 0x001efc0e01007387 */ /* 0x001fe20000100800 */
[----:B------:R-:W-:Y:S02]  /*2ae80*/  STL [R1+0x1ef8], R15 ;  /* 0x001ef80f01007387 */ /* 0x000fe40000100800 */
[----:B------:R0:W-:Y:S02]  /*2ae90*/  STL.64 [R1+0x27f8], R12 ;  /* 0x0027f80c01007387 */ /* 0x0001e40000100a00 */
[----:B-1----:R-:W-:Y:S01]  /*2aea0*/  STL [R1+0x1e9c], R10 ;  /* 0x001e9c0a01007387 */ /* 0x002fe20000100800 */
[----:B------:R-:W-:Y:S01]  /*2aeb0*/  STL [R1+0x1e98], R11 ;  /* 0x001e980b01007387 */ /* 0x000fe20000100800 */
[----:B---3--:R-:W3:Y:S03]  /*2aec0*/  LDL.64 R24, [R1+0x90] ;  /* 0x0000900001187983 */ /* 0x008ee60000100a00 */
[----:B---3--:R-:W-:Y:S01]  /*2aed0*/  STL.64 [R1+0x28a0], R24 ;  /* 0x0028a01801007387 */ /* 0x008fe20000100a00 */
[----:B0-----:R-:W3:Y:S03]  /*2aee0*/  LDL.64 R12, [R1+0x70] ;  /* 0x00007000010c7983 */ /* 0x001ee60000100a00 */
[----:B---3--:R0:W-:Y:S04]  /*2aef0*/  STL.64 [R1+0x2898], R12 ;  /* 0x0028980c01007387 */ /* 0x0081e80000100a00 */
        /* <DEDUP_REMOVED lines=9> */
[----:B------:R-:W4:Y:S02]  /*2af90*/  LDL.LU R15, [R1+0xc1c] ;  /* 0x000c1c00010f7983 */ /* 0x000f240000300800 */
[----:B----4-:R-:W-:Y:S01]  /*2afa0*/  STL.64 [R1+0x28c0], R14 ;  /* 0x0028c00e01007387 */ /* 0x010fe20000100a00 */
[----:B---3--:R0:W-:Y:S02]  /*2afb0*/  STL.64 [R1+0x28b8], R12 ;  /* 0x0028b80c01007387 */ /* 0x0081e40000100a00 */
[----:B0-----:R-:W-:-:S02]  /*2afc0*/  IMAD.MOV.U32 R12, RZ, RZ, R3 ;  /* 0x000000ffff0c7224 */ /* 0x001fc400078e0003 */
[----:B------:R-:W-:-:S05]  /*2afd0*/  IMAD.MOV.U32 R13, RZ, RZ, R0 ;  /* 0x000000ffff0d7224 */ /* 0x000fca00078e0000 */
[----:B------:R0:W-:Y:S04]  /*2afe0*/  STL.64 [R1+0x28d0], R12 ;  /* 0x0028d00c01007387 */ /* 0x0001e80000100a00 */
[----:B0-----:R-:W3:Y:S01]  /*2aff0*/  LDL.LU R12, [R1+0xc30] ;  /* 0x000c3000010c7983 */ /* 0x001ee20000300800 */
[----:B------:R-:W3:Y:S02]  /*2b000*/  LDL.LU R13, [R1+0xc34] ;  /* 0x000c3400010d7983 */ /* 0x000ee40000300800 */
[----:B------:R-:W3:Y:S02]  /*2b010*/  LDL.LU R14, [R1+0xc38] ;  /* 0x000c3800010e7983 */ /* 0x000ee40000300800 */
[----:B------:R-:W3:Y:S01]  /*2b020*/  LDL.LU R15, [R1+0xc3c] ;  /* 0x000c3c00010f7983 */ /* 0x000ee20000300800 */
[----:B------:R-:W4:Y:S04]  /*2b030*/  LDL.64 R24, [R1+0xa0] ;  /* 0x0000a00001187983 */ /* 0x000f280000100a00 */
[----:B----4-:R0:W-:Y:S04]  /*2b040*/  STL.64 [R1+0x28c8], R24 ;  /* 0x0028c81801007387 */ /* 0x0101e80000100a00 */
[----:B0-----:R-:W4:Y:S01]  /*2b050*/  LDL.LU R24, [R1+0xc20] ;  /* 0x000c200001187983 */ /* 0x001f220000300800 */
[----:B------:R-:W4:Y:S02]  /*2b060*/  LDL.LU R25, [R1+0xc24] ;  /* 0x000c240001197983 */ /* 0x000f240000300800 */
[----:B------:R-:W2:Y:S02]  /*2b070*/  LDL.LU R26, [R1+0xc28] ;  /* 0x000c2800011a7983 */ /* 0x000ea40000300800 */
[----:B------:R-:W2:Y:S02]  /*2b080*/  LDL.LU R27, [R1+0xc2c] ;  /* 0x000c2c00011b7983 */ /* 0x000ea40000300800 */
[----:B--2---:R-:W-:Y:S01]  /*2b090*/  STL.64 [R1+0x28e0], R26 ;  /* 0x0028e01a01007387 */ /* 0x004fe20000100a00 */
[----:B----4-:R0:W-:Y:S03]  /*2b0a0*/  STL.64 [R1+0x28d8], R24 ;  /* 0x0028d81801007387 */ /* 0x0101e60000100a00 */
[----:B0-----:R-:W3:Y:S01]  /*2b0b0*/  LDL.64 R24, [R1+0xc0] ;  /* 0x0000c00001187983 */ /* 0x001ee20000100a00 */
[----:B------:R-:W-:Y:S02]  /*2b0c0*/  STL [R1+0x1f7c], R6 ;  /* 0x001f7c0601007387 */ /* 0x000fe40000100800 */
[----:B------:R-:W-:Y:S02]  /*2b0d0*/  STL [R1+0x1f78], R7 ;  /* 0x001f780701007387 */ /* 0x000fe40000100800 */
[----:B------:R0:W-:Y:S01]  /*2b0e0*/  STL [R1+0x27c0], R20 ;  /* 0x0027c01401007387 */ /* 0x0001e20000100800 */
[----:B------:R1:W-:Y:S01]  /*2b0f0*/  STL [R1+0x27bc], R21 ;  /* 0x0027bc1501007387 */ /* 0x0003e20000100800 */
[----:B------:R2:W-:Y:S02]  /*2b100*/  STL [R1+0x27b8], R22 ;  /* 0x0027b81601007387 */ /* 0x0005e40000100800 */
[----:B------:R4:W-:Y:S01]  /*2b110*/  STL [R1+0x27b4], R23 ;  /* 0x0027b41701007387 */ /* 0x0009e20000100800 */
[----:B0-----:R-:W2:Y:S01]  /*2b120*/  LDL.LU R20, [R1+0xbe0] ;  /* 0x000be00001147983 */ /* 0x001ea20000300800 */
[----:B-1----:R-:W2:Y:S02]  /*2b130*/  LDL.LU R21, [R1+0xbe4] ;  /* 0x000be40001157983 */ /* 0x002ea40000300800 */
[----:B------:R-:W-:Y:S02]  /*2b140*/  STL [R1+0x27b0], R28 ;  /* 0x0027b01c01007387 */ /* 0x000fe40000100800 */
[----:B------:R-:W2:Y:S01]  /*2b150*/  LDL.LU.64 R26, [R1+0x28e0] ;  /* 0x0028e000011a7983 */ /* 0x000ea20000300a00 */
[----:B---3--:R-:W-:Y:S01]  /*2b160*/  HMMA.16816.F32.BF16 R12, R16, R24, R12 ;  /* 0x00000018100c723c */ /* 0x008fe2000004180c */
[----:B------:R-:W-:-:S02]  /*2b170*/  IMAD.MOV.U32 R11, RZ, RZ, R24 ;  /* 0x000000ffff0b7224 */ /* 0x000fc400078e0018 */
[----:B------:R-:W-:Y:S02]  /*2b180*/  IMAD.MOV.U32 R10, RZ, RZ, R25 ;  /* 0x000000ffff0a7224 */ /* 0x000fe400078e0019 */
[----:B------:R-:W3:Y:S11]  /*2b190*/  LDL.LU.64 R24, [R1+0x28d8] ;  /* 0x0028d80001187983 */ /* 0x000ef60000300a00 */
[----:B------:R-:W-:Y:S08]  /*2b1a0*/  @!UPT UIADD3 URZ, URZ, URZ, URZ ;  /* 0x0000003f3f3ff290 */ /* 0x000ff0000fffe03f */
[----:B------:R-:W-:Y:S02]  /*2b1b0*/  IMAD.MOV.U32 R0, RZ, RZ, R12 ;  /* 0x000000ffff007224 */ /* 0x000fe400078e000c */
[----:B------:R-:W-:Y:S02]  /*2b1c0*/  IMAD.MOV.U32 R3, RZ, RZ, R13 ;  /* 0x000000ffff037224 */ /* 0x000fe400078e000d */
[----:B------:R-:W3:Y:S01]  /*2b1d0*/  LDL.LU.64 R12, [R1+0x28d0] ;  /* 0x0028d000010c7983 */ /* 0x000ee20000300a00 */
[----:B--2---:R-:W-:Y:S02]  /*2b1e0*/  IMAD.MOV.U32 R22, RZ, RZ, R29 ;  /* 0x000000ffff167224 */ /* 0x004fe400078e001d */
[----:B----4-:R-:W-:Y:S02]  /*2b1f0*/  IMAD.MOV.U32 R23, RZ, RZ, R2 ;  /* 0x000000ffff177224 */ /* 0x010fe400078e0002 */
[----:B------:R-:W-:Y:S02]  /*2b200*/  IMAD.MOV.U32 R29, RZ, RZ, R14 ;  /* 0x000000ffff1d7224 */ /* 0x000fe400078e000e */
[----:B------:R-:W-:Y:S01]  /*2b210*/  IMAD.MOV.U32 R2, RZ, RZ, R15 ;  /* 0x000000ffff027224 */ /* 0x000fe200078e000f */
[----:B------:R-:W-:Y:S01]  /*2b220*/  STL [R1+0x27c8], R10 ;  /* 0x0027c80a01007387 */ /* 0x000fe20000100800 */
[----:B------:R-:W-:Y:S02]  /*2b230*/  STL [R1+0x27c4], R11 ;  /* 0x0027c40b01007387 */ /* 0x000fe40000100800 */
[----:B------:R0:W-:Y:S02]  /*2b240*/  STL.64 [R1+0x2860], R8 ;  /* 0x0028600801007387 */ /* 0x0001e40000100a00 */
[----:B0-----:R-:W2:Y:S01]  /*2b250*/  LDL.LU R8, [R1+0xbf0] ;  /* 0x000bf00001087983 */ /* 0x001ea20000300800 */
[----:B------:R-:W2:Y:S02]  /*2b260*/  LDL.LU R9, [R1+0xbf4] ;  /* 0x000bf40001097983 */ /* 0x000ea40000300800 */
[----:B------:R-:W2:Y:S02]  /*2b270*/  LDL.LU R10, [R1+0xbf8] ;  /* 0x000bf800010a7983 */ /* 0x000ea40000300800 */
[----:B------:R-:W2:Y:S01]  /*2b280*/  LDL.LU R11, [R1+0xbfc] ;  /* 0x000bfc00010b7983 */ /* 0x000ea20000300800 */
[----:B------:R-:W-:Y:S01]  /*2b290*/  STL [R1+0x20d4], R2 ;  /* 0x0020d40201007387 */ /* 0x000fe20000100800 */
[----:B------:R-:W-:Y:S02]  /*2b2a0*/  STL [R1+0x20d0], R29 ;  /* 0x0020d01d01007387 */ /* 0x000fe40000100800 */
[----:B------:R-:W-:Y:S02]  /*2b2b0*/  STL [R1+0x202c], R3 ;  /* 0x00202c0301007387 */ /* 0x000fe40000100800 */
[----:B------:R-:W-:Y:S01]  /*2b2c0*/  STL [R1+0x2028], R0 ;  /* 0x0020280001007387 */ /* 0x000fe20000100800 */
[C---:B---3--:R-:W-:Y:S01]  /*2b2d0*/  HMMA.16816.F32.BF16 R12, R16.reuse, R12, R24 ;  /* 0x0000000c100c723c */ /* 0x048fe20000041818 */
[----:B------:R-:W3:Y:S11]  /*2b2e0*/  LDL.LU.64 R24, [R1+0x28c8] ;  /* 0x0028c80001187983 */ /* 0x000ef60000300a00 */
[----:B------:R-:W-:Y:S11]  /*2b2f0*/  @!UPT UIADD3 URZ, URZ, URZ, URZ ;  /* 0x0000003f3f3ff290 */ /* 0x000ff6000fffe03f */
[----:B------:R-:W-:Y:S01]  /*2b300*/  STL.64 [R1+0x360], R12 ;  /* 0x0003600c01007387 */ /* 0x000fe20000100a00 */
[----:B------:R0:W-:Y:S03]  /*2b310*/  STL.64 [R1+0x368], R14 ;  /* 0x0003680e01007387 */ /* 0x0001e60000100a00 */
[----:B0-----:R-:W4:Y:S01]  /*2b320*/  LDL.LU.64 R14, [R1+0x28c0] ;  /* 0x0028c000010e7983 */ /* 0x001f220000300a00 */
[----:B------:R-:W4:Y:S02]  /*2b330*/  LDL.LU.64 R12, [R1+0x28b8] ;  /* 0x0028b800010c7983 */ /* 0x000f240000300a00 */
[----:B---3--:R-:W-:Y:S02]  /*2b340*/  IMAD.MOV.U32 R2, RZ, RZ, R24 ;  /* 0x000000ffff027224 */ /* 0x008fe400078e0018 */
[----:B------:R-:W-:Y:S01]  /*2b350*/  IMAD.MOV.U32 R0, RZ, RZ, R25 ;  /* 0x000000ffff007224 */ /* 0x000fe200078e0019 */
[C---:B----4-:R-:W-:Y:S11]  /*2b360*/  HMMA.16816.F32.BF16 R12, R16.reuse, R24, R12 ;  /* 0x00000018100c723c */ /* 0x050ff6000004180c */
[----:B------:R-:W-:Y:S11]  /*2b370*/  @!UPT UIADD3 URZ, URZ, URZ, URZ ;  /* 0x0000003f3f3ff290 */ /* 0x000ff6000fffe03f */
[----:B------:R-:W-:Y:S01]  /*2b380*/  @!UPT UIADD3 URZ, URZ, URZ, URZ ;  /* 0x0000003f3f3ff290 */ /* 0x000fe2000fffe03f */
[----:B------:R-:W-:Y:S01]  /*2b390*/  STL.64 [R1+0x350], R12 ;  /* 0x0003500c01007387 */ /* 0x000fe20000100a00 */
[----:B------:R0:W-:Y:S03]  /*2b3a0*/  STL.64 [R1+0x358], R14 ;  /* 0x0003580e01007387 */ /* 0x0001e60000100a00 */
[----:B0-----:R-:W3:Y:S01]  /*2b3b0*/  LDL.LU.64 R14, [R1+0x28b0] ;  /* 0x0028b000010e7983 */ /* 0x001ee20000300a00 */
[----:B------:R-:W3:Y:S02]  /*2b3c0*/  LDL.LU.64 R12, [R1+0x28a8] ;  /* 0x0028a800010c7983 */ /* 0x000ee40000300a00 */
[----:B------:R-:W3:Y:S02]  /*2b3d0*/  LDL.LU.64 R24, [R1+0x28a0] ;  /* 0x0028a00001187983 */ /* 0x000ee40000300a00 */
[----:B------:R-:W-:Y:S01]  /*2b3e0*/  STL [R1+0x27d0], R0 ;  /* 0x0027d00001007387 */ /* 0x000fe20000100800 */
[----:B------:R-:W-:Y:S01]  /*2b3f0*/  STL [R1+0x27cc], R2 ;  /* 0x0027cc0201007387 */ /* 0x000fe20000100800 */
[----:B---3--:R-:W-:Y:S01]  /*2b400*/  HMMA.16816.F32.BF16 R12, R16, R24, R12 ;  /* 0x00000018100c723c */ /* 0x008fe2000004180c */
[----:B------:R-:W-:-:S02]  /*2b410*/  IMAD.MOV.U32 R29, RZ, RZ, R24 ;  /* 0x000000ffff1d7224 */ /* 0x000fc400078e0018 */
[----:B------:R-:W-:Y:S11]  /*2b420*/  IMAD.MOV.U32 R27, RZ, RZ, R25 ;  /* 0x000000ffff1b7224 */ /* 0x000ff600078e0019 */
[----:B------:R-:W-:Y:S09]  /*2b430*/  @!UPT UIADD3 URZ, URZ, URZ, URZ ;  /* 0x0000003f3f3ff290 */ /* 0x000ff2000fffe03f */
[----:B------:R0:W-:Y:S01]  /*2b440*/  STL.64 [R1+0x340], R12 ;  /* 0x0003400c01007387 */ /* 0x0001e20000100a00 */
[----:B------:R-:W-:Y:S03]  /*2b450*/  STL.64 [R1+0x348], R14 ;  /* 0x0003480e01007387 */ /* 0x000fe60000100a00 */
[----:B0-----:R-:W3:Y:S01]  /*2b460*/  LDL.LU.64 R12, [R1+0x2898] ;  /* 0x00289800010c7983 */ /* 0x001ee20000300a00 */
[----:B------:R-:W4:Y:S02]  /*2b470*/  LDL.LU R26, [R1+0x2890] ;  /* 0x00289000011a7983 */ /* 0x000f240000300800 */
[----:B------:R-:W2:Y:S02]  /*2b480*/  LDL.LU.64 R24, [R1+0x2888] ;  /* 0x0028880001187983 */ /* 0x000ea40000300a00 */
[----:B------:R-:W-:Y:S01]  /*2b490*/  STL [R1+0x27d4], R29 ;  /* 0x0027d41d01007387 */ /* 0x000fe20000100800 */
[C---:B--2---:R-:W-:Y:S11]  /*2b4a0*/  HMMA.16816.F32.BF16 R8, R16.reuse, R24, R8 ;  /* 0x000000181008723c */ /* 0x044ff60000041808 */
[----:B------:R-:W-:Y:S11]  /*2b4b0*/  @!UPT UIADD3 URZ, URZ, URZ, URZ ;  /* 0x0000003f3f3ff290 */ /* 0x000ff6000fffe03f */
[----:B------:R-:W-:Y:S01]  /*2b4c0*/  @!UPT UIADD3 URZ, URZ, URZ, URZ ;  /* 0x0000003f3f3ff290 */ /* 0x000fe2000fffe03f */
[----:B------:R3:W-:Y:S01]  /*2b4d0*/  STL.64 [R1+0x330], R8 ;  /* 0x0003300801007387 */ /* 0x0007e20000100a00 */
[----:B------:R-:W-:Y:S02]  /*2b4e0*/  IMAD.MOV.U32 R6, RZ, RZ, R10 ;  /* 0x000000ffff067224 */ /* 0x000fe400078e000a */
[----:B------:R-:W-:Y:S02]  /*2b4f0*/  IMAD.MOV.U32 R7, RZ, RZ, R11 ;  /* 0x000000ffff077224 */ /* 0x000fe400078e000b */
[----:B---3--:R-:W-:Y:S01]  /*2b500*/  HMMA.16816.F32.BF16 R8, R16, R12, R20 ;  /* 0x0000000c1008723c */ /* 0x008fe20000041814 */
[----:B------:R-:W-:Y:S01]  /*2b510*/  STL [R1+0x2820], R27 ;  /* 0x0028201b01007387 */ /* 0x000fe20000100800 */
[----:B------:R-:W-:Y:S02]  /*2b520*/  STL.64 [R1+0x2818], R24 ;  /* 0x0028181801007387 */ /* 0x000fe40000100a00 */
[----:B------:R0:W-:Y:S02]  /*2b530*/  STL [R1+0x20dc], R7 ;  /* 0x0020dc0701007387 */ /* 0x0001e40000100800 */
[----:B------:R1:W-:Y:S02]  /*2b540*/  STL [R1+0x20d8], R6 ;  /* 0x0020d80601007387 */ /* 0x0003e40000100800 */
[----:B0-----:R-:W-:-:S02]  /*2b550*/  IMAD.MOV.U32 R7, RZ, RZ, R12 ;  /* 0x000000ffff077224 */ /* 0x001fc400078e000c */
[----:B-1----:R-:W-:Y:S02]  /*2b560*/  IMAD.MOV.U32 R6, RZ, RZ, R13 ;  /* 0x000000ffff067224 */ /* 0x002fe400078e000d */
[----:B----4-:R-:W-:-:S11]  /*2b570*/  IMAD.MOV.U32 R13, RZ, RZ, R26 ;  /* 0x000000ffff0d7224 */ /* 0x010fd600078e001a */
[----:B------:R-:W-:Y:S01]  /*2b580*/  STL.64 [R1+0x320], R8 ;  /* 0x0003200801007387 */ /* 0x000fe20000100a00 */
[----:B------:R-:W-:Y:S02]  /*2b590*/  STL.64 [R1+0x328], R10 ;  /* 0x0003280a01007387 */ /* 0x000fe40000100a00 */
[----:B------:R-:W2:Y:S02]  /*2b5a0*/  LDL R12, [R1] ;  /* 0x00000000010c7983 */ /* 0x000ea40000100800 */
[----:B------:R-:W3:Y:S01]  /*2b5b0*/  LDL.LU R24, [R1+0xb80] ;  /* 0x000b800001187983 */ /* 0x000ee20000300800 */
[----:B------:R-:W3:Y:S01]  /*2b5c0*/  LDL.LU R25, [R1+0xb84] ;  /* 0x000b840001197983 */ /* 0x000ee20000300800 */
[----:B------:R-:W4:Y:S02]  /*2b5d0*/  LDL.LU R26, [R1+0xb88] ;  /* 0x000b8800011a7983 */ /* 0x000f240000300800 */
[----:B------:R-:W4:Y:S02]  /*2b5e0*/  LDL.LU R27, [R1+0xb8c] ;  /* 0x000b8c00011b7983 */ /* 0x000f240000300800 */
[----:B----4-:R-:W-:Y:S01]  /*2b5f0*/  STL.64 [R1+0x2830], R26 ;  /* 0x0028301a01007387 */ /* 0x010fe20000100a00 */
[----:B---3--:R0:W-:Y:S03]  /*2b600*/  STL.64 [R1+0x2828], R24 ;  /* 0x0028281801007387 */ /* 0x0081e60000100a00 */
[----:B0-----:R-:W3:Y:S04]  /*2b610*/  LDL.64 R24, [R1+0x20] ;  /* 0x0000200001187983 */ /* 0x001ee80000100a00 */
[----:B---3--:R0:W-:Y:S04]  /*2b620*/  STL.64 [R1+0x2840], R24 ;  /* 0x0028401801007387 */ /* 0x0081e80000100a00 */
[----:B0-----:R-:W3:Y:S04]  /*2b630*/  LDL.64 R24, [R1+0x30] ;  /* 0x0000300001187983 */ /* 0x001ee80000100a00 */
[----:B---3--:R-:W-:Y:S01]  /*2b640*/  STL.64 [R1+0x2858], R24 ;  /* 0x0028581801007387 */ /* 0x008fe20000100a00 */
[----:B--2---:R0:W-:Y:S03]  /*2b650*/  STL.64 [R1+0x2810], R12 ;  /* 0x0028100c01007387 */ /* 0x0041e60000100a00 */
[----:B0-----:R-:W2:Y:S04]  /*2b660*/  LDL.64 R12, [R1+0x10] ;  /* 0x00001000010c7983 */ /* 0x001ea80000100a00 */
[----:B--2---:R0:W-:Y:S04]  /*2b670*/  STL.64 [R1+0x2838], R12 ;  /* 0x0028380c01007387 */ /* 0x0041e80000100a00 */
        /* <DEDUP_REMOVED lines=8> */
[----:B------:R-:W3:Y:S01]  /*2b700*/  LDL.LU R20, [R1+0xbd0] ;  /* 0x000bd00001147983 */ /* 0x000ee20000300800 */
[----:B------:R-:W3:Y:S02]  /*2b710*/  LDL.LU R21, [R1+0xbd4] ;  /* 0x000bd40001157983 */ /* 0x000ee40000300800 */
[----:B------:R-:W3:Y:S02]  /*2b720*/  LDL.LU R22, [R1+0xbd8] ;  /* 0x000bd80001167983 */ /* 0x000ee40000300800 */
[----:B------:R-:W3:Y:S01]  /*2b730*/  LDL.LU R23, [R1+0xbdc] ;  /* 0x000bdc0001177983 */ /* 0x000ee20000300800 */
[----:B--2---:R-:W-:Y:S01]  /*2b740*/  STL.64 [R1+0x2870], R10 ;  /* 0x0028700a01007387 */ /* 0x004fe20000100a00 */
[----:B----4-:R0:W-:Y:S03]  /*2b750*/  STL.64 [R1+0x2868], R8 ;  /* 0x0028680801007387 */ /* 0x0101e60000100a00 */
[----:B0-----:R-:W2:Y:S04]  /*2b760*/  LDL.64 R8, [R1+0x50] ;  /* 0x0000500001087983 */ /* 0x001ea80000100a00 */
[----:B--2---:R0:W-:Y:S01]  /*2b770*/  STL.64 [R1+0x2880], R8 ;  /* 0x0028800801007387 */ /* 0x0041e20000100a00 */
[----:B------:R-:W2:Y:S03]  /*2b780*/  LDL.64 R24, [R1+0x40] ;  /* 0x0000400001187983 */ /* 0x000ea60000100a00 */
[----:B0-----:R-:W4:Y:S04]  /*2b790*/  LDL.64 R8, [R1+0x60] ;  /* 0x0000600001087983 */ /* 0x001f280000100a00 */
[----:B--2---:R0:W-:Y:S04]  /*2b7a0*/  STL.64 [R1+0x2878], R24 ;  /* 0x0028781801007387 */ /* 0x0041e80000100a00 */
        /* <DEDUP_REMOVED lines=8> */
[----:B------:R-:W3:Y:S02]  /*2b830*/  LDL.LU R14, [R1+0xba8] ;  /* 0x000ba800010e7983 */ /* 0x000ee40000300800 */
[----:B------:R-:W3:Y:S01]  /*2b840*/  LDL.LU R15, [R1+0xbac] ;  /* 0x000bac00010f7983 */ /* 0x000ee20000300800 */
[----:B------:R-:W-:Y:S01]  /*2b850*/  STL.64 [R1+0x27e0], R6 ;  /* 0x0027e00601007387 */ /* 0x000fe20000100a00 */
[----:B------:R0:W-:Y:S03]  /*2b860*/  STL.64 [R1+0x27d8], R4 ;  /* 0x0027d80401007387 */ /* 0x0001e60000100a00 */
[----:B0-----:R-:W2:Y:S01]  /*2b870*/  LDL.LU R4, [R1+0xb50] ;  /* 0x000b500001047983 */ /* 0x001ea20000300800 */
[----:B------:R-:W2:Y:S02]  /*2b880*/  LDL.LU R5, [R1+0xb54] ;  /* 0x000b540001057983 */ /* 0x000ea40000300800 */
[----:B------:R-:W2:Y:S02]  /*2b890*/  LDL.LU R6, [R1+0xb58] ;  /* 0x000b580001067983 */ /* 0x000ea40000300800 */
[----:B------:R-:W2:Y:S01]  /*2b8a0*/  LDL.LU R7, [R1+0xb5c] ;  /* 0x000b5c0001077983 */ /* 0x000ea20000300800 */
[----:B----4-:R-:W-:Y:S01]  /*2b8b0*/  HMMA.16816.F32.BF16 R20, R16, R8, R20 ;  /* 0x000000081014723c */ /* 0x010fe20000041814 */
[----:B--2---:R-:W-:Y:S01]  /*2b8c0*/  STL.64 [R1+0x27f0], R6 ;  /* 0x0027f00601007387 */ /* 0x004fe20000100a00 */
[----:B------:R0:W-:Y:S03]  /*2b8d0*/  STL.64 [R1+0x27e8], R4 ;  /* 0x0027e80401007387 */ /* 0x0001e60000100a00 */
[----:B0-----:R-:W2:Y:S01]  /*2b8e0*/  LDL.LU R4, [R1+0xb60] ;  /* 0x000b600001047983 */ /* 0x001ea20000300800 */
[----:B------:R-:W2:Y:S02]  /*2b8f0*/  LDL.LU R5, [R1+0xb64] ;  /* 0x000b640001057983 */ /* 0x000ea40000300800 */
[----:B------:R-:W4:Y:S02]  /*2b900*/  LDL.LU R6, [R1+0xb68] ;  /* 0x000b680001067983 */ /* 0x000f240000300800 */
[----:B------:R-:W4:Y:S02]  /*2b910*/  LDL.LU R7, [R1+0xb6c] ;  /* 0x000b6c0001077983 */ /* 0x000f240000300800 */
[----:B------:R-:W-:Y:S01]  /*2b920*/  IMAD.MOV.U32 R28, RZ, RZ, R9 ;  /* 0x000000ffff1c7224 */ /* 0x000fe200078e0009 */
[----:B----4-:R-:W-:Y:S01]  /*2b930*/  STL.64 [R1+0x2808], R6 ;  /* 0x0028080601007387 */ /* 0x010fe20000100a00 */
[----:B--2---:R0:W-:Y:S03]  /*2b940*/  STL.64 [R1+0x2800], R4 ;  /* 0x0028000401007387 */ /* 0x0041e60000100a00 */
[----:B0-----:R-:W2:Y:S01]  /*2b950*/  LDL.LU R4, [R1+0xb70] ;  /* 0x000b700001047983 */ /* 0x001ea20000300800 */
[----:B------:R-:W2:Y:S02]  /*2b960*/  LDL.LU R5, [R1+0xb74] ;  /* 0x000b740001057983 */ /* 0x000ea40000300800 */
[----:B------:R-:W2:Y:S02]  /*2b970*/  LDL.LU R6, [R1+0xb78] ;  /* 0x000b780001067983 */ /* 0x000ea40000300800 */
[----:B------:R-:W2:Y:S01]  /*2b980*/  LDL.LU R7, [R1+0xb7c] ;  /* 0x000b7c0001077983 */ /* 0x000ea20000300800 */
[----:B------:R-:W-:Y:S01]  /*2b990*/  STL.64 [R1+0x590], R20 ;  /* 0x0005901401007387 */ /* 0x000fe20000100a00 */
[----:B------:R0:W-:Y:S02]  /*2b9a0*/  STL.64 [R1+0x598], R22 ;  /* 0x0005981601007387 */ /* 0x0001e40000100a00 */
[----:B0-----:R-:W-:-:S02]  /*2b9b0*/  IMAD.MOV.U32 R23, RZ, RZ, R8 ;  /* 0x000000ffff177224 */ /* 0x001fc400078e0008 */
[----:B------:R-:W4:Y:S02]  /*2b9c0*/  LDL.LU.64 R8, [R1+0x2880] ;  /* 0x0028800001087983 */ /* 0x000f240000300a00 */
[C---:B----4-:R-:W-:Y:S01]  /*2b9d0*/  HMMA.16816.F32.BF16 R24, R16.reuse, R8, R24 ;  /* 0x000000081018723c */ /* 0x050fe20000041818 */
[----:B------:R-:W-:Y:S02]  /*2b9e0*/  IMAD.MOV.U32 R21, RZ, RZ, R8 ;  /* 0x000000ffff157224 */ /* 0x000fe400078e0008 */
[----:B------:R-:W-:Y:S11]  /*2b9f0*/  IMAD.MOV.U32 R22, RZ, RZ, R9 ;  /* 0x000000ffff167224 */ /* 0x000ff600078e0009 */
[----:B------:R-:W-:Y:S09]  /*2ba00*/  @!UPT UIADD3 URZ, URZ, URZ, URZ ;  /* 0x0000003f3f3ff290 */ /* 0x000ff2000fffe03f */
[----:B------:R0:W-:Y:S01]  /*2ba10*/  STL.64 [R1+0x580], R24 ;  /* 0x0005801801007387 */ /* 0x0001e20000100a00 */
[----:B------:R-:W-:Y:S03]  /*2ba20*/  STL.64 [R1+0x588], R26 ;  /* 0x0005881a01007387 */ /* 0x000fe60000100a00 */
[----:B0-----:R-:W4:Y:S01]  /*2ba30*/  LDL.LU.64 R24, [R1+0x2878] ;  /* 0x0028780001187983 */ /* 0x001f220000300a00 */
[----:B------:R-:W4:Y:S02]  /*2ba40*/  LDL.LU.64 R10, [R1+0x2870] ;  /* 0x00287000010a7983 */ /* 0x000f240000300a00 */
[----:B------:R-:W4:Y:S02]  /*2ba50*/  LDL.LU.64 R8, [R1+0x2868] ;  /* 0x0028680001087983 */ /* 0x000f240000300a00 */
[C---:B----4-:R-:W-:Y:S01]  /*2ba60*/  HMMA.16816.F32.BF16 R8, R16.reuse, R24, R8 ;  /* 0x000000181008723c */ /* 0x050fe20000041808 */
[----:B------:R-:W-:Y:S11]  /*2ba70*/  IMAD.MOV.U32 R20, RZ, RZ, R25 ;  /* 0x000000ffff147224 */ /* 0x000ff600078e0019 */
[----:B------:R-:W-:Y:S11]  /*2ba80*/  @!UPT UIADD3 URZ, URZ, URZ, URZ ;  /* 0x0000003f3f3ff290 */ /* 0x000ff6000fffe03f */
[----:B------:R0:W-:Y:S01]  /*2ba90*/  STL.64 [R1+0x570], R8 ;  /* 0x0005700801007387 */ /* 0x0001e20000100a00 */
[----:B------:R1:W-:Y:S03]  /*2baa0*/  STL.64 [R1+0x578], R10 ;  /* 0x0005780a01007387 */ /* 0x0003e60000100a00 */
[----:B0-----:R-:W4:Y:S01]  /*2bab0*/  LDL.LU.64 R8, [R1+0x2860] ;  /* 0x0028600001087983 */ /* 0x001f220000300a00 */
[----:B-1----:R-:W-:Y:S02]  /*2bac0*/  IMAD.MOV.U32 R11, RZ, RZ, R24 ;  /* 0x000000ffff0b7224 */ /* 0x002fe400078e0018 */
[----:B------:R-:W3:Y:S02]  /*2bad0*/  LDL.LU.64 R24, [R1+0x2858] ;  /* 0x0028580001187983 */ /* 0x000ee40000300a00 */
[----:B---3--:R-:W-:Y:S01]  /*2bae0*/  HMMA.16816.F32.BF16 R12, R16, R24, R12 ;  /* 0x00000018100c723c */ /* 0x008fe2000004180c */
[----:B------:R-:W-:-:S02]  /*2baf0*/  IMAD.MOV.U32 R2, RZ, RZ, R24 ;  /* 0x000000ffff027224 */ /* 0x000fc400078e0018 */
[----:B------:R-:W-:Y:S11]  /*2bb00*/  IMAD.MOV.U32 R10, RZ, RZ, R25 ;  /* 0x000000ffff0a7224 */ /* 0x000ff600078e0019 */
[----:B------:R-:W-:Y:S09]  /*2bb10*/  @!UPT UIADD3 URZ, URZ, URZ, URZ ;  /* 0x0000003f3f3ff290 */ /* 0x000ff2000fffe03f */
[----:B------:R-:W-:Y:S01]  /*2bb20*/  STL.64 [R1+0x560], R12 ;  /* 0x0005600c01007387 */ /* 0x000fe20000100a00 */
[----:B------:R0:W-:Y:S03]  /*2bb30*/  STL.64 [R1+0x568], R14 ;  /* 0x0005680e01007387 */ /* 0x0001e60000100a00 */
[----:B0-----:R-:W3:Y:S01]  /*2bb40*/  LDL.LU.64 R14, [R1+0x2850] ;  /* 0x00285000010e7983 */ /* 0x001ee20000300a00 */
[----:B------:R-:W3:Y:S02]  /*2bb50*/  LDL.LU.64 R12, [R1+0x2848] ;  /* 0x00284800010c7983 */ /* 0x000ee40000300a00 */
[----:B------:R-:W3:Y:S02]  /*2bb60*/  LDL.LU.64 R24, [R1+0x2840] ;  /* 0x0028400001187983 */ /* 0x000ee40000300a00 */
[----:B---3--:R-:W-:Y:S01]  /*2bb70*/  HMMA.16816.F32.BF16 R12, R16, R24, R12 ;  /* 0x00000018100c723c */ /* 0x008fe2000004180c */
[----:B------:R-:W-:-:S02]  /*2bb80*/  IMAD.MOV.U32 R29, RZ, RZ, R24 ;  /* 0x000000ffff1d7224 */ /* 0x000fc400078e0018 */
[----:B------:R-:W-:Y:S11]  /*2bb90*/  IMAD.MOV.U32 R0, RZ, RZ, R25 ;  /* 0x000000ffff007224 */ /* 0x000ff600078e0019 */
[----:B------:R-:W-:Y:S09]  /*2bba0*/  @!UPT UIADD3 URZ, URZ, URZ, URZ ;  /* 0x0000003f3f3ff290 */ /* 0x000ff2000fffe03f */
[----:B------:R0:W-:Y:S01]  /*2bbb0*/  STL.64 [R1+0x550], R12 ;  /* 0x0005500c01007387 */ /* 0x0001e20000100a00 */
[----:B------:R-:W-:Y:S03]  /*2bbc0*/  STL.64 [R1+0x558], R14 ;  /* 0x0005580e01007387 */ /* 0x000fe60000100a00 */
[----:B0-----:R-:W3:Y:S01]  /*2bbd0*/  LDL.LU.64 R12, [R1+0x2838] ;  /* 0x00283800010c7983 */ /* 0x001ee20000300a00 */
[----:B------:R-:W3:Y:S02]  /*2bbe0*/  LDL.LU.64 R26, [R1+0x2830] ;  /* 0x00283000011a7983 */ /* 0x000ee40000300a00 */
[----:B------:R-:W3:Y:S02]  /*2bbf0*/  LDL.LU.64 R24, [R1+0x2828] ;  /* 0x0028280001187983 */ /* 0x000ee40000300a00 */
[C---:B---3--:R-:W-:Y:S01]  /*2bc00*/  HMMA.16816.F32.BF16 R24, R16.reuse, R12, R24 ;  /* 0x0000000c1018723c */ /* 0x048fe20000041818 */
[----:B------:R-:W-:Y:S11]  /*2bc10*/  IMAD.MOV.U32 R3, RZ, RZ, R13 ;  /* 0x000000ffff037224 */ /* 0x000ff600078e000d */
[----:B------:R-:W-:Y:S11]  /*2bc20*/  @!UPT UIADD3 URZ, URZ, URZ, URZ ;  /* 0x0000003f3f3ff290 */ /* 0x000ff6000fffe03f */
[----:B------:R-:W-:Y:S01]  /*2bc30*/  STL.64 [R1+0x540], R24 ;  /* 0x0005401801007387 */ /* 0x000fe20000100a00 */
[----:B------:R0:W-:Y:S03]  /*2bc40*/  STL.64 [R1+0x548], R26 ;  /* 0x0005481a01007387 */ /* 0x0001e60000100a00 */
[----:B0-----:R-:W3:Y:S01]  /*2bc50*/  LDL.LU R27, [R1+0x2820] ;  /* 0x00282000011b7983 */ /* 0x001ee20000300800 */
[----:B------:R-:W2:Y:S02]  /*2bc60*/  LDL.LU.64 R24, [R1+0x2818] ;  /* 0x0028180001187983 */ /* 0x000ea40000300a00 */
[----:B------:R-:W-:Y:S02]  /*2bc70*/  IMAD.MOV.U32 R26, RZ, RZ, R12 ;  /* 0x000000ffff1a7224 */ /* 0x000fe400078e000c */
[----:B------:R-:W2:Y:S03]  /*2bc80*/  LDL.LU.64 R12, [R1+0x2810] ;  /* 0x00281000010c7983 */ /* 0x000ea60000300a00 */
[----:B------:R-:W-:Y:S01]  /*2bc90*/  STL [R1+0x2758], R26 ;  /* 0x0027581a01007387 */ /* 0x000fe20000100800 */
[C---:B--2---:R-:W-:Y:S01]  /*2bca0*/  HMMA.16816.F32.BF16 R12, R16.reuse, R12, R4 ;  /* 0x0000000c100c723c */ /* 0x044fe20000041804 */
[----:B------:R-:W-:Y:S01]  /*2bcb0*/  STL.64 [R1+0x2750], R24 ;  /* 0x0027501801007387 */ /* 0x000fe20000100a00 */
[----:B------:R-:W2:Y:S02]  /*2bcc0*/  LDL.LU.64 R6, [R1+0x2808] ;  /* 0x0028080001067983 */ /* 0x000ea40000300a00 */
[----:B------:R-:W2:Y:S11]  /*2bcd0*/  LDL.LU.64 R4, [R1+0x2800] ;  /* 0x0028000001047983 */ /* 0x000eb60000300a00 */
[----:B------:R-:W-:Y:S08]  /*2bce0*/  @!UPT UIADD3 URZ, URZ, URZ, URZ ;  /* 0x0000003f3f3ff290 */ /* 0x000ff0000fffe03f */
[----:B------:R0:W-:Y:S01]  /*2bcf0*/  STL.64 [R1+0x530], R12 ;  /* 0x0005300c01007387 */ /* 0x0001e20000100a00 */
[----:B------:R1:W-:Y:S03]  /*2bd00*/  STL.64 [R1+0x538], R14 ;  /* 0x0005380e01007387 */ /* 0x0003e60000100a00 */
[----:B0-----:R-:W2:Y:S02]  /*2bd10*/  LDL.LU.64 R12, [R1+0x27f8] ;  /* 0x0027f800010c7983 */ /* 0x001ea40000300a00 */
[C---:B--2---:R-:W-:Y:S11]  /*2bd20*/  HMMA.16816.F32.BF16 R4, R16.reuse, R12, R4 ;  /* 0x0000000c1004723c */ /* 0x044ff60000041804 */
[----:B------:R-:W-:Y:S11]  /*2bd30*/  @!UPT UIADD3 URZ, URZ, URZ, URZ ;  /* 0x0000003f3f3ff290 */ /* 0x000ff6000fffe03f */
[----:B------:R-:W-:Y:S01]  /*2bd40*/  @!UPT UIADD3 URZ, URZ, URZ, URZ ;  /* 0x0000003f3f3ff290 */ /* 0x000fe2000fffe03f */
[----:B------:R0:W-:Y:S01]  /*2bd50*/  STL.64 [R1+0x520], R4 ;  /* 0x0005200401007387 */ /* 0x0001e20000100a00 */
[----:B-1----:R-:W-:Y:S02]  /*2bd60*/  IMAD.MOV.U32 R14, RZ, RZ, R6 ;  /* 0x000000ffff0e7224 */ /* 0x002fe400078e0006 */
[----:B------:R-:W-:Y:S02]  /*2bd70*/  IMAD.MOV.U32 R15, RZ, RZ, R7 ;  /* 0x000000ffff0f7224 */ /* 0x000fe400078e0007 */
[----:B------:R-:W4:Y:S04]  /*2bd80*/  LDL.LU.64 R6, [R1+0x27f0] ;  /* 0x0027f00001067983 */ /* 0x000f280000300a00 */
[----:B0-----:R-:W4:Y:S01]  /*2bd90*/  LDL.LU.64 R4, [R1+0x27e8] ;  /* 0x0027e80001047983 */ /* 0x001f220000300a00 */
[----:B------:R-:W-:Y:S02]  /*2bda0*/  STL [R1+0x1f04], R14 ;  /* 0x001f040e01007387 */ /* 0x000fe40000100800 */
[----:B------:R-:W-:Y:S02]  /*2bdb0*/  STL [R1+0x1f00], R15 ;  /* 0x001f000f01007387 */ /* 0x000fe40000100800 */
[----:B------:R0:W-:Y:S02]  /*2bdc0*/  STL.64 [R1+0x26b0], R12 ;  /* 0x0026b00c01007387 */ /* 0x0001e40000100a00 */
[----:B0-----:R-:W2:Y:S01]  /*2bdd0*/  LDL.LU R12, [R1+0x920] ;  /* 0x00092000010c7983 */ /* 0x001ea20000300800 */
[----:B------:R-:W2:Y:S02]  /*2bde0*/  LDL.LU R13, [R1+0x924] ;  /* 0x00092400010d7983 */ /* 0x000ea40000300800 */
[----:B------:R-:W2:Y:S02]  /*2bdf0*/  LDL.LU R14, [R1+0x928] ;  /* 0x00092800010e7983 */ /* 0x000ea40000300800 */
[----:B------:R-:W2:Y:S01]  /*2be00*/  LDL.LU R15, [R1+0x92c] ;  /* 0x00092c00010f7983 */ /* 0x000ea20000300800 */
[C---:B----4-:R-:W-:Y:S11]  /*2be10*/  HMMA.16816.F32.BF16 R4, R16.reuse, R8, R4 ;  /* 0x000000081004723c */ /* 0x050ff60000041804 */
[----:B------:R-:W-:Y:S11]  /*2be20*/  @!UPT UIADD3 URZ, URZ, URZ, URZ ;  /* 0x0000003f3f3ff290 */ /* 0x000ff6000fffe03f */
[----:B------:R-:W-:Y:S01]  /*2be30*/  @!UPT UIADD3 URZ, URZ, URZ, URZ ;  /* 0x0000003f3f3ff290 */ /* 0x000fe2000fffe03f */
[----:B------:R-:W-:Y:S01]  /*2be40*/  STL.64 [R1+0x510], R4 ;  /* 0x0005100401007387 */ /* 0x000fe20000100a00 */
[----:B------:R0:W-:Y:S03]  /*2be50*/  STL.64 [R1+0x518], R6 ;  /* 0x0005180601007387 */ /* 0x0001e60000100a00 */
[----:B0-----:R-:W4:Y:S01]  /*2be60*/  LDL.LU.64 R6, [R1+0x27e0] ;  /* 0x0027e00001067983 */ /* 0x001f220000300a00 */
[----:B------:R-:W2:Y:S02]  /*2be70*/  LDL.LU.64 R4, [R1+0x27d8] ;  /* 0x0027d80001047983 */ /* 0x000ea40000300a00 */
[----:B------:R-:W-:Y:S01]  /*2be80*/  STL.64 [R1+0x2790], R8 ;  /* 0x0027900801007387 */ /* 0x000fe20000100a00 */
[----:B--2---:R-:W-:Y:S01]  /*2be90*/  HMMA.16816.F32.BF16 R16, R16, R4, R12 ;  /* 0x000000041010723c */ /* 0x004fe2000004180c */
[----:B------:R-:W2:Y:S11]  /*2bea0*/  LDL.LU R12, [R1+0x410] ;  /* 0x00041000010c7983 */ /* 0x000eb60000300800 */
[----:B------:R-:W-:Y:S11]  /*2beb0*/  @!UPT UIADD3 URZ, URZ, URZ, URZ ;  /* 0x0000003f3f3ff290 */ /* 0x000ff6000fffe03f */
[----:B------:R-:W-:Y:S01]  /*2bec0*/  STL.64 [R1+0x310], R16 ;  /* 0x0003101001007387 */ /* 0x000fe20000100a00 */
[----:B------:R-:W-:Y:S02]  /*2bed0*/  STL.64 [R1+0x318], R18 ;  /* 0x0003181201007387 */ /* 0x000fe40000100a00 */
[----:B------:R-:W2:Y:S02]  /*2bee0*/  LDL.LU R13, [R1+0x414] ;  /* 0x00041400010d7983 */ /* 0x000ea40000300800 */
[----:B------:R-:W2:Y:S01]  /*2bef0*/  LDL.LU R14, [R1+0x418] ;  /* 0x00041800010e7983 */ /* 0x000ea20000300800 */
[----:B------:R-:W2:Y:S04]  /*2bf00*/  LDL.LU R15, [R1+0x41c] ;  /* 0x00041c00010f7983 */ /* 0x000ea80000300800 */
[----:B--2---:R-:W-:Y:S01]  /*2bf10*/  STL.64 [R1+0x26c0], R14 ;  /* 0x0026c00e01007387 */ /* 0x004fe20000100a00 */
[----:B------:R0:W-:Y:S02]  /*2bf20*/  STL.64 [R1+0x26b8], R12 ;  /* 0x0026b80c01007387 */ /* 0x0001e40000100a00 */
[----:B0-----:R-:W-:-:S02]  /*2bf30*/  IMAD.MOV.U32 R12, RZ, RZ, R29 ;  /* 0x000000ffff0c7224 */ /* 0x001fc400078e001d */
[----:B------:R-:W-:Y:S01]  /*2bf40*/  IMAD.MOV.U32 R13, RZ, RZ, R0 ;  /* 0x000000ffff0d7224 */ /* 0x000fe200078e0000 */
[----:B------:R-:W2:Y:S01]  /*2bf50*/  LDL.LU R29, [R1+0x27d4] ;  /* 0x0027d400011d7983 */ /* 0x000ea20000300800 */
[----:B------:R-:W2:Y:S03]  /*2bf60*/  LDL.LU R0, [R1+0x27d0] ;  /* 0x0027d00001007983 */ /* 0x000ea60000300800 */
[----:B------:R-:W-:Y:S01]  /*2bf70*/  STL.64 [R1+0x26d0], R12 ;  /* 0x0026d00c01007387 */ /* 0x000fe20000100a00 */
[----:B------:R-:W2:Y:S03]  /*2bf80*/  LDL.64 R16, [R1] ;  /* 0x0000000001107983 */ /* 0x000ea60000100a00 */
[----:B--2---:R0:W-:Y:S04]  /*2bf90*/  STL.64 [R1+0x26c8], R16 ;  /* 0x0026c81001007387 */ /* 0x0041e80000100a00 */
[----:B0-----:R-:W2:Y:S01]  /*2bfa0*/  LDL.LU R16, [R1+0x420] ;  /* 0x0004200001107983 */ /* 0x001ea20000300800 */
[----:B------:R-:W2:Y:S02]  /*2bfb0*/  LDL.LU R17, [R1+0x424] ;  /* 0x0004240001117983 */ /* 0x000ea40000300800 */
[----:B------:R-:W2:Y:S02]  /*2bfc0*/  LDL.LU R18, [R1+0x428] ;  /* 0x0004280001127983 */ /* 0x000ea40000300800 */
[----:B------:R-:W2:Y:S02]  /*2bfd0*/  LDL.LU R19, [R1+0x42c] ;  /* 0x00042c0001137983 */ /* 0x000ea40000300800 */
[----:B------:R-:W-:-:S02]  /*2bfe0*/  IMAD.MOV.U32 R12, RZ, RZ, R2 ;  /* 0x000000ffff0c7224 */ /* 0x000fc400078e0002 */
        /* <DEDUP_REMOVED lines=13> */
[----:B------:R-:W-:Y:S02]  /*2c0c0*/  STL.64 [R1+0x26f0], R16 ;  /* 0x0026f01001007387 */ /* 0x000fe40000100a00 */
[----:B------:R-:W2:Y:S02]  /*2c0d0*/  LDL.LU R11, [R1+0x27c4] ;  /* 0x0027c400010b7983 */ /* 0x000ea40000300800 */
[----:B------:R-:W2:Y:S01]  /*2c0e0*/  LDL.LU R20, [R1+0x27c0] ;  /* 0x0027c00001147983 */ /* 0x000ea20000300800 */
[----:B------:R0:W-:Y:S02]  /*2c0f0*/  STL.64 [R1+0x2700], R12 ;  /* 0x0027000c01007387 */ /* 0x0001e40000100a00 */
[----:B0-----:R-:W-:Y:S02]  /*2c100*/  IMAD.MOV.U32 R12, RZ, RZ, R21 ;  /* 0x000000ffff0c7224 */ /* 0x001fe400078e0015 */
[----:B------:R-:W-:Y:S01]  /*2c110*/  IMAD.MOV.U32 R13, RZ, RZ, R22 ;  /* 0x000000ffff0d7224 */ /* 0x000fe200078e0016 */
[----:B------:R-:W2:Y:S01]  /*2c120*/  LDL.LU R21, [R1+0x27bc] ;  /* 0x0027bc0001157983 */ /* 0x000ea20000300800 */
[----:B------:R-:W2:Y:S03]  /*2c130*/  LDL.LU R22, [R1+0x27b8] ;  /* 0x0027b80001167983 */ /* 0x000ea60000300800 */
[----:B------:R0:W-:Y:S01]  /*2c140*/  STL.64 [R1+0x2718], R12 ;  /* 0x0027180c01007387 */ /* 0x0001e20000100a00 */
[----:B------:R-:W2:Y:S02]  /*2c150*/  LDL.LU R16, [R1+0x4d0] ;  /* 0x0004d00001107983 */ /* 0x000ea40000300800 */
[----:B------:R-:W2:Y:S02]  /*2c160*/  LDL.LU R17, [R1+0x4d4] ;  /* 0x0004d40001117983 */ /* 0x000ea40000300800 */
[----:B------:R-:W2:Y:S01]  /*2c170*/  LDL.LU R18, [R1+0x4d8] ;  /* 0x0004d80001127983 */ /* 0x000ea20000300800 */
[----:B------:R-:W2:Y:S01]  /*2c180*/  LDL.LU R19, [R1+0x4dc] ;  /* 0x0004dc0001137983 */ /* 0x000ea20000300800 */
[----:B0-----:R-:W-:-:S02]  /*2c190*/  IMAD.MOV.U32 R12, RZ, RZ, R23 ;  /* 0x000000ffff0c7224 */ /* 0x001fc400078e0017 */
[----:B------:R-:W-:Y:S01]  /*2c1a0*/  IMAD.MOV.U32 R13, RZ, RZ, R28 ;  /* 0x000000ffff0d7224 */ /* 0x000fe200078e001c */
[----:B------:R-:W2:Y:S01]  /*2c1b0*/  LDL.LU R23, [R1+0x27b4] ;  /* 0x0027b40001177983 */ /* 0x000ea20000300800 */
[----:B------:R-:W2:Y:S03]  /*2c1c0*/  LDL.LU R28, [R1+0x27b0] ;  /* 0x0027b000011c7983 */ /* 0x000ea60000300800 */
[----:B------:R4:W-:Y:S01]  /*2c1d0*/  STL.64 [R1+0x2730], R12 ;  /* 0x0027300c01007387 */ /* 0x0009e20000100a00 */
[----:B------:R-:W-:Y:S02]  /*2c1e0*/  IMAD.MOV.U32 R24, RZ, RZ, R29 ;  /* 0x000000ffff187224 */ /* 0x000fe400078e001d */
[----:B---3--:R-:W-:Y:S02]  /*2c1f0*/  IMAD.MOV.U32 R25, RZ, RZ, R27 ;  /* 0x000000ffff197224 */ /* 0x008fe400078e001b */
[----:B----4-:R-:W-:-:S02]  /*2c200*/  IMAD.MOV.U32 R12, RZ, RZ, R7 ;  /* 0x000000ffff0c7224 */ /* 0x010fc400078e0007 */
[----:B------:R-:W-:-:S05]  /*2c210*/  IMAD.MOV.U32 R13, RZ, RZ, R6 ;  /* 0x000000ffff0d7224 */ /* 0x000fca00078e0006 */
[----:B------:R-:W-:Y:S04]  /*2c220*/  STL.64 [R1+0x2748], R12 ;  /* 0x0027480c01007387 */ /* 0x000fe80000100a00 */
[----:B--2---:R-:W-:Y:S01]  /*2c230*/  STL.64 [R1+0x2710], R18 ;  /* 0x0027101201007387 */ /* 0x004fe20000100a00 */
[----:B------:R0:W-:Y:S03]  /*2c240*/  STL.64 [R1+0x2708], R16 ;  /* 0x0027081001007387 */ /* 0x0001e60000100a00 */
[----:B0-----:R-:W2:Y:S01]  /*2c250*/  LDL.LU R16, [R1+0x7d0] ;  /* 0x0007d00001107983 */ /* 0x001ea20000300800 */
[----:B------:R-:W2:Y:S02]  /*2c260*/  LDL.LU R17, [R1+0x7d4] ;  /* 0x0007d40001117983 */ /* 0x000ea40000300800 */
[----:B------:R-:W3:Y:S02]  /*2c270*/  LDL.LU R18, [R1+0x7d8] ;  /* 0x0007d80001127983 */ /* 0x000ee40000300800 */
[----:B------:R-:W3:Y:S01]  /*2c280*/  LDL.LU R19, [R1+0x7dc] ;  /* 0x0007dc0001137983 */ /* 0x000ee20000300800 */
[----:B------:R0:W-:Y:S01]  /*2c290*/  STL.64 [R1+0x2770], R24 ;  /* 0x0027701801007387 */ /* 0x0001e20000100a00 */
[----:B------:R-:W4:Y:S02]  /*2c2a0*/  LDL.LU R12, [R1+0x8d0] ;  /* 0x0008d000010c7983 */ /* 0x000f240000300800 */
[----:B------:R-:W4:Y:S02]  /*2c2b0*/  LDL.LU R13, [R1+0x8d4] ;  /* 0x0008d400010d7983 */ /* 0x000f240000300800 */
[----:B------:R-:W2:Y:S01]  /*2c2c0*/  LDL.LU R14, [R1+0x8d8] ;  /* 0x0008d800010e7983 */ /* 0x000ea20000300800 */
[----:B------:R-:W2:Y:S01]  /*2c2d0*/  LDL.LU R15, [R1+0x8dc] ;  /* 0x0008dc00010f7983 */ /* 0x000ea20000300800 */
[----:B------:R-:W2:Y:S02]  /*2c2e0*/  LDL.64 R8, [R1+0xb0] ;  /* 0x0000b00001087983 */ /* 0x000ea40000100a00 */
[----:B0-----:R-:W-:-:S02]  /*2c2f0*/  IMAD.MOV.U32 R24, RZ, RZ, R2 ;  /* 0x000000ffff187224 */ /* 0x001fc400078e0002 */
[----:B------:R-:W-:Y:S01]  /*2c300*/  IMAD.MOV.U32 R25, RZ, RZ, R0 ;  /* 0x000000ffff197224 */ /* 0x000fe200078e0000 */
[----:B--2---:R-:W-:Y:S04]  /*2c310*/  STL.64 [R1+0x2798], R8 ;  /* 0x0027980801007387 */ /* 0x004fe80000100a00 */
[----:B------:R0:W-:Y:S02]  /*2c320*/  STL.64 [R1+0x2788], R24 ;  /* 0x0027881801007387 */ /* 0x0001e40000100a00 */
        /* <DEDUP_REMOVED lines=10> */
[----:B------:R-:W-:Y:S01]  /*2c3d0*/  STL.64 [R1+0x2768], R14 ;  /* 0x0027680e01007387 */ /* 0x000fe20000100a00 */
[----:B----4-:R0:W-:Y:S03]  /*2c3e0*/  STL.64 [R1+0x2760], R12 ;  /* 0x0027600c01007387 */ /* 0x0101e60000100a00 */
[----:B0-----:R-:W4:Y:S01]  /*2c3f0*/  LDL.LU R12, [R1+0x8e0] ;  /* 0x0008e000010c7983 */ /* 0x001f220000300800 */
[----:B------:R-:W4:Y:S02]  /*2c400*/  LDL.LU R13, [R1+0x8e4] ;  /* 0x0008e400010d7983 */ /* 0x000f240000300800 */
[----:B------:R-:W2:Y:S02]  /*2c410*/  LDL.LU R14, [R1+0x8e8] ;  /* 0x0008e800010e7983 */ /* 0x000ea40000300800 */
[----:B------:R-:W2:Y:S02]  /*2c420*/  LDL.LU R15, [R1+0x8ec] ;  /* 0x0008ec00010f7983 */ /* 0x000ea40000300800 */
[----:B------:R-:W-:-:S02]  /*2c430*/  IMAD.MOV.U32 R8, RZ, RZ, R11 ;  /* 0x000000ffff087224 */ /* 0x000fc400078e000b */
[----:B------:R-:W-:Y:S01]  /*2c440*/  IMAD.MOV.U32 R9, RZ, RZ, R10 ;  /* 0x000000ffff097224 */ /* 0x000fe200078e000a */
[----:B--2---:R-:W-:Y:S01]  /*2c450*/  STL.64 [R1+0x2780], R14 ;  /* 0x0027800e01007387 */ /* 0x004fe20000100a00 */
[----:B----4-:R0:W-:Y:S03]  /*2c460*/  STL.64 [R1+0x2778], R12 ;  /* 0x0027780c01007387 */ /* 0x0101e60000100a00 */
        /* <DEDUP_REMOVED lines=9> */
[----:B------:R-:W4:Y:S01]  /*2c500*/  LDL.LU R19, [R1+0x7ec] ;  /* 0x0007ec0001137983 */ /* 0x000f220000300800 */
[C---:B------:R-:W-:Y:S01]  /*2c510*/  HMMA.16816.F32.BF16 R8, R20.reuse, R8, R24 ;  /* 0x000000081408723c */ /* 0x040fe20000041818 */
[----:B----4-:R-:W-:Y:S01]  /*2c520*/  STL.64 [R1+0x2740], R18 ;  /* 0x0027401201007387 */ /* 0x010fe20000100a00 */
[----:B---3--:R0:W-:Y:S03]  /*2c530*/  STL.64 [R1+0x2738], R16 ;  /* 0x0027381001007387 */ /* 0x0081e60000100a00 */
[----:B0-----:R-:W3:Y:S01]  /*2c540*/  LDL.LU R16, [R1+0x7f0] ;  /* 0x0007f00001107983 */ /* 0x001ee20000300800 */
[----:B------:R-:W3:Y:S02]  /*2c550*/  LDL.LU R17, [R1+0x7f4] ;  /* 0x0007f40001117983 */ /* 0x000ee40000300800 */
[----:B------:R-:W3:Y:S02]  /*2c560*/  LDL.LU R18, [R1+0x7f8] ;  /* 0x0007f80001127983 */ /* 0x000ee40000300800 */
[----:B------:R-:W3:Y:S01]  /*2c570*/  LDL.LU R19, [R1+0x7fc] ;  /* 0x0007fc0001137983 */ /* 0x000ee20000300800 */
[----:B------:R0:W-:Y:S04]  /*2c580*/  STL.64 [R1+0x2698], R4 ;  /* 0x0026980401007387 */ /* 0x0001e80000100a00 */
[----:B0-----:R-:W4:Y:S01]  /*2c590*/  LDL.LU R4, [R1+0x400] ;  /* 0x0004000001047983 */ /* 0x001f220000300800 */
[----:B------:R-:W4:Y:S02]  /*2c5a0*/  LDL.LU R5, [R1+0x404] ;  /* 0x0004040001057983 */ /* 0x000f240000300800 */
[----:B------:R-:W4:Y:S02]  /*2c5b0*/  LDL.LU R6, [R1+0x408] ;  /* 0x0004080001067983 */ /* 0x000f240000300800 */
[----:B------:R-:W4:Y:S01]  /*2c5c0*/  LDL.LU R7, [R1+0x40c] ;  /* 0x00040c0001077983 */ /* 0x000f220000300800 */
[----:B------:R-:W2:Y:S01]  /*2c5d0*/  LDL.LU.64 R26, [R1+0x27a8] ;  /* 0x0027a800011a7983 */ /* 0x000ea20000300a00 */
[----:B------:R-:W2:Y:S02]  /*2c5e0*/  LDL.LU.64 R24, [R1+0x27a0] ;  /* 0x0027a00001187983 */ /* 0x000ea40000300a00 */
[----:B------:R0:W-:Y:S02]  /*2c5f0*/  STL.64 [R1+0x290], R8 ;  /* 0x0002900801007387 */ /* 0x0001e40000100a00 */
[----:B------:R-:W-:Y:S01]  /*2c600*/  STL.64 [R1+0x298], R10 ;  /* 0x0002980a01007387 */ /* 0x000fe20000100a00 */
[----:B0-----:R-:W2:Y:S02]  /*2c610*/  LDL.LU.64 R8, [R1+0x2798] ;  /* 0x0027980001087983 */ /* 0x001ea40000300a00 */
[----:B--2---:R-:W-:Y:S01]  /*2c620*/  HMMA.16816.F32.BF16 R24, R20, R8, R24 ;  /* 0x000000081418723c */ /* 0x004fe20000041818 */
[----:B------:R-:W-:-:S02]  /*2c630*/  IMAD.MOV.U32 R2, RZ, RZ, R8 ;  /* 0x000000ffff027224 */ /* 0x000fc400078e0008 */
[----:B------:R-:W-:Y:S02]  /*2c640*/  IMAD.MOV.U32 R0, RZ, RZ, R9 ;  /* 0x000000ffff007224 */ /* 0x000fe400078e0009 */
[----:B------:R-:W2:Y:S11]  /*2c650*/  LDL.LU.64 R8, [R1+0x2790] ;  /* 0x0027900001087983 */ /* 0x000eb60000300a00 */
[----:B------:R-:W-:Y:S07]  /*2c660*/  @!UPT UIADD3 URZ, URZ, URZ, URZ ;  /* 0x0000003f3f3ff290 */ /* 0x000fee000fffe03f */
[----:B------:R0:W-:Y:S04]  /*2c670*/  STL.64 [R1+0x280], R24 ;  /* 0x0002801801007387 */ /* 0x0001e80000100a00 */
[----:B0-----:R-:W2:Y:S01]  /*2c680*/  LDL.LU.64 R24, [R1+0x2788] ;  /* 0x0027880001187983 */ /* 0x001ea20000300a00 */
[----:B------:R-:W-:Y:S02]  /*2c690*/  IMAD.MOV.U32 R10, RZ, RZ, R26 ;  /* 0x000000ffff0a7224 */ /* 0x000fe400078e001a */
[----:B------:R-:W-:-:S05]  /*2c6a0*/  IMAD.MOV.U32 R11, RZ, RZ, R27 ;  /* 0x000000ffff0b7224 */ /* 0x000fca00078e001b */
[----:B------:R-:W-:Y:S01]  /*2c6b0*/  STL [R1+0x1ea4], R11 ;  /* 0x001ea40b01007387 */ /* 0x000fe20000100800 */
[----:B------:R-:W-:Y:S01]  /*2c6c0*/  STL [R1+0x1ea0], R10 ;  /* 0x001ea00a01007387 */ /* 0x000fe20000100800 */
[C---:B--2---:R-:W-:Y:S02]  /*2c6d0*/  HMMA.16816.F32.BF16 R24, R20.reuse, R24, R12 ;  /* 0x000000181418723c */ /* 0x044fe4000004180c */
[----:B------:R-:W2:Y:S01]  /*2c6e0*/  LDL.LU.64 R14, [R1+0x2780] ;  /* 0x00278000010e7983 */ /* 0x000ea20000300a00 */
[----:B------:R-:W2:Y:S11]  /*2c6f0*/  LDL.LU.64 R12, [R1+0x2778] ;  /* 0x00277800010c7983 */ /* 0x000eb60000300a00 */
[----:B------:R-:W-:Y:S09]  /*2c700*/  @!UPT UIADD3 URZ, URZ, URZ, URZ ;  /* 0x0000003f3f3ff290 */ /* 0x000ff2000fffe03f */
[----:B------:R0:W-:Y:S01]  /*2c710*/  STL.64 [R1+0x270], R24 ;  /* 0x0002701801007387 */ /* 0x0001e20000100a00 */
[----:B------:R2:W-:Y:S03]  /*2c720*/  STL.64 [R1+0x278], R26 ;  /* 0x0002781a01007387 */ /* 0x0005e60000100a00 */
[----:B0-----:R-:W2:Y:S02]  /*2c730*/  LDL.LU.64 R24, [R1+0x2770] ;  /* 0x0027700001187983 */ /* 0x001ea40000300a00 */
[----:B--2---:R-:W-:Y:S02]  /*2c740*/  HMMA.16816.F32.BF16 R24, R20, R24, R12 ;  /* 0x000000181418723c */ /* 0x004fe4000004180c */
[----:B------:R-:W2:Y:S01]  /*2c750*/  LDL.LU.64 R14, [R1+0x2768] ;  /* 0x00276800010e7983 */ /* 0x000ea20000300a00 */
[----:B------:R-:W2:Y:S11]  /*2c760*/  LDL.LU.64 R12, [R1+0x2760] ;  /* 0x00276000010c7983 */ /* 0x000eb60000300a00 */
[----:B------:R-:W-:Y:S09]  /*2c770*/  @!UPT UIADD3 URZ, URZ, URZ, URZ ;  /* 0x0000003f3f3ff290 */ /* 0x000ff2000fffe03f */
[----:B------:R0:W-:Y:S01]  /*2c780*/  STL.64 [R1+0x260], R24 ;  /* 0x0002601801007387 */ /* 0x0001e20000100a00 */
[----:B------:R-:W-:Y:S02]  /*2c790*/  IMAD.MOV.U32 R11, RZ, RZ, R26 ;  /* 0x000000ffff0b7224 */ /* 0x000fe400078e001a */
[----:B------:R-:W2:Y:S01]  /*2c7a0*/  LDL.LU R26, [R1+0x2758] ;  /* 0x00275800011a7983 */ /* 0x000ea20000300800 */
[----:B0-----:R-:W2:Y:S01]  /*2c7b0*/  LDL.LU.64 R24, [R1+0x2750] ;  /* 0x0027500001187983 */ /* 0x001ea20000300a00 */
[----:B------:R-:W-:-:S05]  /*2c7c0*/  IMAD.MOV.U32 R10, RZ, RZ, R27 ;  /* 0x000000ffff0a7224 */ /* 0x000fca00078e001b */
[----:B------:R-:W-:Y:S01]  /*2c7d0*/  STL [R1+0x1eac], R10 ;  /* 0x001eac0a01007387 */ /* 0x000fe20000100800 */
[----:B------:R-:W-:Y:S01]  /*2c7e0*/  STL [R1+0x1ea8], R11 ;  /* 0x001ea80b01007387 */ /* 0x000fe20000100800 */
[C---:B--2---:R-:W-:Y:S11]  /*2c7f0*/  HMMA.16816.F32.BF16 R12, R20.reuse, R24, R12 ;  /* 0x00000018140c723c */ /* 0x044ff6000004180c */
[----:B------:R-:W-:Y:S11]  /*2c800*/  @!UPT UIADD3 URZ, URZ, URZ, URZ ;  /* 0x0000003f3f3ff290 */ /* 0x000ff6000fffe03f */
[----:B------:R-:W-:Y:S01]  /*2c810*/  @!UPT UIADD3 URZ, URZ, URZ, URZ ;  /* 0x0000003f3f3ff290 */ /* 0x000fe2000fffe03f */
[----:B------:R0:W-:Y:S01]  /*2c820*/  STL.64 [R1+0x250], R12 ;  /* 0x0002500c01007387 */ /* 0x0001e20000100a00 */
[----:B------:R3:W-:Y:S03]  /*2c830*/  STL.64 [R1+0x258], R14 ;  /* 0x0002580e01007387 */ /* 0x0007e60000100a00 */
[----:B0-----:R-:W3:Y:S01]  /*2c840*/  LDL.LU.64 R12, [R1+0x2748] ;  /* 0x00274800010c7983 */ /* 0x001ee20000300a00 */
[----:B------:R-:W-:Y:S01]  /*2c850*/  STL.64 [R1+0x2650], R24 ;  /* 0x0026501801007387 */ /* 0x000fe20000100a00 */
[C---:B---3--:R-:W-:Y:S02]  /*2c860*/  HMMA.16816.F32.BF16 R12, R20.reuse, R12, R16 ;  /* 0x0000000c140c723c */ /* 0x048fe40000041810 */
        /* <DEDUP_REMOVED lines=38> */
[----:B------:R-:W4:Y:S11]  /*2cad0*/  LDL.LU.64 R16, [R1+0x26c8] ;  /* 0x0026c80001107983 */ /* 0x000f360000300a00 */
[----:B------:R-:W-:Y:S10]  /*2cae0*/  @!UPT UIADD3 URZ, URZ, URZ, URZ ;  /* 0x0000003f3f3ff290 */ /* 0x000ff4000fffe03f */
        /* <DEDUP_REMOVED lines=10> */
[----:B------:R-:W-:Y:S03]  /*2cb90*/  STL.64 [R1+0x468], R26 ;  /* 0x0004681a01007387 */ /* 0x000fe60000100a00 */
[----:B0-----:R-:W3:Y:S01]  /*2cba0*/  LDL.64 R24, [R1+0xa0] ;  /* 0x0000a00001187983 */ /* 0x001ee20000100a00 */
[----:B----4-:R-:W-:Y:S01]  /*2cbb0*/  HMMA.16816.F32.BF16 R4, R20, R16, R4 ;  /* 0x000000101404723c */ /* 0x010fe20000041804 */
[----:B------:R-:W-:Y:S02]  /*2cbc0*/  IMAD.MOV.U32 R11, RZ, RZ, R16 ;  /* 0x000000ffff0b7224 */ /* 0x000fe400078e0010 */
[----:B------:R-:W-:Y:S01]  /*2cbd0*/  IMAD.MOV.U32 R10, RZ, RZ, R17 ;  /* 0x000000ffff0a7224 */ /* 0x000fe200078e0011 */
[----:B---3--:R-:W-:Y:S11]  /*2cbe0*/  STL.64 [R1+0x2668], R24 ;  /* 0x0026681801007387 */ /* 0x008ff60000100a00 */
[----:B------:R-:W-:Y:S08]  /*2cbf0*/  @!UPT UIADD3 URZ, URZ, URZ, URZ ;  /* 0x0000003f3f3ff290 */ /* 0x000ff0000fffe03f */
[----:B------:R-:W-:Y:S02]  /*2cc00*/  STL.64 [R1+0x450], R4 ;  /* 0x0004500401007387 */ /* 0x000fe40000100a00 */
[----:B------:R-:W-:Y:S02]  /*2cc10*/  STL.64 [R1+0x26a8], R10 ;  /* 0x0026a80a01007387 */ /* 0x000fe40000100a00 */
[----:B------:R0:W-:Y:S02]  /*2cc20*/  STL.64 [R1+0x26a0], R8 ;  /* 0x0026a00801007387 */ /* 0x0001e40000100a00 */
[----:B0-----:R-:W2:Y:S01]  /*2cc30*/  LDL.LU R8, [R1+0x3f0] ;  /* 0x0003f00001087983 */ /* 0x001ea20000300800 */
[----:B------:R-:W2:Y:S02]  /*2cc40*/  LDL.LU R9, [R1+0x3f4] ;  /* 0x0003f40001097983 */ /* 0x000ea40000300800 */
[----:B------:R-:W2:Y:S02]  /*2cc50*/  LDL.LU R10, [R1+0x3f8] ;  /* 0x0003f800010a7983 */ /* 0x000ea40000300800 */
[----:B------:R-:W2:Y:S01]  /*2cc60*/  LDL.LU R11, [R1+0x3fc] ;  /* 0x0003fc00010b7983 */ /* 0x000ea20000300800 */
[----:B------:R-:W3:Y:S01]  /*2cc70*/  LDL.LU R4, [R1+0x3e0] ;  /* 0x0003e00001047983 */ /* 0x000ee20000300800 */
[----:B------:R-:W-:-:S02]  /*2cc80*/  IMAD.MOV.U32 R14, RZ, RZ, R6 ;  /* 0x000000ffff0e7224 */ /* 0x000fc400078e0006 */
[----:B------:R-:W3:Y:S02]  /*2cc90*/  LDL.LU R5, [R1+0x3e4] ;  /* 0x0003e40001057983 */ /* 0x000ee40000300800 */
[----:B------:R-:W-:Y:S01]  /*2cca0*/  IMAD.MOV.U32 R15, RZ, RZ, R7 ;  /* 0x000000ffff0f7224 */ /* 0x000fe200078e0007 */
[----:B------:R-:W3:Y:S01]  /*2ccb0*/  LDL.LU R6, [R1+0x3e8] ;  /* 0x0003e80001067983 */ /* 0x000ee20000300800 */
[----:B------:R-:W-:Y:S02]  /*2ccc0*/  IMAD.MOV.U32 R24, RZ, RZ, R2 ;  /* 0x000000ffff187224 */ /* 0x000fe400078e0002 */
[----:B------:R-:W-:Y:S02]  /*2ccd0*/  IMAD.MOV.U32 R25, RZ, RZ, R0 ;  /* 0x000000ffff197224 */ /* 0x000fe400078e0000 */
[----:B------:R-:W3:Y:S01]  /*2cce0*/  LDL.LU R7, [R1+0x3ec] ;  /* 0x0003ec0001077983 */ /* 0x000ee20000300800 */
[----:B------:R-:W4:Y:S01]  /*2ccf0*/  LDL.LU R16, [R1+0x3d0] ;  /* 0x0003d00001107983 */ /* 0x000f220000300800 */
[----:B------:R-:W4:Y:S02]  /*2cd00*/  LDL.LU R17, [R1+0x3d4] ;  /* 0x0003d40001117983 */ /* 0x000f240000300800 */
[----:B------:R-:W4:Y:S02]  /*2cd10*/  LDL.LU R18, [R1+0x3d8] ;  /* 0x0003d80001127983 */ /* 0x000f240000300800 */
[----:B------:R-:W4:Y:S01]  /*2cd20*/  LDL.LU R19, [R1+0x3dc] ;  /* 0x0003dc0001137983 */ /* 0x000f220000300800 */
[----:B------:R0:W-:Y:S04]  /*2cd30*/  STL.64 [R1+0x2680], R24 ;  /* 0x0026801801007387 */ /* 0x0001e80000100a00 */
[----:B0-----:R-:W3:Y:S01]  /*2cd40*/  LDL.64 R24, [R1+0xc0] ;  /* 0x0000c00001187983 */ /* 0x001ee20000100a00 */
[----:B------:R-:W-:Y:S02]  /*2cd50*/  STL [R1+0x2384], R15 ;  /* 0x0023840f01007387 */ /* 0x000fe40000100800 */
[----:B------:R-:W-:Y:S01]  /*2cd60*/  STL [R1+0x2380], R14 ;  /* 0x0023800e01007387 */ /* 0x000fe20000100800 */
[C---:B--2---:R-:W-:Y:S11]  /*2cd70*/  HMMA.16816.F32.BF16 R8, R20.reuse, R12, R8 ;  /* 0x0000000c1408723c */ /* 0x044ff60000041808 */
[----:B------:R-:W-:Y:S11]  /*2cd80*/  @!UPT UIADD3 URZ, URZ, URZ, URZ ;  /* 0x0000003f3f3ff290 */ /* 0x000ff6000fffe03f */
[----:B------:R-:W-:Y:S01]  /*2cd90*/  @!UPT UIADD3 URZ, URZ, URZ, URZ ;  /* 0x0000003f3f3ff290 */ /* 0x000fe2000fffe03f */
[----:B------:R-:W-:Y:S01]  /*2cda0*/  STL.64 [R1+0x440], R8 ;  /* 0x0004400801007387 */ /* 0x000fe20000100a00 */
[----:B------:R0:W-:Y:S03]  /*2cdb0*/  STL.64 [R1+0x448], R10 ;  /* 0x0004480a01007387 */ /* 0x0001e60000100a00 */
[----:B0-----:R-:W2:Y:S01]  /*2cdc0*/  LDL.LU.64 R10, [R1+0x26a8] ;  /* 0x0026a800010a7983 */ /* 0x001ea20000300a00 */
[----:B------:R-:W3:Y:S02]  /*2cdd0*/  LDL.LU.64 R8, [R1+0x26a0] ;  /* 0x0026a00001087983 */ /* 0x000ee40000300a00 */
        /* <DEDUP_REMOVED lines=11> */
[----:B---3--:R-:W-:Y:S01]  /*2ce90*/  HMMA.16816.F32.BF16 R4, R20, R8, R4 ;  /* 0x000000081404723c */ /* 0x008fe20000041804 */
[----:B--2---:R-:W-:Y:S01]  /*2cea0*/  STL.64 [R1+0x2678], R14 ;  /* 0x0026780e01007387 */ /* 0x004fe20000100a00 */
[----:B------:R0:W-:Y:S03]  /*2ceb0*/  STL.64 [R1+0x2670], R12 ;  /* 0x0026700c01007387 */ /* 0x0001e60000100a00 */
        /* <DEDUP_REMOVED lines=10> */
[----:B------:R0:W-:Y:S01]  /*2cf60*/  STL.64 [R1+0x430], R4 ;  /* 0x0004300401007387 */ /* 0x0001e20000100a00 */
[----:B------:R-:W-:Y:S03]  /*2cf70*/  STL.64 [R1+0x438], R6 ;  /* 0x0004380601007387 */ /* 0x000fe60000100a00 */
[----:B0-----:R-:W4:Y:S01]  /*2cf80*/  LDL.LU.64 R4, [R1+0x2698] ;  /* 0x0026980001047983 */ /* 0x001f220000300a00 */
[----:B------:R-:W-:Y:S02]  /*2cf90*/  STL.64 [R1+0x2610], R8 ;  /* 0x0026100801007387 */ /* 0x000fe40000100a00 */
[----:B------:R-:W-:-:S02]  /*2cfa0*/  IMAD.MOV.U32 R3, RZ, RZ, R24 ;  /* 0x000000ffff037224 */ /* 0x000fc400078e0018 */
[----:B------:R-:W-:Y:S01]  /*2cfb0*/  IMAD.MOV.U32 R0, RZ, RZ, R25 ;  /* 0x000000ffff007224 */ /* 0x000fe200078e0019 */
[----:B----4-:R-:W-:Y:S01]  /*2cfc0*/  HMMA.16816.F32.BF16 R20, R20, R4, R16 ;  /* 0x000000041414723c */ /* 0x010fe20000041810 */
[----:B------:R-:W2:Y:S11]  /*2cfd0*/  LDSM.16.MT88.4 R16, [R28+0x4100] ;  /* 0x004100001c10783b */ /* 0x000eb60000004200 */
[----:B------:R-:W-:Y:S11]  /*2cfe0*/  @!UPT UIADD3 URZ, URZ, URZ, URZ ;  /* 0x0000003f3f3ff290 */ /* 0x000ff6000fffe03f */
[----:B------:R-:W-:Y:S01]  /*2cff0*/  STL.64 [R1+0x230], R20 ;  /* 0x0002301401007387 */ /* 0x000fe20000100a00 */
[----:B------:R-:W-:Y:S02]  /*2d000*/  STL.64 [R1+0x238], R22 ;  /* 0x0002381601007387 */ /* 0x000fe40000100a00 */
[----:B------:R-:W0:Y:S01]  /*2d010*/  LDSM.16.MT88.4 R20, [R28+0x4180] ;  /* 0x004180001c14783b */ /* 0x000e220000004200 */
[C---:B--2---:R-:W-:Y:S01]  /*2d020*/  HMMA.16816.F32.BF16 R12, R16.reuse, R24, R12 ;  /* 0x00000018100c723c */ /* 0x044fe2000004180c */
[----:B0-----:R-:W-:Y:S02]  /*2d030*/  STL [R1+0x2574], R20 ;  /* 0x0025741401007387 */ /* 0x001fe40000100800 */
[----:B------:R0:W-:Y:S02]  /*2d040*/  STL [R1+0x2570], R21 ;  /* 0x0025701501007387 */ /* 0x0001e40000100800 */
[----:B------:R-:W-:Y:S02]  /*2d050*/  STL [R1+0x256c], R22 ;  /* 0x00256c1601007387 */ /* 0x000fe40000100800 */
[----:B------:R-:W-:Y:S01]  /*2d060*/  STL [R1+0x2568], R23 ;  /* 0x0025681701007387 */ /* 0x000fe20000100800 */
[----:B0-----:R-:W2:Y:S01]  /*2d070*/  LDL.64 R20, [R1+0x90] ;  /* 0x0000900001147983 */ /* 0x001ea20000100a00 */
[----:B------:R-:W-:Y:S11]  /*2d080*/  STL [R1+0x20e0], R28 ;  /* 0x0020e01c01007387 */ /* 0x000ff60000100800 */
[----:B------:R-:W-:Y:S03]  /*2d090*/  @!UPT UIADD3 URZ, URZ, URZ, URZ ;  /* 0x0000003f3f3ff290 */ /* 0x000fe6000fffe03f */
[----:B------:R-:W-:Y:S02]  /*2d0a0*/  STL.64 [R1+0x220], R12 ;  /* 0x0002200c01007387 */ /* 0x000fe40000100a00 */
[----:B------:R0:W-:Y:S02]  /*2d0b0*/  STL.64 [R1+0x228], R14 ;  /* 0x0002280e01007387 */ /* 0x0001e40000100a00 */
[----:B0-----:R-:W3:Y:S01]  /*2d0c0*/  LDL.LU.64 R14, [R1+0x2690] ;  /* 0x00269000010e7983 */ /* 0x001ee20000300a00 */
[----:B------:R-:W3:Y:S02]  /*2d0d0*/  LDL.LU.64 R12, [R1+0x2688] ;  /* 0x00268800010c7983 */ /* 0x000ee40000300a00 */
[----:B------:R-:W3:Y:S02]  /*2d0e0*/  LDL.LU.64 R24, [R1+0x2680] ;  /* 0x0026800001187983 */ /* 0x000ee40000300a00 */
[----:B------:R-:W-:Y:S01]  /*2d0f0*/  STL [R1+0x257c], R0 ;  /* 0x00257c0001007387 */ /* 0x000fe20000100800 */
[----:B------:R-:W-:Y:S01]  /*2d100*/  STL [R1+0x2578], R3 ;  /* 0x0025780301007387 */ /* 0x000fe20000100800 */
[C---:B---3--:R-:W-:Y:S03]  /*2d110*/  HMMA.16816.F32.BF16 R24, R16.reuse, R24, R12 ;  /* 0x000000181018723c */ /* 0x048fe6000004180c */
[----:B------:R-:W3:Y:S01]  /*2d120*/  LDL.LU.64 R14, [R1+0x2678] ;  /* 0x00267800010e7983 */ /* 0x000ee20000300a00 */
[----:B------:R-:W3:Y:S11]  /*2d130*/  LDL.LU.64 R12, [R1+0x2670] ;  /* 0x00267000010c7983 */ /* 0x000ef60000300a00 */
[----:B------:R-:W-:Y:S08]  /*2d140*/  @!UPT UIADD3 URZ, URZ, URZ, URZ ;  /* 0x0000003f3f3ff290 */ /* 0x000ff0000fffe03f */
[----:B------:R0:W-:Y:S01]  /*2d150*/  STL.64 [R1+0x210], R24 ;  /* 0x0002101801007387 */ /* 0x0001e20000100a00 */
[----:B------:R-:W-:Y:S03]  /*2d160*/  STL.64 [R1+0x218], R26 ;  /* 0x0002181a01007387 */ /* 0x000fe60000100a00 */
[----:B0-----:R-:W3:Y:S01]  /*2d170*/  LDL.LU.64 R24, [R1+0x2668] ;  /* 0x0026680001187983 */ /* 0x001ee20000300a00 */
[----:B------:R-:W4:Y:S01]  /*2d180*/  LDL R2, [R1+0x14fc] ;  /* 0x0014fc0001027983 */ /* 0x000f220000100800 */
        /* <DEDUP_REMOVED lines=9> */
[----:B------:R-:W-:Y:S01]  /*2d220*/  STL.64 [R1+0x2598], R6 ;  /* 0x0025980601007387 */ /* 0x000fe20000100a00 */
[----:B------:R0:W-:Y:S04]  /*2d230*/  STL.64 [R1+0x2590], R4 ;  /* 0x0025900401007387 */ /* 0x0001e80000100a00 */
[----:B0-----:R-:W2:Y:S01]  /*2d240*/  LDL.LU R4, [R1+0xaa0] ;  /* 0x000aa00001047983 */ /* 0x001ea20000300800 */
[----:B------:R-:W2:Y:S02]  /*2d250*/  LDL.LU R5, [R1+0xaa4] ;  /* 0x000aa40001057983 */ /* 0x000ea40000300800 */
[----:B------:R-:W2:Y:S02]  /*2d260*/  LDL.LU R6, [R1+0xaa8] ;  /* 0x000aa80001067983 */ /* 0x000ea40000300800 */
[----:B------:R-:W2:Y:S01]  /*2d270*/  LDL.LU R7, [R1+0xaac] ;  /* 0x000aac0001077983 */ /* 0x000ea20000300800 */
[C---:B---3--:R-:W-:Y:S08]  /*2d280*/  HMMA.16816.F32.BF16 R12, R16.reuse, R24, R12 ;  /* 0x00000018100c723c */ /* 0x048ff0000004180c */
[----:B--2---:R-:W-:Y:S11]  /*2d290*/  HMMA.16816.F32.BF16 R4, R16, R20, R4 ;  /* 0x000000141004723c */ /* 0x004ff60000041804 */
[----:B------:R-:W-:Y:S11]  /*2d2a0*/  @!UPT UIADD3 URZ, URZ, URZ, URZ ;  /* 0x0000003f3f3ff290 */ /* 0x000ff6000fffe03f */
[----:B------:R-:W-:Y:S01]  /*2d2b0*/  @!UPT UIADD3 URZ, URZ, URZ, URZ ;  /* 0x0000003f3f3ff290 */ /* 0x000fe2000fffe03f */
[----:B------:R0:W-:Y:S01]  /*2d2c0*/  STL.64 [R1+0x1f0], R4 ;  /* 0x0001f00401007387 */ /* 0x0001e20000100a00 */
[----:B------:R1:W-:Y:S02]  /*2d2d0*/  STL.64 [R1+0x1f8], R6 ;  /* 0x0001f80601007387 */ /* 0x0003e40000100a00 */
[----:B------:R-:W-:Y:S01]  /*2d2e0*/  STL.64 [R1+0x25f8], R24 ;  /* 0x0025f81801007387 */ /* 0x000fe20000100a00 */
[----:B0-----:R-:W2:Y:S01]  /*2d2f0*/  LDL.LU R4, [R1+0x3a0] ;  /* 0x0003a00001047983 */ /* 0x001ea20000300800 */
[----:B------:R-:W-:Y:S02]  /*2d300*/  STL.64 [R1+0x1e0], R12 ;  /* 0x0001e00c01007387 */ /* 0x000fe40000100a00 */
[----:B------:R-:W-:Y:S02]  /*2d310*/  STL.64 [R1+0x1e8], R14 ;  /* 0x0001e80e01007387 */ /* 0x000fe40000100a00 */
[----:B------:R-:W2:Y:S01]  /*2d320*/  LDL.LU R5, [R1+0x3a4] ;  /* 0x0003a40001057983 */ /* 0x000ea20000300800 */
[----:B-1----:R-:W3:Y:S01]  /*2d330*/  LDL.LU R6, [R1+0x3a8] ;  /* 0x0003a80001067983 */ /* 0x002ee20000300800 */
[----:B------:R-:W3:Y:S03]  /*2d340*/  LDL.LU R7, [R1+0x3ac] ;  /* 0x0003ac0001077983 */ /* 0x000ee60000300800 */
[----:B---3--:R-:W-:Y:S01]  /*2d350*/  STL.64 [R1+0x25a8], R6 ;  /* 0x0025a80601007387 */ /* 0x008fe20000100a00 */
[----:B--2---:R0:W-:Y:S03]  /*2d360*/  STL.64 [R1+0x25a0], R4 ;  /* 0x0025a00401007387 */ /* 0x0041e60000100a00 */
[----:B0-----:R-:W2:Y:S01]  /*2d370*/  LDL.LU R4, [R1+0x3b0] ;  /* 0x0003b00001047983 */ /* 0x001ea20000300800 */
[----:B------:R-:W2:Y:S02]  /*2d380*/  LDL.LU R5, [R1+0x3b4] ;  /* 0x0003b40001057983 */ /* 0x000ea40000300800 */
[----:B------:R-:W3:Y:S02]  /*2d390*/  LDL.LU R6, [R1+0x3b8] ;  /* 0x0003b80001067983 */ /* 0x000ee40000300800 */
[----:B------:R-:W3:Y:S02]  /*2d3a0*/  LDL.LU R7, [R1+0x3bc] ;  /* 0x0003bc0001077983 */ /* 0x000ee40000300800 */
[----:B------:R-:W-:-:S02]  /*2d3b0*/  IMAD.MOV.U32 R29, RZ, RZ, R20 ;  /* 0x000000ffff1d7224 */ /* 0x000fc400078e0014 */
[----:B------:R-:W-:Y:S01]  /*2d3c0*/  IMAD.MOV.U32 R28, RZ, RZ, R21 ;  /* 0x000000ffff1c7224 */ /* 0x000fe200078e0015 */
[----:B---3--:R-:W-:Y:S01]  /*2d3d0*/  STL.64 [R1+0x25b8], R6 ;  /* 0x0025b80601007387 */ /* 0x008fe20000100a00 */
[----:B--2---:R0:W-:Y:S02]  /*2d3e0*/  STL.64 [R1+0x25b0], R4 ;  /* 0x0025b00401007387 */ /* 0x0041e40000100a00 */
[----:B------:R-:W2:Y:S02]  /*2d3f0*/  LDL.LU R12, [R1+0xa20] ;  /* 0x000a2000010c7983 */ /* 0x000ea40000300800 */
[----:B------:R-:W2:Y:S01]  /*2d400*/  LDL.LU R13, [R1+0xa24] ;  /* 0x000a2400010d7983 */ /* 0x000ea20000300800 */
[----:B------:R-:W3:Y:S01]  /*2d410*/  LDL.LU R14, [R1+0xa28] ;  /* 0x000a2800010e7983 */ /* 0x000ee20000300800 */
[----:B------:R-:W3:Y:S02]  /*2d420*/  LDL.LU R15, [R1+0xa2c] ;  /* 0x000a2c00010f7983 */ /* 0x000ee40000300800 */
        /* <DEDUP_REMOVED lines=9> */
[----:B0-----:R-:W-:Y:S01]  /*2d4c0*/  IMAD.MOV.U32 R5, RZ, RZ, R10 ;  /* 0x000000ffff057224 */ /* 0x001fe200078e000a */
[----:B------:R-:W2:Y:S01]  /*2d4d0*/  LDL.LU R9, [R1+0xa54] ;  /* 0x000a540001097983 */ /* 0x000ea20000300800 */
[----:B------:R-:W-:-:S02]  /*2d4e0*/  IMAD.MOV.U32 R4, RZ, RZ, R11 ;  /* 0x000000ffff047224 */ /* 0x000fc400078e000b */
[----:B------:R-:W2:Y:S02]  /*2d4f0*/  LDL.LU R10, [R1+0xa58] ;  /* 0x000a5800010a7983 */ /* 0x000ea40000300800 */
[----:B------:R-:W2:Y:S02]  /*2d500*/  LDL.LU R11, [R1+0xa5c] ;  /* 0x000a5c00010b7983 */ /* 0x000ea40000300800 */
[----:B--2---:R-:W-:Y:S01]  /*2d510*/  STL.64 [R1+0x2620], R10 ;  /* 0x0026200a01007387 */ /* 0x004fe20000100a00 */
[----:B------:R0:W-:Y:S03]  /*2d520*/  STL.64 [R1+0x2618], R8 ;  /* 0x0026180801007387 */ /* 0x0001e60000100a00 */
[----:B0-----:R-:W2:Y:S04]  /*2d530*/  LDL.64 R8, [R1+0x50] ;  /* 0x0000500001087983 */ /* 0x001ea80000100a00 */
[----:B--2---:R0:W-:Y:S04]  /*2d540*/  STL.64 [R1+0x2630], R8 ;  /* 0x0026300801007387 */ /* 0x0041e80000100a00 */
[----:B0-----:R-:W2:Y:S04]  /*2d550*/  LDL.64 R8, [R1+0x60] ;  /* 0x0000600001087983 */ /* 0x001ea80000100a00 */
[----:B--2---:R0:W-:Y:S04]  /*2d560*/  STL.64 [R1+0x2648], R8 ;  /* 0x0026480801007387 */ /* 0x0041e80000100a00 */
[----:B0-----:R-:W2:Y:S01]  /*2d570*/  LDL.64 R8, [R1+0x70] ;  /* 0x0000700001087983 */ /* 0x001ea20000100a00 */
[----:B------:R-:W-:Y:S02]  /*2d580*/  STL.64 [R1+0x2608], R26 ;  /* 0x0026081a01007387 */ /* 0x000fe40000100a00 */
[----:B------:R0:W-:Y:S02]  /*2d590*/  STL.64 [R1+0x2600], R24 ;  /* 0x0026001801007387 */ /* 0x0001e40000100a00 */
[----:B0-----:R-:W2:Y:S04]  /*2d5a0*/  LDL.64 R24, [R1+0x40] ;  /* 0x0000400001187983 */ /* 0x001ea80000100a00 */
[----:B--2---:R0:W-:Y:S04]  /*2d5b0*/  STL.64 [R1+0x2628], R24 ;  /* 0x0026281801007387 */ /* 0x0041e80000100a00 */
[----:B0-----:R-:W2:Y:S01]  /*2d5c0*/  LDL.LU R24, [R1+0xa60] ;  /* 0x000a600001187983 */ /* 0x001ea20000300800 */
[----:B------:R-:W2:Y:S02]  /*2d5d0*/  LDL.LU R25, [R1+0xa64] ;  /* 0x000a640001197983 */ /* 0x000ea40000300800 */
[----:B------:R-:W2:Y:S02]  /*2d5e0*/  LDL.LU R26, [R1+0xa68] ;  /* 0x000a6800011a7983 */ /* 0x000ea40000300800 */
[----:B------:R-:W2:Y:S01]  /*2d5f0*/  LDL.LU R27, [R1+0xa6c] ;  /* 0x000a6c00011b7983 */ /* 0x000ea20000300800 */
[----:B------:R-:W-:Y:S01]  /*2d600*/  HMMA.16816.F32.BF16 R20, R16, R8, R20 ;  /* 0x000000081014723c */ /* 0x000fe20000041814 */
[----:B--2---:R-:W-:Y:S01]  /*2d610*/  STL.64 [R1+0x2640], R26 ;  /* 0x0026401a01007387 */ /* 0x004fe20000100a00 */
[----:B------:R0:W-:Y:S03]  /*2d620*/  STL.64 [R1+0x2638], R24 ;  /* 0x0026381801007387 */ /* 0x0001e60000100a00 */
[----:B0-----:R-:W2:Y:S01]  /*2d630*/  LDL.LU R24, [R1+0xa70] ;  /* 0x000a700001187983 */ /* 0x001ea20000300800 */
[----:B------:R-:W2:Y:S02]  /*2d640*/  LDL.LU R25, [R1+0xa74] ;  /* 0x000a740001197983 */ /* 0x000ea40000300800 */
[----:B------:R-:W2:Y:S02]  /*2d650*/  LDL.LU R26, [R1+0xa78] ;  /* 0x000a7800011a7983 */ /* 0x000ea40000300800 */
[----:B------:R-:W2:Y:S01]  /*2d660*/  LDL.LU R27, [R1+0xa7c] ;  /* 0x000a7c00011b7983 */ /* 0x000ea20000300800 */
[----:B---3--:R-:W-:Y:S01]  /*2d670*/  STL.64 [R1+0x25e8], R14 ;  /* 0x0025e80e01007387 */ /* 0x008fe20000100a00 */
[----:B------:R0:W-:Y:S03]  /*2d680*/  STL.64 [R1+0x25e0], R12 ;  /* 0x0025e00c01007387 */ /* 0x0001e60000100a00 */
[----:B0-----:R-:W3:Y:S04]  /*2d690*/  LDL.64 R12, [R1+0x20] ;  /* 0x00002000010c7983 */ /* 0x001ee80000100a00 */
[----:B---3--:R0:W-:Y:S04]  /*2d6a0*/  STL.64 [R1+0x25f0], R12 ;  /* 0x0025f00c01007387 */ /* 0x0081e80000100a00 */
[----:B0-----:R-:W3:Y:S01]  /*2d6b0*/  LDL.64 R12, [R1+0x30] ;  /* 0x00003000010c7983 */ /* 0x001ee20000100a00 */
[----:B------:R0:W-:Y:S03]  /*2d6c0*/  STL.64 [R1+0x25d0], R4 ;  /* 0x0025d00401007387 */ /* 0x0001e60000100a00 */
[----:B0-----:R-:W2:Y:S01]  /*2d6d0*/  LDL.64 R4, [R1+0x10] ;  /* 0x0000100001047983 */ /* 0x001ea20000100a00 */
[----:B------:R-:W-:Y:S02]  /*2d6e0*/  STL.64 [R1+0x1d0], R20 ;  /* 0x0001d01401007387 */ /* 0x000fe40000100a00 */
[----:B------:R0:W-:Y:S02]  /*2d6f0*/  STL.64 [R1+0x1d8], R22 ;  /* 0x0001d81601007387 */ /* 0x0001e40000100a00 */
[----:B0-----:R-:W-:-:S02]  /*2d700*/  IMAD.MOV.U32 R22, RZ, RZ, R8 ;  /* 0x000000ffff167224 */ /* 0x001fc400078e0008 */
[----:B------:R-:W-:Y:S02]  /*2d710*/  IMAD.MOV.U32 R23, RZ, RZ, R9 ;  /* 0x000000ffff177224 */ /* 0x000fe400078e0009 */
        /* <DEDUP_REMOVED lines=18> */
[----:B------:R-:W-:Y:S01]  /*2d840*/  IMAD.MOV.U32 R3, RZ, RZ, R9 ;  /* 0x000000ffff037224 */ /* 0x000fe200078e0009 */
[----:B---3--:R-:W-:Y:S01]  /*2d850*/  STL.64 [R1+0x25c8], R22 ;  /* 0x0025c81601007387 */ /* 0x008fe20000100a00 */
[----:B------:R0:W-:Y:S03]  /*2d860*/  STL.64 [R1+0x25c0], R20 ;  /* 0x0025c01401007387 */ /* 0x0001e60000100a00 */
[----:B0-----:R-:W2:Y:S01]  /*2d870*/  LDL.LU R20, [R1+0x3c0] ;  /* 0x0003c00001147983 */ /* 0x001ea20000300800 */
[----:B------:R-:W2:Y:S02]  /*2d880*/  LDL.LU R21, [R1+0x3c4] ;  /* 0x0003c40001157983 */ /* 0x000ea40000300800 */
[----:B------:R-:W2:Y:S02]  /*2d890*/  LDL.LU R22, [R1+0x3c8] ;  /* 0x0003c80001167983 */ /* 0x000ea40000300800 */
[----:B------:R-:W2:Y:S10]  /*2d8a0*/  LDL.LU R23, [R1+0x3cc] ;  /* 0x0003cc0001177983 */ /* 0x000eb40000300800 */
[----:B------:R0:W-:Y:S01]  /*2d8b0*/  STL.64 [R1+0x410], R24 ;  /* 0x0004101801007387 */ /* 0x0001e20000100a00 */
[----:B------:R-:W-:Y:S03]  /*2d8c0*/  STL.64 [R1+0x418], R26 ;  /* 0x0004181a01007387 */ /* 0x000fe60000100a00 */
[----:B0-----:R-:W3:Y:S01]  /*2d8d0*/  LDL.LU.64 R24, [R1+0x2628] ;  /* 0x0026280001187983 */ /* 0x001ee20000300a00 */
[----:B------:R-:W3:Y:S02]  /*2d8e0*/  LDL.LU.64 R10, [R1+0x2620] ;  /* 0x00262000010a7983 */ /* 0x000ee40000300a00 */
        /* <DEDUP_REMOVED lines=19> */
[----:B------:R-:W3:Y:S03]  /*2da20*/  LDL.LU.64 R12, [R1+0x25f0] ;  /* 0x0025f000010c7983 */ /* 0x000ee60000300a00 */
[----:B------:R-:W-:Y:S01]  /*2da30*/  STL.64 [R1+0x2508], R26 ;  /* 0x0025081a01007387 */ /* 0x000fe20000100a00 */
[----:B--2---:R0:W-:Y:S04]  /*2da40*/  STL.64 [R1+0x2500], R24 ;  /* 0x0025001801007387 */ /* 0x0041e80000100a00 */
        /* <DEDUP_REMOVED lines=8> */
[----:B------:R-:W-:Y:S02]  /*2dad0*/  STL.64 [R1+0x3e8], R26 ;  /* 0x0003e81a01007387 */ /* 0x000fe40000100a00 */
[----:B------:R-:W2:Y:S02]  /*2dae0*/  LDL.LU.64 R14, [R1+0x25e8] ;  /* 0x0025e800010e7983 */ /* 0x000ea40000300a00 */
[----:B0-----:R-:W-:Y:S02]  /*2daf0*/  IMAD.MOV.U32 R25, RZ, RZ, R12 ;  /* 0x000000ffff197224 */ /* 0x001fe400078e000c */
        /* <DEDUP_REMOVED lines=10> */
[----:B------:R-:W3:Y:S02]  /*2dba0*/  LDL.LU.64 R4, [R1+0x25d0] ;  /* 0x0025d00001047983 */ /* 0x000ee40000300a00 */
[C---:B---3--:R-:W-:Y:S02]  /*2dbb0*/  HMMA.16816.F32.BF16 R4, R16.reuse, R4, R20 ;  /* 0x000000041004723c */ /* 0x048fe40000041814 */
[----:B------:R-:W3:Y:S01]  /*2dbc0*/  LDL.LU.64 R22, [R1+0x25c8] ;  /* 0x0025c80001167983 */ /* 0x000ee20000300a00 */
[----:B------:R-:W3:Y:S11]  /*2dbd0*/  LDL.LU.64 R20, [R1+0x25c0] ;  /* 0x0025c00001147983 */ /* 0x000ef60000300a00 */
        /* <DEDUP_REMOVED lines=12> */
[----:B------:R-:W-:Y:S01]  /*2dca0*/  STL.64 [R1+0x2468], R12 ;  /* 0x0024680c01007387 */ /* 0x000fe20000100a00 */
[C---:B--2---:R-:W-:Y:S11]  /*2dcb0*/  HMMA.16816.F32.BF16 R4, R16.reuse, R8, R4 ;  /* 0x000000081004723c */ /* 0x044ff60000041804 */
[----:B------:R-:W-:Y:S11]  /*2dcc0*/  @!UPT UIADD3 URZ, URZ, URZ, URZ ;  /* 0x0000003f3f3ff290 */ /* 0x000ff6000fffe03f */
[----:B------:R-:W-:Y:S01]  /*2dcd0*/  @!UPT UIADD3 URZ, URZ, URZ, URZ ;  /* 0x0000003f3f3ff290 */ /* 0x000fe2000fffe03f */
[----:B------:R-:W-:Y:S01]  /*2dce0*/  STL.64 [R1+0x3a0], R4 ;  /* 0x0003a00401007387 */ /* 0x000fe20000100a00 */
[----:B------:R0:W-:Y:S03]  /*2dcf0*/  STL.64 [R1+0x3a8], R6 ;  /* 0x0003a80601007387 */ /* 0x0001e60000100a00 */
[----:B0-----:R-:W2:Y:S01]  /*2dd00*/  LDL.LU.64 R6, [R1+0x2598] ;  /* 0x0025980001067983 */ /* 0x001ea20000300a00 */
[----:B------:R-:W3:Y:S02]  /*2dd10*/  LDL.LU.64 R4, [R1+0x2590] ;  /* 0x0025900001047983 */ /* 0x000ee40000300a00 */
[----:B------:R-:W-:Y:S01]  /*2dd20*/  STL.64 [R1+0x2470], R8 ;  /* 0x0024700801007387 */ /* 0x000fe20000100a00 */
[----:B---3--:R-:W-:Y:S01]  /*2dd30*/  HMMA.16816.F32.BF16 R16, R16, R4, R20 ;  /* 0x000000041010723c */ /* 0x008fe20000041814 */
[----:B------:R-:W3:Y:S01]  /*2dd40*/  LDL.LU.64 R22, [R1+0x2588] ;  /* 0x0025880001167983 */ /* 0x000ee20000300a00 */
[----:B------:R-:W2:Y:S11]  /*2dd50*/  LDL.LU.64 R20, [R1+0x2580] ;  /* 0x0025800001147983 */ /* 0x000eb60000300a00 */
[----:B------:R-:W-:Y:S10]  /*2dd60*/  @!UPT UIADD3 URZ, URZ, URZ, URZ ;  /* 0x0000003f3f3ff290 */ /* 0x000ff4000fffe03f */
[----:B------:R0:W-:Y:S01]  /*2dd70*/  STL.64 [R1+0x1c0], R16 ;  /* 0x0001c01001007387 */ /* 0x0001e20000100a00 */
[----:B------:R-:W-:Y:S02]  /*2dd80*/  STL.64 [R1+0x1c8], R18 ;  /* 0x0001c81201007387 */ /* 0x000fe40000100a00 */
[----:B0-----:R-:W-:Y:S02]  /*2dd90*/  IMAD.MOV.U32 R16, RZ, RZ, R25 ;  /* 0x000000ffff107224 */ /* 0x001fe400078e0019 */
[----:B------:R-:W-:-:S05]  /*2dda0*/  IMAD.MOV.U32 R17, RZ, RZ, R24 ;  /* 0x000000ffff117224 */ /* 0x000fca00078e0018 */
[----:B------:R0:W-:Y:S04]  /*2ddb0*/  STL.64 [R1+0x2488], R16 ;  /* 0x0024881001007387 */ /* 0x0001e80000100a00 */
[----:B0-----:R-:W2:Y:S01]  /*2ddc0*/  LDL.LU R16, [R1+0x120] ;  /* 0x0001200001107983 */ /* 0x001ea20000300800 */
[----:B------:R-:W2:Y:S02]  /*2ddd0*/  LDL.LU R17, [R1+0x124] ;  /* 0x0001240001117983 */ /* 0x000ea40000300800 */
[----:B------:R-:W2:Y:S02]  /*2dde0*/  LDL.LU R18, [R1+0x128] ;  /* 0x0001280001127983 */ /* 0x000ea40000300800 */
[----:B------:R-:W2:Y:S02]  /*2ddf0*/  LDL.LU R19, [R1+0x12c] ;  /* 0x00012c0001137983 */ /* 0x000ea40000300800 */
[----:B--2---:R-:W-:Y:S01]  /*2de00*/  STL.64 [R1+0x2498], R18 ;  /* 0x0024981201007387 */ /* 0x004fe20000100a00 */
[----:B------:R0:W-:Y:S02]  /*2de10*/  STL.64 [R1+0x2490], R16 ;  /* 0x0024901001007387 */ /* 0x0001e40000100a00 */
[----:B0-----:R-:W-:-:S02]  /*2de20*/  IMAD.MOV.U32 R16, RZ, RZ, R11 ;  /* 0x000000ffff107224 */ /* 0x001fc400078e000b */
[----:B------:R-:W-:-:S05]  /*2de30*/  IMAD.MOV.U32 R17, RZ, RZ, R10 ;  /* 0x000000ffff117224 */ /* 0x000fca00078e000a */
[----:B------:R0:W-:Y:S01]  /*2de40*/  STL.64 [R1+0x24b0], R16 ;  /* 0x0024b01001007387 */ /* 0x0001e20000100a00 */
[----:B------:R-:W2:Y:S02]  /*2de50*/  LDL.LU R8, [R1+0xf0] ;  /* 0x0000f00001087983 */ /* 0x000ea40000300800 */
[----:B------:R-:W2:Y:S02]  /*2de60*/  LDL.LU R9, [R1+0xf4] ;  /* 0x0000f40001097983 */ /* 0x000ea40000300800 */
[----:B------:R-:W2:Y:S01]  /*2de70*/  LDL.LU R10, [R1+0xf8] ;  /* 0x0000f800010a7983 */ /* 0x000ea20000300800 */
[----:B------:R-:W2:Y:S01]  /*2de80*/  LDL.LU R11, [R1+0xfc] ;  /* 0x0000fc00010b7983 */ /* 0x000ea20000300800 */
[----:B0-----:R-:W-:Y:S02]  /*2de90*/  IMAD.MOV.U32 R16, RZ, RZ, R0 ;  /* 0x000000ffff107224 */ /* 0x001fe400078e0000 */
[----:B------:R-:W-:Y:S01]  /*2dea0*/  IMAD.MOV.U32 R17, RZ, RZ, R3 ;  /* 0x000000ffff117224 */ /* 0x000fe200078e0003 */
[----:B------:R-:W3:Y:S01]  /*2deb0*/  LDL.LU R0, [R1+0x257c] ;  /* 0x00257c0001007983 */ /* 0x000ee20000300800 */
[----:B------:R-:W3:Y:S03]  /*2dec0*/  LDL.LU R3, [R1+0x2578] ;  /* 0x0025780001037983 */ /* 0x000ee60000300800 */
[----:B------:R0:W-:Y:S02]  /*2ded0*/  STL.64 [R1+0x24c8], R16 ;  /* 0x0024c81001007387 */ /* 0x0001e40000100a00 */
[----:B0-----:R-:W-:-:S02]  /*2dee0*/  IMAD.MOV.U32 R16, RZ, RZ, R20 ;  /* 0x000000ffff107224 */ /* 0x001fc400078e0014 */
[----:B------:R-:W-:Y:S01]  /*2def0*/  IMAD.MOV.U32 R17, RZ, RZ, R21 ;  /* 0x000000ffff117224 */ /* 0x000fe200078e0015 */
[----:B------:R-:W4:Y:S01]  /*2df00*/  LDL.LU R20, [R1+0x2574] ;  /* 0x0025740001147983 */ /* 0x000f220000300800 */
[----:B------:R-:W4:Y:S03]  /*2df10*/  LDL.LU R21, [R1+0x2570] ;  /* 0x0025700001157983 */ /* 0x000f260000300800 */
[----:B------:R-:W-:Y:S04]  /*2df20*/  STL.64 [R1+0x24e0], R16 ;  /* 0x0024e01001007387 */ /* 0x000fe80000100a00 */
[----:B--2---:R-:W-:Y:S01]  /*2df30*/  STL.64 [R1+0x2480], R10 ;  /* 0x0024800a01007387 */ /* 0x004fe20000100a00 */
[----:B------:R0:W-:Y:S03]  /*2df40*/  STL.64 [R1+0x2478], R8 ;  /* 0x0024780801007387 */ /* 0x0001e60000100a00 */
[----:B0-----:R-:W2:Y:S01]  /*2df50*/  LDL.LU R8, [R1+0x100] ;  /* 0x0001000001087983 */ /* 0x001ea20000300800 */
[----:B------:R-:W2:Y:S02]  /*2df60*/  LDL.LU R9, [R1+0x104] ;  /* 0x0001040001097983 */ /* 0x000ea40000300800 */
[----:B------:R-:W2:Y:S02]  /*2df70*/  LDL.LU R10, [R1+0x108] ;  /* 0x00010800010a7983 */ /* 0x000ea40000300800 */
[----:B------:R-:W2:Y:S02]  /*2df80*/  LDL.LU R11, [R1+0x10c] ;  /* 0x00010c00010b7983 */ /* 0x000ea40000300800 */
[----:B---3--:R-:W-:-:S02]  /*2df90*/  IMAD.MOV.U32 R16, RZ, RZ, R22 ;  /* 0x000000ffff107224 */ /* 0x008fc400078e0016 */
[----:B------:R-:W-:Y:S01]  /*2dfa0*/  IMAD.MOV.U32 R17, RZ, RZ, R23 ;  /* 0x000000ffff117224 */ /* 0x000fe200078e0017 */
[----:B------:R-:W4:Y:S01]  /*2dfb0*/  LDL.LU R22, [R1+0x256c] ;  /* 0x00256c0001167983 */ /* 0x000f220000300800 */
[----:B------:R-:W4:Y:S02]  /*2dfc0*/  LDL.LU R23, [R1+0x2568] ;  /* 0x0025680001177983 */ /* 0x000f240000300800 */
[----:B------:R-:W-:Y:S01]  /*2dfd0*/  IMAD.MOV.U32 R24, RZ, RZ, R29 ;  /* 0x000000ffff187224 */ /* 0x000fe200078e001d */
[----:B------:R-:W-:Y:S01]  /*2dfe0*/  STL.64 [R1+0x24f8], R16 ;  /* 0x0024f81001007387 */ /* 0x000fe20000100a00 */
[----:B------:R-:W-:-:S03]  /*2dff0*/  IMAD.MOV.U32 R25, RZ, RZ, R28 ;  /* 0x000000ffff197224 */ /* 0x000fc600078e001c */
[----:B--2---:R-:W-:Y:S01]  /*2e000*/  STL.64 [R1+0x24a8], R10 ;  /* 0x0024a80a01007387 */ /* 0x004fe20000100a00 */
[----:B------:R0:W-:Y:S03]  /*2e010*/  STL.64 [R1+0x24a0], R8 ;  /* 0x0024a00801007387 */ /* 0x0001e60000100a00 */
[----:B0-----:R-:W2:Y:S01]  /*2e020*/  LDL.LU R8, [R1+0x130] ;  /* 0x0001300001087983 */ /* 0x001ea20000300800 */
[----:B------:R-:W2:Y:S02]  /*2e030*/  LDL.LU R9, [R1+0x134] ;  /* 0x0001340001097983 */ /* 0x000ea40000300800 */
[----:B------:R-:W3:Y:S02]  /*2e040*/  LDL.LU R10, [R1+0x138] ;  /* 0x00013800010a7983 */ /* 0x000ee40000300800 */
[----:B------:R-:W3:Y:S01]  /*2e050*/  LDL.LU R11, [R1+0x13c] ;  /* 0x00013c00010b7983 */ /* 0x000ee20000300800 */
[----:B------:R0:W-:Y:S01]  /*2e060*/  STL.64 [R1+0x2520], R24 ;  /* 0x0025201801007387 */ /* 0x0001e20000100a00 */
[----:B------:R-:W2:Y:S02]  /*2e070*/  LDL.LU R16, [R1+0x170] ;  /* 0x0001700001107983 */ /* 0x000ea40000300800 */
[----:B------:R-:W2:Y:S02]  /*2e080*/  LDL.LU R17, [R1+0x174] ;  /* 0x0001740001117983 */ /* 0x000ea40000300800 */
[----:B------:R-:W2:Y:S01]  /*2e090*/  LDL.LU R18, [R1+0x178] ;  /* 0x0001780001127983 */ /* 0x000ea20000300800 */
[----:B------:R-:W2:Y:S01]  /*2e0a0*/  LDL.LU R19, [R1+0x17c] ;  /* 0x00017c0001137983 */ /* 0x000ea20000300800 */
[----:B0-----:R-:W-:-:S02]  /*2e0b0*/  IMAD.MOV.U32 R24, RZ, RZ, R7 ;  /* 0x000000ffff187224 */ /* 0x001fc400078e0007 */
[----:B------:R-:W-:-:S05]  /*2e0c0*/  IMAD.MOV.U32 R25, RZ, RZ, R6 ;  /* 0x000000ffff197224 */ /* 0x000fca00078e0006 */
[----:B------:R-:W-:Y:S04]  /*2e0d0*/  STL.64 [R1+0x2538], R24 ;  /* 0x0025381801007387 */ /* 0x000fe80000100a00 */
[----:B--2---:R-:W-:Y:S01]  /*2e0e0*/  STL.64 [R1+0x2518], R18 ;  /* 0x0025181201007387 */ /* 0x004fe20000100a00 */
[----:B------:R0:W-:Y:S03]  /*2e0f0*/  STL.64 [R1+0x2510], R16 ;  /* 0x0025101001007387 */ /* 0x0001e60000100a00 */
[----:B0-----:R-:W2:Y:S01]  /*2e100*/  LDL.LU R16, [R1+0x180] ;  /* 0x0001800001107983 */ /* 0x001ea20000300800 */
[----:B------:R-:W2:Y:S02]  /*2e110*/  LDL.LU R17, [R1+0x184] ;  /* 0x0001840001117983 */ /* 0x000ea40000300800 */
[----:B------:R-:W2:Y:S02]  /*2e120*/  LDL.LU R18, [R1+0x188] ;  /* 0x0001880001127983 */ /* 0x000ea40000300800 */
[----:B------:R-:W2:Y:S01]  /*2e130*/  LDL.LU R19, [R1+0x18c] ;  /* 0x00018c0001137983 */ /* 0x000ea20000300800 */
[----:B------:R-:W2:Y:S04]  /*2e140*/  LDL.64 R24, [R1+0xb0] ;  /* 0x0000b00001187983 */ /* 0x000ea80000100a00 */
[----:B--2---:R-:W-:Y:S01]  /*2e150*/  STL.64 [R1+0x2550], R24 ;  /* 0x0025501801007387 */ /* 0x004fe20000100a00 */
[----:B------:R-:W-:Y:S02]  /*2e160*/  STL.64 [R1+0x2530], R18 ;  /* 0x0025301201007387 */ /* 0x000fe40000100a00 */
        /* <DEDUP_REMOVED lines=10> */
[----:B------:R-:W2:Y:S02]  /*2e210*/  LDL.LU R19, [R1+0x1ac] ;  /* 0x0001ac0001137983 */ /* 0x000ea40000300800 */
[----:B--2---:R-:W-:Y:S01]  /*2e220*/  STL.64 [R1+0x2560], R18 ;  /* 0x0025601201007387 */ /* 0x004fe20000100a00 */
[----:B------:R0:W-:Y:S03]  /*2e230*/  STL.64 [R1+0x2558], R16 ;  /* 0x0025581001007387 */ /* 0x0001e60000100a00 */
[----:B0-----:R-:W4:Y:S01]  /*2e240*/  LDL.LU R16, [R1+0x1b0] ;  /* 0x0001b00001107983 */ /* 0x001f220000300800 */
[----:B------:R-:W4:Y:S02]  /*2e250*/  LDL.LU R17, [R1+0x1b4] ;  /* 0x0001b40001117983 */ /* 0x000f240000300800 */
[----:B------:R-:W4:Y:S02]  /*2e260*/  LDL.LU R18, [R1+0x1b8] ;  /* 0x0001b80001127983 */ /* 0x000f240000300800 */
[----:B------:R-:W4:Y:S01]  /*2e270*/  LDL.LU R19, [R1+0x1bc] ;  /* 0x0001bc0001137983 */ /* 0x000f220000300800 */
[----:B---3--:R-:W-:Y:S01]  /*2e280*/  STL.64 [R1+0x24c0], R10 ;  /* 0x0024c00a01007387 */ /* 0x008fe20000100a00 */
[----:B------:R0:W-:Y:S03]  /*2e290*/  STL.64 [R1+0x24b8], R8 ;  /* 0x0024b80801007387 */ /* 0x0001e60000100a00 */
[----:B0-----:R-:W2:Y:S01]  /*2e2a0*/  LDL.LU R8, [R1+0x140] ;  /* 0x0001400001087983 */ /* 0x001ea20000300800 */
[----:B------:R-:W2:Y:S02]  /*2e2b0*/  LDL.LU R9, [R1+0x144] ;  /* 0x0001440001097983 */ /* 0x000ea40000300800 */
[----:B------:R-:W3:Y:S02]  /*2e2c0*/  LDL.LU R10, [R1+0x148] ;  /* 0x00014800010a7983 */ /* 0x000ee40000300800 */
[----:B------:R-:W3:Y:S02]  /*2e2d0*/  LDL.LU R11, [R1+0x14c] ;  /* 0x00014c00010b7983 */ /* 0x000ee40000300800 */
[----:B------:R-:W-:-:S02]  /*2e2e0*/  IMAD.MOV.U32 R24, RZ, RZ, R3 ;  /* 0x000000ffff187224 */ /* 0x000fc400078e0003 */
[----:B------:R-:W-:Y:S01]  /*2e2f0*/  IMAD.MOV.U32 R25, RZ, RZ, R0 ;  /* 0x000000ffff197224 */ /* 0x000fe200078e0000 */
        /* <DEDUP_REMOVED lines=11> */
[----:B------:R-:W2:Y:S02]  /*2e3b0*/  LDL.LU R10, [R1+0x168] ;  /* 0x00016800010a7983 */ /* 0x000ea40000300800 */
[----:B------:R-:W2:Y:S01]  /*2e3c0*/  LDL.LU R11, [R1+0x16c] ;  /* 0x00016c00010b7983 */ /* 0x000ea20000300800 */
[----:B------:R-:W3:Y:S01]  /*2e3d0*/  LDL.64 R12, [R1] ;  /* 0x00000000010c7983 */ /* 0x000ee20000100a00 */
[----:B------:R0:W-:Y:S03]  /*2e3e0*/  STL.64 [R1+0x2460], R4 ;  /* 0x0024600401007387 */ /* 0x0001e60000100a00 */
        /* <DEDUP_REMOVED lines=36> */
[----:B------:R0:W-:Y:S01]  /*2e630*/  STL.64 [R1+0x170], R16 ;  /* 0x0001701001007387 */ /* 0x0001e20000100a00 */
[----:B------:R1:W-:Y:S03]  /*2e640*/  STL.64 [R1+0x178], R18 ;  /* 0x0001781201007387 */ /* 0x0003e60000100a00 */
[----:B0-----:R-:W1:Y:S01]  /*2e650*/  LDL.LU.64 R16, [R1+0x24f8] ;  /* 0x0024f80001107983 */ /* 0x001e620000300a00 */
[----:B------:R-:W-:Y:S01]  /*2e660*/  STL.64 [R1+0x2428], R24 ;  /* 0x0024281801007387 */ /* 0x000fe20000100a00 */
[C---:B-1----:R-:W-:Y:S02]  /*2e670*/  HMMA.16816.F32.BF16 R16, R20.reuse, R16, R8 ;  /* 0x000000101410723c */ /* 0x042fe40000041808 */
        /* <DEDUP_REMOVED lines=31> */
[----:B------:R-:W4:Y:S07]  /*2e870*/  LDL.LU.64 R16, [R1+0x2488] ;  /* 0x0024880001107983 */ /* 0x000f2e0000300a00 */
[----:B----4-:R-:W-:Y:S01]  /*2e880*/  HMMA.16816.F32.BF16 R16, R20, R16, R4 ;  /* 0x000000101410723c */ /* 0x010fe20000041804 */
[----:B------:R-:W2:Y:S11]  /*2e890*/  LDL.LU R4, [R1+0x390] ;  /* 0x0003900001047983 */ /* 0x000eb60000300800 */
[----:B------:R-:W-:Y:S03]  /*2e8a0*/  @!UPT UIADD3 URZ, URZ, URZ, URZ ;  /* 0x0000003f3f3ff290 */ /* 0x000fe6000fffe03f */
[----:B------:R-:W-:Y:S02]  /*2e8b0*/  STL.64 [R1+0x120], R24 ;  /* 0x0001201801007387 */ /* 0x000fe40000100a00 */
[----:B------:R-:W-:Y:S06]  /*2e8c0*/  STL.64 [R1+0x128], R26 ;  /* 0x0001281a01007387 */ /* 0x000fec0000100a00 */
[----:B------:R0:W-:Y:S01]  /*2e8d0*/  STL.64 [R1+0x110], R16 ;  /* 0x0001101001007387 */ /* 0x0001e20000100a00 */
[----:B------:R1:W-:Y:S02]  /*2e8e0*/  STL.64 [R1+0x118], R18 ;  /* 0x0001181201007387 */ /* 0x0003e40000100a00 */
[----:B------:R-:W2:Y:S02]  /*2e8f0*/  LDL.LU R5, [R1+0x394] ;  /* 0x0003940001057983 */ /* 0x000ea40000300800 */
[----:B------:R-:W2:Y:S01]  /*2e900*/  LDL.LU R6, [R1+0x398] ;  /* 0x0003980001067983 */ /* 0x000ea20000300800 */
[----:B------:R-:W2:Y:S04]  /*2e910*/  LDL.LU R7, [R1+0x39c] ;  /* 0x00039c0001077983 */ /* 0x000ea80000300800 */
[----:B0-----:R-:W4:Y:S01]  /*2e920*/  LDL.LU R16, [R1+0xd0] ;  /* 0x0000d00001107983 */ /* 0x001f220000300800 */
[----:B------:R-:W4:Y:S02]  /*2e930*/  LDL.LU R17, [R1+0xd4] ;  /* 0x0000d40001117983 */ /* 0x000f240000300800 */
[----:B-1----:R-:W4:Y:S02]  /*2e940*/  LDL.LU R18, [R1+0xd8] ;  /* 0x0000d80001127983 */ /* 0x002f240000300800 */
[----:B------:R-:W4:Y:S01]  /*2e950*/  LDL.LU R19, [R1+0xdc] ;  /* 0x0000dc0001137983 */ /* 0x000f220000300800 */
[----:B------:R-:W2:Y:S04]  /*2e960*/  LDL.64 R24, [R1+0xa0] ;  /* 0x0000a00001187983 */ /* 0x000ea80000100a00 */
[----:B--2---:R0:W-:Y:S02]  /*2e970*/  STL.64 [R1+0x2430], R24 ;  /* 0x0024301801007387 */ /* 0x0041e40000100a00 */
[----:B0-----:R-:W-:-:S02]  /*2e980*/  IMAD.MOV.U32 R24, RZ, RZ, R15 ;  /* 0x000000ffff187224 */ /* 0x001fc400078e000f */
[----:B------:R-:W-:-:S07]  /*2e990*/  IMAD.MOV.U32 R25, RZ, RZ, R14 ;  /* 0x000000ffff197224 */ /* 0x000fce00078e000e */
[----:B------:R-:W-:Y:S01]  /*2e9a0*/  HMMA.16816.F32.BF16 R24, R20, R24, R8 ;  /* 0x000000181418723c */ /* 0x000fe20000041808 */
[----:B------:R-:W2:Y:S01]  /*2e9b0*/  LDL.LU.64 R10, [R1+0x2480] ;  /* 0x00248000010a7983 */ /* 0x000ea20000300a00 */
[----:B------:R-:W2:Y:S02]  /*2e9c0*/  LDL.LU.64 R8, [R1+0x2478] ;  /* 0x0024780001087983 */ /* 0x000ea40000300a00 */
[----:B---3--:R-:W-:Y:S02]  /*2e9d0*/  IMAD.MOV.U32 R29, RZ, RZ, R12 ;  /* 0x000000ffff1d7224 */ /* 0x008fe400078e000c */
[----:B------:R-:W-:Y:S11]  /*2e9e0*/  IMAD.MOV.U32 R28, RZ, RZ, R13 ;  /* 0x000000ffff1c7224 */ /* 0x000ff600078e000d */
[----:B------:R-:W-:Y:S06]  /*2e9f0*/  @!UPT UIADD3 URZ, URZ, URZ, URZ ;  /* 0x0000003f3f3ff290 */ /* 0x000fec000fffe03f */
[----:B------:R0:W-:Y:S01]  /*2ea00*/  STL.64 [R1+0x100], R24 ;  /* 0x0001001801007387 */ /* 0x0001e20000100a00 */
[----:B------:R-:W-:Y:S02]  /*2ea10*/  STL.64 [R1+0x108], R26 ;  /* 0x0001081a01007387 */ /* 0x000fe40000100a00 */
[----:B0-----:R-:W-:Y:S02]  /*2ea20*/  IMAD.MOV.U32 R24, RZ, RZ, R3 ;  /* 0x000000ffff187224 */ /* 0x001fe400078e0003 */
[----:B------:R-:W-:-:S05]  /*2ea30*/  IMAD.MOV.U32 R25, RZ, RZ, R0 ;  /* 0x000000ffff197224 */ /* 0x000fca00078e0000 */
[----:B------:R0:W-:Y:S04]  /*2ea40*/  STL.64 [R1+0x2448], R24 ;  /* 0x0024481801007387 */ /* 0x0001e80000100a00 */
[----:B0-----:R-:W3:Y:S01]  /*2ea50*/  LDL.LU R24, [R1+0xe0] ;  /* 0x0000e00001187983 */ /* 0x001ee20000300800 */
[----:B------:R-:W3:Y:S02]  /*2ea60*/  LDL.LU R25, [R1+0xe4] ;  /* 0x0000e40001197983 */ /* 0x000ee40000300800 */
[----:B------:R-:W3:Y:S02]  /*2ea70*/  LDL.LU R26, [R1+0xe8] ;  /* 0x0000e800011a7983 */ /* 0x000ee40000300800 */
[----:B------:R-:W3:Y:S01]  /*2ea80*/  LDL.LU R27, [R1+0xec] ;  /* 0x0000ec00011b7983 */ /* 0x000ee20000300800 */
[C---:B--2---:R-:W-:Y:S11]  /*2ea90*/  HMMA.16816.F32.BF16 R8, R20.reuse, R12, R8 ;  /* 0x0000000c1408723c */ /* 0x044ff60000041808 */
[----:B------:R-:W-:Y:S11]  /*2eaa0*/  @!UPT UIADD3 URZ, URZ, URZ, URZ ;  /* 0x0000003f3f3ff290 */ /* 0x000ff6000fffe03f */
[----:B------:R-:W-:Y:S01]  /*2eab0*/  @!UPT UIADD3 URZ, URZ, URZ, URZ ;  /* 0x0000003f3f3ff290 */ /* 0x000fe2000fffe03f */
[----:B------:R0:W-:Y:S01]  /*2eac0*/  STL.64 [R1+0xf0], R8 ;  /* 0x0000f00801007387 */ /* 0x0001e20000100a00 */
[----:B------:R-:W-:Y:S03]  /*2ead0*/  STL.64 [R1+0xf8], R10 ;  /* 0x0000f80a01007387 */ /* 0x000fe60000100a00 */
[----:B0-----:R-:W2:Y:S01]  /*2eae0*/  LDL.LU.64 R8, [R1+0x2470] ;  /* 0x0024700001087983 */ /* 0x001ea20000300a00 */
[----:B------:R-:W3:Y:S02]  /*2eaf0*/  LDL.LU.64 R12, [R1+0x2468] ;  /* 0x00246800010c7983 */ /* 0x000ee40000300a00 */
[C---:B---3--:R-:W-:Y:S11]  /*2eb00*/  HMMA.16816.F32.BF16 R24, R20.reuse, R12, R24 ;  /* 0x0000000c1418723c */ /* 0x048ff60000041818 */
[----:B------:R-:W-:Y:S11]  /*2eb10*/  @!UPT UIADD3 URZ, URZ, URZ, URZ ;  /* 0x0000003f3f3ff290 */ /* 0x000ff6000fffe03f */
[----:B------:R-:W-:Y:S01]  /*2eb20*/  @!UPT UIADD3 URZ, URZ, URZ, URZ ;  /* 0x0000003f3f3ff290 */ /* 0x000fe2000fffe03f */
[----:B------:R0:W-:Y:S01]  /*2eb30*/  STL.64 [R1+0xe0], R24 ;  /* 0x0000e01801007387 */ /* 0x0001e20000100a00 */
[----:B------:R-:W-:Y:S03]  /*2eb40*/  STL.64 [R1+0xe8], R26 ;  /* 0x0000e81a01007387 */ /* 0x000fe60000100a00 */
[----:B0-----:R-:W3:Y:S01]  /*2eb50*/  LDL.64 R24, [R1+0xc0] ;  /* 0x0000c00001187983 */ /* 0x001ee20000100a00 */
[----:B------:R0:W-:Y:S03]  /*2eb60*/  STL.64 [R1+0x23a8], R12 ;  /* 0x0023a80c01007387 */ /* 0x0001e60000100a00 */
[----:B0-----:R-:W3:Y:S01]  /*2eb70*/  LDL.LU R12, [R1+0xb00] ;  /* 0x000b0000010c7983 */ /* 0x001ee20000300800 */
[----:B------:R-:W3:Y:S02]  /*2eb80*/  LDL.LU R13, [R1+0xb04] ;  /* 0x000b0400010d7983 */ /* 0x000ee40000300800 */
[----:B------:R-:W3:Y:S02]  /*2eb90*/  LDL.LU R14, [R1+0xb08] ;  /* 0x000b0800010e7983 */ /* 0x000ee40000300800 */
[----:B------:R-:W3:Y:S01]  /*2eba0*/  LDL.LU R15, [R1+0xb0c] ;  /* 0x000b0c00010f7983 */ /* 0x000ee20000300800 */
[----:B--2---:R-:W-:Y:S01]  /*2ebb0*/  HMMA.16816.F32.BF16 R4, R20, R8, R4 ;  /* 0x000000081404723c */ /* 0x004fe20000041804 */
[----:B---3--:R-:W-:Y:S01]  /*2ebc0*/  STL.64 [R1+0x2440], R14 ;  /* 0x0024400e01007387 */ /* 0x008fe20000100a00 */
        /* <DEDUP_REMOVED lines=14> */
[----:B------:R-:W-:Y:S02]  /*2ecb0*/  STL [R1+0x2364], R8 ;  /* 0x0023640801007387 */ /* 0x000fe40000100800 */
[----:B------:R0:W-:Y:S02]  /*2ecc0*/  STL [R1+0x2360], R9 ;  /* 0x0023600901007387 */ /* 0x0001e40000100800 */
[----:B0-----:R-:W3:Y:S01]  /*2ecd0*/  LDL.64 R8, [R1+0x90] ;  /* 0x0000900001087983 */ /* 0x001ee20000100a00 */
[----:B------:R-:W-:-:S02]  /*2ece0*/  IMAD.MOV.U32 R3, RZ, RZ, R24 ;  /* 0x000000ffff037224 */ /* 0x000fc400078e0018 */
[----:B------:R-:W-:Y:S01]  /*2ecf0*/  IMAD.MOV.U32 R0, RZ, RZ, R25 ;  /* 0x000000ffff007224 */ /* 0x000fe200078e0019 */
[----:B----4-:R-:W-:Y:S01]  /*2ed00*/  HMMA.16816.F32.BF16 R16, R20, R4, R16 ;  /* 0x000000041410723c */ /* 0x010fe20000041810 */
[----:B------:R0:W-:Y:S04]  /*2ed10*/  STL.64 [R1+0x2358], R4 ;  /* 0x0023580401007387 */ /* 0x0001e80000100a00 */
[----:B------:R-:W1:Y:S04]  /*2ed20*/  LDSM.16.MT88.4 R20, [R2+0x4080] ;  /* 0x004080000214783b */ /* 0x000e680000004200 */
[----:B0-----:R-:W4:Y:S11]  /*2ed30*/  LDL.LU R4, [R1+0xb20] ;  /* 0x000b200001047983 */ /* 0x001f360000300800 */
[----:B------:R-:W-:Y:S03]  /*2ed40*/  @!UPT UIADD3 URZ, URZ, URZ, URZ ;  /* 0x0000003f3f3ff290 */ /* 0x000fe6000fffe03f */
[----:B------:R-:W-:Y:S01]  /*2ed50*/  STL.64 [R1+0xd0], R16 ;  /* 0x0000d01001007387 */ /* 0x000fe20000100a00 */
[----:B------:R-:W-:Y:S02]  /*2ed60*/  STL.64 [R1+0xd8], R18 ;  /* 0x0000d81201007387 */ /* 0x000fe40000100a00 */
[----:B------:R-:W2:Y:S04]  /*2ed70*/  LDSM.16.MT88.4 R16, [R2+0x4000] ;  /* 0x004000000210783b */ /* 0x000ea80000004200 */
[----:B------:R-:W4:Y:S01]  /*2ed80*/  LDL.LU R5, [R1+0xb24] ;  /* 0x000b240001057983 */ /* 0x000f220000300800 */
[----:B------:R-:W4:Y:S01]  /*2ed90*/  LDL.LU R6, [R1+0xb28] ;  /* 0x000b280001067983 */ /* 0x000f220000300800 */
[----:B------:R-:W4:Y:S02]  /*2eda0*/  LDL.LU R7, [R1+0xb2c] ;  /* 0x000b2c0001077983 */ /* 0x000f240000300800 */
[----:B------:R-:W-:Y:S01]  /*2edb0*/  STL [R1+0x2368], R2 ;  /* 0x0023680201007387 */ /* 0x000fe20000100800 */
[----:B-1----:R-:W-:Y:S01]  /*2edc0*/  STL.64 [R1+0x2350], R22 ;  /* 0x0023501601007387 */ /* 0x002fe20000100a00 */
[----:B------:R0:W-:Y:S03]  /*2edd0*/  STL.64 [R1+0x2348], R20 ;  /* 0x0023481401007387 */ /* 0x0001e60000100a00 */
[----:B0-----:R-:W3:Y:S01]  /*2ede0*/  LDL.LU R20, [R1+0xb10] ;  /* 0x000b100001147983 */ /* 0x001ee20000300800 */
[----:B------:R-:W3:Y:S02]  /*2edf0*/  LDL.LU R21, [R1+0xb14] ;  /* 0x000b140001157983 */ /* 0x000ee40000300800 */
[----:B------:R-:W3:Y:S02]  /*2ee00*/  LDL.LU R22, [R1+0xb18] ;  /* 0x000b180001167983 */ /* 0x000ee40000300800 */
[----:B------:R-:W3:Y:S01]  /*2ee10*/  LDL.LU R23, [R1+0xb1c] ;  /* 0x000b1c0001177983 */ /* 0x000ee20000300800 */
[C---:B--2---:R-:W-:Y:S11]  /*2ee20*/  HMMA.16816.F32.BF16 R12, R16.reuse, R24, R12 ;  /* 0x00000018100c723c */ /* 0x044ff6000004180c */
[----:B------:R-:W-:Y:S11]  /*2ee30*/  @!UPT UIADD3 URZ, URZ, URZ, URZ ;  /* 0x0000003f3f3ff290 */ /* 0x000ff6000fffe03f */
[----:B------:R-:W-:Y:S01]  /*2ee40*/  @!UPT UIADD3 URZ, URZ, URZ, URZ ;  /* 0x0000003f3f3ff290 */ /* 0x000fe2000fffe03f */
[----:B------:R-:W-:Y:S01]  /*2ee50*/  STL.64 [R1+0x300], R12 ;  /* 0x0003000c01007387 */ /* 0x000fe20000100a00 */
[----:B------:R0:W-:Y:S03]  /*2ee60*/  STL.64 [R1+0x308], R14 ;  /* 0x0003080e01007387 */ /* 0x0001e60000100a00 */
[----:B0-----:R-:W2:Y:S01]  /*2ee70*/  LDL.LU.64 R14, [R1+0x2458] ;  /* 0x00245800010e7983 */ /* 0x001ea20000300a00 */
[----:B------:R-:W2:Y:S02]  /*2ee80*/  LDL.LU.64 R12, [R1+0x2450] ;  /* 0x00245000010c7983 */ /* 0x000ea40000300a00 */
[----:B------:R-:W2:Y:S02]  /*2ee90*/  LDL.LU.64 R24, [R1+0x2448] ;  /* 0x0024480001187983 */ /* 0x000ea40000300a00 */
[----:B------:R-:W-:Y:S01]  /*2eea0*/  STL [R1+0x236c], R3 ;  /* 0x00236c0301007387 */ /* 0x000fe20000100800 */
[C---:B--2---:R-:W-:Y:S01]  /*2eeb0*/  HMMA.16816.F32.BF16 R24, R16.reuse, R24, R12 ;  /* 0x000000181018723c */ /* 0x044fe2000004180c */
[----:B------:R-:W2:Y:S01]  /*2eec0*/  LDL.LU.64 R14, [R1+0x2440] ;  /* 0x00244000010e7983 */ /* 0x000ea20000300a00 */
[----:B------:R-:W2:Y:S11]  /*2eed0*/  LDL.LU.64 R12, [R1+0x2438] ;  /* 0x00243800010c7983 */ /* 0x000eb60000300a00 */
[----:B------:R-:W-:Y:S10]  /*2eee0*/  @!UPT UIADD3 URZ, URZ, URZ, URZ ;  /* 0x0000003f3f3ff290 */ /* 0x000ff4000fffe03f */
[----:B------:R0:W-:Y:S01]  /*2eef0*/  STL.64 [R1+0x2f0], R24 ;  /* 0x0002f01801007387 */ /* 0x0001e20000100a00 */
[----:B------:R-:W-:Y:S03]  /*2ef00*/  STL.64 [R1+0x2f8], R26 ;  /* 0x0002f81a01007387 */ /* 0x000fe60000100a00 */
[----:B0-----:R-:W4:Y:S01]  /*2ef10*/  LDL.LU.64 R24, [R1+0x2430] ;  /* 0x0024300001187983 */ /* 0x001f220000300a00 */
[C---:B---3--:R-:W-:Y:S08]  /*2ef20*/  HMMA.16816.F32.BF16 R20, R16.reuse, R8, R20 ;  /* 0x000000081014723c */ /* 0x048ff00000041814 */
[----:B----4-:R-:W-:Y:S11]  /*2ef30*/  HMMA.16816.F32.BF16 R4, R16, R24, R4 ;  /* 0x000000181004723c */ /* 0x010ff60000041804 */
[----:B------:R-:W-:Y:S11]  /*2ef40*/  @!UPT UIADD3 URZ, URZ, URZ, URZ ;  /* 0x0000003f3f3ff290 */ /* 0x000ff6000fffe03f */
[----:B------:R-:W-:Y:S01]  /*2ef50*/  @!UPT UIADD3 URZ, URZ, URZ, URZ ;  /* 0x0000003f3f3ff290 */ /* 0x000fe2000fffe03f */
[----:B------:R0:W-:Y:S01]  /*2ef60*/  STL.64 [R1+0x2e0], R4 ;  /* 0x0002e00401007387 */ /* 0x0001e20000100a00 */
[----:B------:R1:W-:Y:S02]  /*2ef70*/  STL.64 [R1+0x2e8], R6 ;  /* 0x0002e80601007387 */ /* 0x0003e40000100a00 */
[----:B0-----:R-:W-:Y:S02]  /*2ef80*/  IMAD.MOV.U32 R5, RZ, RZ, R24 ;  /* 0x000000ffff057224 */ /* 0x001fe400078e0018 */
[----:B------:R-:W-:Y:S02]  /*2ef90*/  IMAD.MOV.U32 R4, RZ, RZ, R25 ;  /* 0x000000ffff047224 */ /* 0x000fe400078e0019 */
[----:B------:R-:W2:Y:S01]  /*2efa0*/  LDL.LU.64 R24, [R1+0x2428] ;  /* 0x0024280001187983 */ /* 0x000ea20000300a00 */
[----:B-1----:R-:W-:Y:S02]  /*2efb0*/  IMAD.MOV.U32 R7, RZ, RZ, R8 ;  /* 0x000000ffff077224 */ /* 0x002fe400078e0008 */
[----:B------:R-:W-:-:S02]  /*2efc0*/  IMAD.MOV.U32 R6, RZ, RZ, R9 ;  /* 0x000000ffff067224 */ /* 0x000fc400078e0009 */
[----:B------:R-:W-:Y:S01]  /*2efd0*/  STL.64 [R1+0x2d0], R20 ;  /* 0x0002d01401007387 */ /* 0x000fe20000100a00 */
[----:B------:R-:W-:Y:S02]  /*2efe0*/  STL.64 [R1+0x2d8], R22 ;  /* 0x0002d81601007387 */ /* 0x000fe40000100a00 */
[----:B------:R-:W-:Y:S02]  /*2eff0*/  STL.64 [R1+0x2378], R6 ;  /* 0x0023780601007387 */ /* 0x000fe40000100a00 */
[----:B------:R2:W-:Y:S02]  /*2f000*/  STL.64 [R1+0x2370], R4 ;  /* 0x0023700401007387 */ /* 0x0005e40000100a00 */
[C---:B--2---:R-:W-:Y:S01]  /*2f010*/  HMMA.16816.F32.BF16 R4, R16.reuse, R24, R12 ;  /* 0x000000181004723c */ /* 0x044fe2000004180c */
[----:B------:R-:W-:Y:S02]  /*2f020*/  IMAD.MOV.U32 R11, RZ, RZ, R24 ;  /* 0x000000ffff0b7224 */ /* 0x000fe400078e0018 */
[----:B------:R-:W-:Y:S11]  /*2f030*/  IMAD.MOV.U32 R10, RZ, RZ, R25 ;  /* 0x000000ffff0a7224 */ /* 0x000ff600078e0019 */
[----:B------:R-:W-:Y:S09]  /*2f040*/  @!UPT UIADD3 URZ, URZ, URZ, URZ ;  /* 0x0000003f3f3ff290 */ /* 0x000ff2000fffe03f */
[----:B------:R0:W-:Y:S01]  /*2f050*/  STL.64 [R1+0x2c0], R4 ;  /* 0x0002c00401007387 */ /* 0x0001e20000100a00 */
[----:B------:R1:W-:Y:S02]  /*2f060*/  STL.64 [R1+0x2c8], R6 ;  /* 0x0002c80601007387 */ /* 0x0003e40000100a00 */
[----:B------:R2:W-:Y:S01]  /*2f070*/  STL.64 [R1+0x23d0], R10 ;  /* 0x0023d00a01007387 */ /* 0x0005e20000100a00 */
[----:B0-----:R-:W3:Y:S01]  /*2f080*/  LDL.LU R4, [R1+0x820] ;  /* 0x0008200001047983 */ /* 0x001ee20000300800 */
[----:B------:R-:W3:Y:S02]  /*2f090*/  LDL.LU R5, [R1+0x824] ;  /* 0x0008240001057983 */ /* 0x000ee40000300800 */
[----:B-1----:R-:W4:Y:S02]  /*2f0a0*/  LDL.LU R6, [R1+0x828] ;  /* 0x0008280001067983 */ /* 0x002f240000300800 */
[----:B------:R-:W4:Y:S01]  /*2f0b0*/  LDL.LU R7, [R1+0x82c] ;  /* 0x00082c0001077983 */ /* 0x000f220000300800 */
[----:B------:R-:W3:Y:S01]  /*2f0c0*/  LDL.LU R12, [R1+0x840] ;  /* 0x00084000010c7983 */ /* 0x000ee20000300800 */
[----:B------:R-:W3:Y:S02]  /*2f0d0*/  LDL.LU R13, [R1+0x844] ;  /* 0x00084400010d7983 */ /* 0x000ee40000300800 */
[----:B------:R-:W3:Y:S02]  /*2f0e0*/  LDL.LU R14, [R1+0x848] ;  /* 0x00084800010e7983 */ /* 0x000ee40000300800 */
[----:B------:R-:W3:Y:S01]  /*2f0f0*/  LDL.LU R15, [R1+0x84c] ;  /* 0x00084c00010f7983 */ /* 0x000ee20000300800 */
[----:B------:R-:W3:Y:S01]  /*2f100*/  LDL.LU R8, [R1+0x860] ;  /* 0x0008600001087983 */ /* 0x000ee20000300800 */
[----:B------:R-:W3:Y:S02]  /*2f110*/  LDL.LU R9, [R1+0x864] ;  /* 0x0008640001097983 */ /* 0x000ee40000300800 */
[----:B--2---:R-:W2:Y:S02]  /*2f120*/  LDL.LU R10, [R1+0x868] ;  /* 0x00086800010a7983 */ /* 0x004ea40000300800 */
[----:B------:R-:W2:Y:S02]  /*2f130*/  LDL.LU R11, [R1+0x86c] ;  /* 0x00086c00010b7983 */ /* 0x000ea40000300800 */
[----:B--2---:R-:W-:Y:S01]  /*2f140*/  STL.64 [R1+0x23e0], R10 ;  /* 0x0023e00a01007387 */ /* 0x004fe20000100a00 */
[----:B---3--:R0:W-:Y:S03]  /*2f150*/  STL.64 [R1+0x23d8], R8 ;  /* 0x0023d80801007387 */ /* 0x0081e60000100a00 */
[----:B0-----:R-:W2:Y:S04]  /*2f160*/  LDL.64 R8, [R1+0x40] ;  /* 0x0000400001087983 */ /* 0x001ea80000100a00 */
[----:B--2---:R0:W-:Y:S04]  /*2f170*/  STL.64 [R1+0x23f0], R8 ;  /* 0x0023f00801007387 */ /* 0x0041e80000100a00 */
[----:B0-----:R-:W2:Y:S04]  /*2f180*/  LDL.64 R8, [R1+0x50] ;  /* 0x0000500001087983 */ /* 0x001ea80000100a00 */
[----:B--2---:R-:W-:Y:S01]  /*2f190*/  STL.64 [R1+0x2408], R8 ;  /* 0x0024080801007387 */ /* 0x004fe20000100a00 */
[----:B------:R-:W-:Y:S02]  /*2f1a0*/  STL.64 [R1+0x23b8], R14 ;  /* 0x0023b80e01007387 */ /* 0x000fe40000100a00 */
[----:B------:R0:W-:Y:S02]  /*2f1b0*/  STL.64 [R1+0x23b0], R12 ;  /* 0x0023b00c01007387 */ /* 0x0001e40000100a00 */
[----:B0-----:R-:W2:Y:S04]  /*2f1c0*/  LDL.64 R12, [R1+0x20] ;  /* 0x00002000010c7983 */ /* 0x001ea80000100a00 */
[----:B--2---:R0:W-:Y:S04]  /*2f1d0*/  STL.64 [R1+0x23c8], R12 ;  /* 0x0023c80c01007387 */ /* 0x0041e80000100a00 */
[----:B0-----:R-:W2:Y:S04]  /*2f1e0*/  LDL.64 R12, [R1+0x30] ;  /* 0x00003000010c7983 */ /* 0x001ea80000100a00 */
[----:B--2---:R0:W-:Y:S04]  /*2f1f0*/  STL.64 [R1+0x23e8], R12 ;  /* 0x0023e80c01007387 */ /* 0x0041e80000100a00 */
[----:B0-----:R-:W2:Y:S01]  /*2f200*/  LDL.LU R12, [R1+0x870] ;  /* 0x00087000010c7983 */ /* 0x001ea20000300800 */
[----:B------:R-:W2:Y:S02]  /*2f210*/  LDL.LU R13, [R1+0x874] ;  /* 0x00087400010d7983 */ /* 0x000ea40000300800 */
[----:B------:R-:W3:Y:S02]  /*2f220*/  LDL.LU R14, [R1+0x878] ;  /* 0x00087800010e7983 */ /* 0x000ee40000300800 */
[----:B------:R-:W3:Y:S01]  /*2f230*/  LDL.LU R15, [R1+0x87c] ;  /* 0x00087c00010f7983 */ /* 0x000ee20000300800 */
[----:B------:R-:W2:Y:S01]  /*2f240*/  LDL.LU R20, [R1+0xaf0] ;  /* 0x000af00001147983 */ /* 0x000ea20000300800 */
[----:B------:R-:W2:Y:S02]  /*2f250*/  LDL.LU R21, [R1+0xaf4] ;  /* 0x000af40001157983 */ /* 0x000ea40000300800 */
[----:B------:R-:W2:Y:S02]  /*2f260*/  LDL.LU R22, [R1+0xaf8] ;  /* 0x000af80001167983 */ /* 0x000ea40000300800 */
[----:B------:R-:W2:Y:S01]  /*2f270*/  LDL.LU R23, [R1+0xafc] ;  /* 0x000afc0001177983 */ /* 0x000ea20000300800 */
[----:B------:R-:W2:Y:S04]  /*2f280*/  LDL.64 R8, [R1+0x60] ;  /* 0x0000600001087983 */ /* 0x000ea80000100a00 */
[----:B--2---:R0:W-:Y:S04]  /*2f290*/  STL.64 [R1+0x2420], R8 ;  /* 0x0024200801007387 */ /* 0x0041e80000100a00 */
[----:B0-----:R-:W2:Y:S01]  /*2f2a0*/  LDL.64 R8, [R1+0x70] ;  /* 0x0000700001087983 */ /* 0x001ea20000100a00 */
        /* <DEDUP_REMOVED lines=10> */
[----:B------:R-:W2:Y:S02]  /*2f350*/  LDL.LU R14, [R1+0xae8] ;  /* 0x000ae800010e7983 */ /* 0x000ea40000300800 */
[----:B------:R-:W2:Y:S01]  /*2f360*/  LDL.LU R15, [R1+0xaec] ;  /* 0x000aec00010f7983 */ /* 0x000ea20000300800 */
[----:B----4-:R-:W-:Y:S01]  /*2f370*/  STL.64 [R1+0x2390], R6 ;  /* 0x0023900601007387 */ /* 0x010fe20000100a00 */
[----:B------:R0:W-:Y:S03]  /*2f380*/  STL.64 [R1+0x2388], R4 ;  /* 0x0023880401007387 */ /* 0x0001e60000100a00 */
[----:B0-----:R-:W3:Y:S01]  /*2f390*/  LDL.LU R4, [R1+0x830] ;  /* 0x0008300001047983 */ /* 0x001ee20000300800 */
[----:B------:R-:W3:Y:S02]  /*2f3a0*/  LDL.LU R5, [R1+0x834] ;  /* 0x0008340001057983 */ /* 0x000ee40000300800 */
[----:B------:R-:W4:Y:S02]  /*2f3b0*/  LDL.LU R6, [R1+0x838] ;  /* 0x0008380001067983 */ /* 0x000f240000300800 */
[----:B------:R-:W4:Y:S02]  /*2f3c0*/  LDL.LU R7, [R1+0x83c] ;  /* 0x00083c0001077983 */ /* 0x000f240000300800 */
[----:B----4-:R-:W-:Y:S01]  /*2f3d0*/  STL.64 [R1+0x23a0], R6 ;  /* 0x0023a00601007387 */ /* 0x010fe20000100a00 */
[----:B---3--:R0:W-:Y:S03]  /*2f3e0*/  STL.64 [R1+0x2398], R4 ;  /* 0x0023980401007387 */ /* 0x0081e60000100a00 */
[----:B0-----:R-:W3:Y:S01]  /*2f3f0*/  LDL.64 R4, [R1+0x10] ;  /* 0x0000100001047983 */ /* 0x001ee20000100a00 */
[----:B------:R-:W-:Y:S03]  /*2f400*/  HMMA.16816.F32.BF16 R20, R16, R8, R20 ;  /* 0x000000081014723c */ /* 0x000fe60000041814 */
[----:B---3--:R0:W-:Y:S04]  /*2f410*/  STL.64 [R1+0x23c0], R4 ;  /* 0x0023c00401007387 */ /* 0x0081e80000100a00 */
[----:B0-----:R-:W3:Y:S01]  /*2f420*/  LDL.LU R4, [R1+0x850] ;  /* 0x0008500001047983 */ /* 0x001ee20000300800 */
[----:B------:R-:W3:Y:S02]  /*2f430*/  LDL.LU R5, [R1+0x854] ;  /* 0x0008540001057983 */ /* 0x000ee40000300800 */
[----:B------:R-:W3:Y:S02]  /*2f440*/  LDL.LU R6, [R1+0x858] ;  /* 0x0008580001067983 */ /* 0x000ee40000300800 */
[----:B------:R-:W3:Y:S01]  /*2f450*/  LDL.LU R7, [R1+0x85c] ;  /* 0x00085c0001077983 */ /* 0x000ee20000300800 */
[----:B------:R-:W4:Y:S01]  /*2f460*/  LDL.LU R24, [R1+0x6f0] ;  /* 0x0006f00001187983 */ /* 0x000f220000300800 */
[----:B------:R-:W4:Y:S02]  /*2f470*/  LDL.LU R25, [R1+0x6f4] ;  /* 0x0006f40001197983 */ /* 0x000f240000300800 */
[----:B------:R-:W2:Y:S02]  /*2f480*/  LDL.LU R26, [R1+0x6f8] ;  /* 0x0006f800011a7983 */ /* 0x000ea40000300800 */
[----:B------:R-:W2:Y:S02]  /*2f490*/  LDL.LU R27, [R1+0x6fc] ;  /* 0x0006fc00011b7983 */ /* 0x000ea40000300800 */
[----:B--2---:R-:W-:Y:S01]  /*2f4a0*/  STL.64 [R1+0x2210], R26 ;  /* 0x0022101a01007387 */ /* 0x004fe20000100a00 */
[----:B----4-:R-:W-:Y:S02]  /*2f4b0*/  STL.64 [R1+0x2208], R24 ;  /* 0x0022081801007387 */ /* 0x010fe40000100a00 */
[----:B------:R0:W-:Y:S02]  /*2f4c0*/  STL.64 [R1+0x2b0], R20 ;  /* 0x0002b01401007387 */ /* 0x0001e40000100a00 */
[----:B------:R1:W-:Y:S02]  /*2f4d0*/  STL.64 [R1+0x2b8], R22 ;  /* 0x0002b81601007387 */ /* 0x0003e40000100a00 */
[----:B0-----:R-:W-:-:S02]  /*2f4e0*/  IMAD.MOV.U32 R21, RZ, RZ, R8 ;  /* 0x000000ffff157224 */ /* 0x001fc400078e0008 */
[----:B------:R-:W-:Y:S02]  /*2f4f0*/  IMAD.MOV.U32 R20, RZ, RZ, R9 ;  /* 0x000000ffff147224 */ /* 0x000fe400078e0009 */
[----:B------:R-:W2:Y:S02]  /*2f500*/  LDL.LU.64 R8, [R1+0x2420] ;  /* 0x0024200001087983 */ /* 0x000ea40000300a00 */
[C---:B--2---:R-:W-:Y:S01]  /*2f510*/  HMMA.16816.F32.BF16 R12, R16.reuse, R8, R12 ;  /* 0x00000008100c723c */ /* 0x044fe2000004180c */
[----:B-1----:R-:W-:Y:S02]  /*2f520*/  IMAD.MOV.U32 R23, RZ, RZ, R8 ;  /* 0x000000ffff177224 */ /* 0x002fe400078e0008 */
        /* <DEDUP_REMOVED lines=16> */
[----:B------:R-:W-:Y:S02]  /*2f630*/  IMAD.MOV.U32 R24, RZ, RZ, R29 ;  /* 0x000000ffff187224 */ /* 0x000fe400078e001d */
[----:B------:R-:W-:Y:S01]  /*2f640*/  IMAD.MOV.U32 R25, RZ, RZ, R28 ;  /* 0x000000ffff197224 */ /* 0x000fe200078e001c */
[----:B--2---:R-:W-:Y:S01]  /*2f650*/  HMMA.16816.F32.BF16 R12, R16, R8, R12 ;  /* 0x00000008100c723c */ /* 0x004fe2000004180c */
[----:B------:R-:W-:-:S02]  /*2f660*/  IMAD.MOV.U32 R29, RZ, RZ, R8 ;  /* 0x000000ffff1d7224 */ /* 0x000fc400078e0008 */
[----:B------:R-:W-:Y:S11]  /*2f670*/  IMAD.MOV.U32 R28, RZ, RZ, R9 ;  /* 0x000000ffff1c7224 */ /* 0x000ff600078e0009 */
[----:B------:R-:W-:Y:S09]  /*2f680*/  @!UPT UIADD3 URZ, URZ, URZ, URZ ;  /* 0x0000003f3f3ff290 */ /* 0x000ff2000fffe03f */
[----:B------:R0:W-:Y:S01]  /*2f690*/  STL.64 [R1+0x4f0], R12 ;  /* 0x0004f00c01007387 */ /* 0x0001e20000100a00 */
[----:B------:R-:W-:Y:S03]  /*2f6a0*/  STL.64 [R1+0x4f8], R14 ;  /* 0x0004f80e01007387 */ /* 0x000fe60000100a00 */
        /* <DEDUP_REMOVED lines=31> */
[----:B----4-:R-:W-:Y:S11]  /*2f8a0*/  HMMA.16816.F32.BF16 R4, R16, R24, R4 ;  /* 0x000000181004723c */ /* 0x010ff60000041804 */
[----:B------:R-:W-:Y:S11]  /*2f8b0*/  @!UPT UIADD3 URZ, URZ, URZ, URZ ;  /* 0x0000003f3f3ff290 */ /* 0x000ff6000fffe03f */
[----:B------:R-:W-:Y:S01]  /*2f8c0*/  @!UPT UIADD3 URZ, URZ, URZ, URZ ;  /* 0x0000003f3f3ff290 */ /* 0x000fe2000fffe03f */
[----:B------:R-:W-:Y:S01]  /*2f8d0*/  STL.64 [R1+0x5a0], R4 ;  /* 0x0005a00401007387 */ /* 0x000fe20000100a00 */
[----:B------:R0:W-:Y:S03]  /*2f8e0*/  STL.64 [R1+0x5a8], R6 ;  /* 0x0005a80601007387 */ /* 0x0001e60000100a00 */
[----:B0-----:R-:W3:Y:S01]  /*2f8f0*/  LDL.LU.64 R6, [R1+0x2390] ;  /* 0x0023900001067983 */ /* 0x001ee20000300a00 */
[----:B------:R-:W3:Y:S02]  /*2f900*/  LDL.LU.64 R4, [R1+0x2388] ;  /* 0x0023880001047983 */ /* 0x000ee40000300a00 */
[----:B------:R0:W-:Y:S02]  /*2f910*/  STL.64 [R1+0x2228], R24 ;  /* 0x0022281801007387 */ /* 0x0001e40000100a00 */
[----:B0-----:R-:W-:Y:S02]  /*2f920*/  IMAD.MOV.U32 R24, RZ, RZ, R15 ;  /* 0x000000ffff187224 */ /* 0x001fe400078e000f */
[----:B------:R-:W-:Y:S01]  /*2f930*/  IMAD.MOV.U32 R25, RZ, RZ, R14 ;  /* 0x000000ffff197224 */ /* 0x000fe200078e000e */
[----:B------:R-:W4:Y:S01]  /*2f940*/  LDL.LU R15, [R1+0x2384] ;  /* 0x00238400010f7983 */ /* 0x000f220000300800 */
[----:B------:R-:W4:Y:S03]  /*2f950*/  LDL.LU R14, [R1+0x2380] ;  /* 0x00238000010e7983 */ /* 0x000f260000300800 */
[----:B------:R0:W-:Y:S02]  /*2f960*/  STL.64 [R1+0x2240], R24 ;  /* 0x0022401801007387 */ /* 0x0001e40000100a00 */
[----:B0-----:R-:W-:-:S02]  /*2f970*/  IMAD.MOV.U32 R24, RZ, RZ, R3 ;  /* 0x000000ffff187224 */ /* 0x001fc400078e0003 */
[----:B------:R-:W-:Y:S01]  /*2f980*/  IMAD.MOV.U32 R25, RZ, RZ, R2 ;  /* 0x000000ffff197224 */ /* 0x000fe200078e0002 */
[----:B---3--:R-:W-:Y:S11]  /*2f990*/  HMMA.16816.F32.BF16 R4, R16, R12, R4 ;  /* 0x0000000c1004723c */ /* 0x008ff60000041804 */
[----:B------:R-:W-:Y:S11]  /*2f9a0*/  @!UPT UIADD3 URZ, URZ, URZ, URZ ;  /* 0x0000003f3f3ff290 */ /* 0x000ff6000fffe03f */
[----:B------:R-:W-:Y:S01]  /*2f9b0*/  @!UPT UIADD3 URZ, URZ, URZ, URZ ;  /* 0x0000003f3f3ff290 */ /* 0x000fe2000fffe03f */
[----:B------:R-:W-:Y:S01]  /*2f9c0*/  STL.64 [R1+0x5d0], R4 ;  /* 0x0005d00401007387 */ /* 0x000fe20000100a00 */
[----:B------:R0:W-:Y:S03]  /*2f9d0*/  STL.64 [R1+0x5d8], R6 ;  /* 0x0005d80601007387 */ /* 0x0001e60000100a00 */
[----:B0-----:R-:W3:Y:S01]  /*2f9e0*/  LDL.LU.64 R6, [R1+0x2378] ;  /* 0x0023780001067983 */ /* 0x001ee20000300a00 */
[----:B------:R-:W2:Y:S02]  /*2f9f0*/  LDL.LU.64 R4, [R1+0x2370] ;  /* 0x0023700001047983 */ /* 0x000ea40000300a00 */
[----:B------:R-:W2:Y:S02]  /*2fa00*/  LDL.LU R3, [R1+0x236c] ;  /* 0x00236c0001037983 */ /* 0x000ea40000300800 */
[----:B------:R-:W2:Y:S01]  /*2fa10*/  LDL.LU R2, [R1+0x2368] ;  /* 0x0023680001027983 */ /* 0x000ea20000300800 */
[----:B------:R0:W-:Y:S02]  /*2fa20*/  STL.64 [R1+0x2258], R24 ;  /* 0x0022581801007387 */ /* 0x0001e40000100a00 */
[----:B0-----:R-:W-:-:S02]  /*2fa30*/  IMAD.MOV.U32 R24, RZ, RZ, R8 ;  /* 0x000000ffff187224 */ /* 0x001fc400078e0008 */
[----:B------:R-:W-:Y:S01]  /*2fa40*/  IMAD.MOV.U32 R25, RZ, RZ, R9 ;  /* 0x000000ffff197224 */ /* 0x000fe200078e0009 */
[----:B------:R-:W2:Y:S01]  /*2fa50*/  LDL.LU R8, [R1+0x2364] ;  /* 0x0023640001087983 */ /* 0x000ea20000300800 */
[----:B------:R-:W2:Y:S03]  /*2fa60*/  LDL.LU R9, [R1+0x2360] ;  /* 0x0023600001097983 */ /* 0x000ea60000300800 */
[----:B------:R-:W-:Y:S01]  /*2fa70*/  STL.64 [R1+0x2270], R24 ;  /* 0x0022701801007387 */ /* 0x000fe20000100a00 */
[----:B----4-:R-:W-:Y:S02]  /*2fa80*/  STL.64 [R1+0x2220], R14 ;  /* 0x0022200e01007387 */ /* 0x010fe40000100a00 */
[----:B------:R0:W-:Y:S02]  /*2fa90*/  STL.64 [R1+0x2218], R12 ;  /* 0x0022180c01007387 */ /* 0x0001e40000100a00 */
[----:B0-----:R-:W4:Y:S01]  /*2faa0*/  LDL.LU R12, [R1+0x700] ;  /* 0x00070000010c7983 */ /* 0x001f220000300800 */
[----:B------:R-:W4:Y:S02]  /*2fab0*/  LDL.LU R13, [R1+0x704] ;  /* 0x00070400010d7983 */ /* 0x000f240000300800 */
[----:B------:R-:W2:Y:S02]  /*2fac0*/  LDL.LU R14, [R1+0x708] ;  /* 0x00070800010e7983 */ /* 0x000ea40000300800 */
[----:B------:R-:W2:Y:S02]  /*2fad0*/  LDL.LU R15, [R1+0x70c] ;  /* 0x00070c00010f7983 */ /* 0x000ea40000300800 */
[----:B------:R-:W-:-:S02]  /*2fae0*/  IMAD.MOV.U32 R24, RZ, RZ, R29 ;  /* 0x000000ffff187224 */ /* 0x000fc400078e001d */
[----:B------:R-:W-:-:S05]  /*2faf0*/  IMAD.MOV.U32 R25, RZ, RZ, R28 ;  /* 0x000000ffff197224 */ /* 0x000fca00078e001c */
        /* <DEDUP_REMOVED lines=36> */
[----:B------:R3:W-:Y:S02]  /*2fd40*/  STL.64 [R1+0x22e8], R24 ;  /* 0x0022e81801007387 */ /* 0x0007e40000100a00 */
[----:B---3--:R-:W-:Y:S02]  /*2fd50*/  IMAD.MOV.U32 R24, RZ, RZ, R7 ;  /* 0x000000ffff187224 */ /* 0x008fe400078e0007 */
[----:B------:R-:W-:-:S05]  /*2fd60*/  IMAD.MOV.U32 R25, RZ, RZ, R6 ;  /* 0x000000ffff197224 */ /* 0x000fca00078e0006 */
[----:B------:R-:W-:Y:S04]  /*2fd70*/  STL.64 [R1+0x2300], R24 ;  /* 0x0023001801007387 */ /* 0x000fe80000100a00 */
[----:B----4-:R-:W-:Y:S01]  /*2fd80*/  STL.64 [R1+0x2298], R14 ;  /* 0x0022980e01007387 */ /* 0x010fe20000100a00 */
        /* <DEDUP_REMOVED lines=14> */
[----:B------:R-:W4:Y:S04]  /*2fe70*/  LDL.LU.64 R24, [R1+0xb0] ;  /* 0x0000b00001187983 */ /* 0x000f280000300a00 */
        /* <DEDUP_REMOVED lines=33> */
[----:B----4-:R-:W-:Y:S01]  /*30090*/  HMMA.16816.F32.BF16 R4, R16, R8, R4 ;  /* 0x000000081004723c */ /* 0x010fe20000041804 */
        /* <DEDUP_REMOVED lines=14> */
[----:B0-----:R-:W3:Y:S01]  /*30180*/  LDL.LU.64 R4, [R1+0x2358] ;  /* 0x0023580001047983 */ /* 0x001ee20000300a00 */
[----:B------:R-:W-:-:S02]  /*30190*/  IMAD.MOV.U32 R24, RZ, RZ, R3 ;  /* 0x000000ffff187224 */ /* 0x000fc400078e0003 */
[----:B------:R-:W-:Y:S01]  /*301a0*/  IMAD.MOV.U32 R25, RZ, RZ, R0 ;  /* 0x000000ffff197224 */ /* 0x000fe200078e0000 */
[----:B---3--:R-:W-:Y:S01]  /*301b0*/  HMMA.16816.F32.BF16 R16, R16, R4, R20 ;  /* 0x000000041010723c */ /* 0x008fe20000041814 */
[----:B------:R-:W2:Y:S01]  /*301c0*/  LDL.LU.64 R22, [R1+0x2350] ;  /* 0x0023500001167983 */ /* 0x000ea20000300a00 */
[----:B------:R-:W2:Y:S11]  /*301d0*/  LDL.LU.64 R20, [R1+0x2348] ;  /* 0x0023480001147983 */ /* 0x000eb60000300a00 */
[----:B------:R-:W-:Y:S10]  /*301e0*/  @!UPT UIADD3 URZ, URZ, URZ, URZ ;  /* 0x0000003f3f3ff290 */ /* 0x000ff4000fffe03f */
[----:B------:R0:W-:Y:S01]  /*301f0*/  STL.64 [R1+0x6c0], R16 ;  /* 0x0006c01001007387 */ /* 0x0001e20000100a00 */
[----:B------:R1:W-:Y:S03]  /*30200*/  STL.64 [R1+0x6c8], R18 ;  /* 0x0006c81201007387 */ /* 0x0003e60000100a00 */
[----:B0-----:R-:W3:Y:S01]  /*30210*/  LDL.LU R16, [R1+0x6e0] ;  /* 0x0006e00001107983 */ /* 0x001ee20000300800 */
[----:B------:R-:W3:Y:S02]  /*30220*/  LDL.LU R17, [R1+0x6e4] ;  /* 0x0006e40001117983 */ /* 0x000ee40000300800 */
[----:B-1----:R-:W3:Y:S02]  /*30230*/  LDL.LU R18, [R1+0x6e8] ;  /* 0x0006e80001127983 */ /* 0x002ee40000300800 */
[----:B------:R-:W3:Y:S01]  /*30240*/  LDL.LU R19, [R1+0x6ec] ;  /* 0x0006ec0001137983 */ /* 0x000ee20000300800 */
        /* <DEDUP_REMOVED lines=88> */
[----:B------:R-:W4:Y:S11]  /*307d0*/  LDL.LU.64 R12, [R1+0x2218] ;  /* 0x00221800010c7983 */ /* 0x000f360000300a00 */
[----:B------:R-:W-:Y:S09]  /*307e0*/  @!UPT UIADD3 URZ, URZ, URZ, URZ ;  /* 0x0000003f3f3ff290 */ /* 0x000ff2000fffe03f */
[----:B------:R-:W-:Y:S01]  /*307f0*/  STL.64 [R1+0x800], R24 ;  /* 0x0008001801007387 */ /* 0x000fe20000100a00 */
[----:B------:R0:W-:Y:S03]  /*30800*/  STL.64 [R1+0x808], R26 ;  /* 0x0008081a01007387 */ /* 0x0001e60000100a00 */
[----:B0-----:R-:W4:Y:S01]  /*30810*/  LDL.LU.64 R26, [R1+0x2210] ;  /* 0x00221000011a7983 */ /* 0x001f220000300a00 */
[----:B------:R-:W4:Y:S02]  /*30820*/  LDL.LU.64 R24, [R1+0x2208] ;  /* 0x0022080001187983 */ /* 0x000f240000300a00 */
[C---:B----4-:R-:W-:Y:S11]  /*30830*/  HMMA.16816.F32.BF16 R24, R20.reuse, R12, R24 ;  /* 0x0000000c1418723c */ /* 0x050ff60000041818 */
[----:B------:R-:W-:Y:S11]  /*30840*/  @!UPT UIADD3 URZ, URZ, URZ, URZ ;  /* 0x0000003f3f3ff290 */ /* 0x000ff6000fffe03f */
[----:B------:R-:W-:Y:S01]  /*30850*/  @!UPT UIADD3 URZ, URZ, URZ, URZ ;  /* 0x0000003f3f3ff290 */ /* 0x000fe2000fffe03f */
[----:B------:R-:W-:Y:S01]  /*30860*/  STL.64 [R1+0x7f0], R24 ;  /* 0x0007f01801007387 */ /* 0x000fe20000100a00 */
[----:B------:R0:W-:Y:S03]  /*30870*/  STL.64 [R1+0x7f8], R26 ;  /* 0x0007f81a01007387 */ /* 0x0001e60000100a00 */
[----:B0-----:R-:W4:Y:S01]  /*30880*/  LDL.LU.64 R26, [R1+0x2200] ;  /* 0x00220000011a7983 */ /* 0x001f220000300a00 */
[----:B------:R-:W4:Y:S02]  /*30890*/  LDL.LU.64 R24, [R1+0x21f8] ;  /* 0x0021f80001187983 */ /* 0x000f240000300a00 */
[----:B--2---:R-:W-:Y:S02]  /*308a0*/  STL.64 [R1+0x2118], R14 ;  /* 0x0021180e01007387 */ /* 0x004fe40000100a00 */
[----:B------:R0:W-:Y:S02]  /*308b0*/  STL.64 [R1+0x2110], R12 ;  /* 0x0021100c01007387 */ /* 0x0001e40000100a00 */
[----:B0-----:R-:W2:Y:S01]  /*308c0*/  LDL.LU.64 R12, [R1+0x90] ;  /* 0x00009000010c7983 */ /* 0x001ea20000300a00 */
[----:B---3--:R-:W-:Y:S01]  /*308d0*/  HMMA.16816.F32.BF16 R16, R20, R8, R16 ;  /* 0x000000081410723c */ /* 0x008fe20000041810 */
[----:B----4-:R-:W-:-:S02]  /*308e0*/  IMAD.MOV.U32 R14, RZ, RZ, R26 ;  /* 0x000000ffff0e7224 */ /* 0x010fc400078e001a */
[----:B------:R-:W-:Y:S01]  /*308f0*/  IMAD.MOV.U32 R15, RZ, RZ, R27 ;  /* 0x000000ffff0f7224 */ /* 0x000fe200078e001b */
[----:B--2---:R0:W-:Y:S02]  /*30900*/  STL.64 [R1+0x21d0], R12 ;  /* 0x0021d00c01007387 */ /* 0x0041e40000100a00 */
[----:B0-----:R-:W-:Y:S02]  /*30910*/  IMAD.MOV.U32 R12, RZ, RZ, R24 ;  /* 0x000000ffff0c7224 */ /* 0x001fe400078e0018 */
[----:B------:R-:W-:Y:S01]  /*30920*/  IMAD.MOV.U32 R13, RZ, RZ, R25 ;  /* 0x000000ffff0d7224 */ /* 0x000fe200078e0019 */
[----:B------:R-:W2:Y:S01]  /*30930*/  LDL.LU R24, [R1+0x21f4] ;  /* 0x0021f40001187983 */ /* 0x000ea20000300800 */
[----:B------:R-:W2:Y:S02]  /*30940*/  LDL.LU R25, [R1+0x21f0] ;  /* 0x0021f00001197983 */ /* 0x000ea40000300800 */
[----:B------:R-:W2:Y:S02]  /*30950*/  LDL.LU R26, [R1+0x21ec] ;  /* 0x0021ec00011a7983 */ /* 0x000ea40000300800 */
[----:B------:R-:W2:Y:S01]  /*30960*/  LDL.LU R27, [R1+0x21e8] ;  /* 0x0021e800011b7983 */ /* 0x000ea20000300800 */
[----:B------:R-:W-:Y:S01]  /*30970*/  STL.64 [R1+0x21e0], R14 ;  /* 0x0021e00e01007387 */ /* 0x000fe20000100a00 */
[----:B------:R0:W-:Y:S03]  /*30980*/  STL.64 [R1+0x21d8], R12 ;  /* 0x0021d80c01007387 */ /* 0x0001e60000100a00 */
[----:B0-----:R-:W3:Y:S01]  /*30990*/  LDL.LU.64 R12, [R1+0xc0] ;  /* 0x0000c000010c7983 */ /* 0x001ee20000300a00 */
[----:B------:R0:W-:Y:S03]  /*309a0*/  STL.64 [R1+0x2120], R8 ;  /* 0x0021200801007387 */ /* 0x0001e60000100a00 */
[----:B0-----:R-:W4:Y:S01]  /*309b0*/  LDL.LU R8, [R1+0x9e0] ;  /* 0x0009e00001087983 */ /* 0x001f220000300800 */
[----:B------:R-:W-:Y:S02]  /*309c0*/  STL.64 [R1+0x7e0], R16 ;  /* 0x0007e01001007387 */ /* 0x000fe40000100a00 */
[----:B------:R2:W-:Y:S02]  /*309d0*/  STL.64 [R1+0x7e8], R18 ;  /* 0x0007e81201007387 */ /* 0x0005e40000100a00 */
[----:B------:R-:W4:Y:S01]  /*309e0*/  LDL.LU R9, [R1+0x9e4] ;  /* 0x0009e40001097983 */ /* 0x000f220000300800 */
[----:B------:R-:W4:Y:S01]  /*309f0*/  LDL.LU R10, [R1+0x9e8] ;  /* 0x0009e800010a7983 */ /* 0x000f220000300800 */
[----:B------:R-:W4:Y:S02]  /*30a00*/  LDL.LU R11, [R1+0x9ec] ;  /* 0x0009ec00010b7983 */ /* 0x000f240000300800 */
[----:B------:R-:W-:Y:S02]  /*30a10*/  STL [R1+0x20e8], R4 ;  /* 0x0020e80401007387 */ /* 0x000fe40000100800 */
[----:B------:R0:W-:Y:S01]  /*30a20*/  STL [R1+0x20e4], R5 ;  /* 0x0020e40501007387 */ /* 0x0001e20000100800 */
[----:B--2---:R-:W-:Y:S01]  /*30a30*/  HMMA.16816.F32.BF16 R16, R20, R4, R24 ;  /* 0x000000041410723c */ /* 0x004fe20000041818 */
[----:B------:R-:W1:Y:S11]  /*30a40*/  LDSM.16.MT88.4 R24, [R2+0x4180] ;  /* 0x004180000218783b */ /* 0x000e760000004200 */
[----:B------:R-:W-:Y:S11]  /*30a50*/  @!UPT UIADD3 URZ, URZ, URZ, URZ ;  /* 0x0000003f3f3ff290 */ /* 0x000ff6000fffe03f */
[----:B------:R-:W-:Y:S01]  /*30a60*/  STL.64 [R1+0x7d0], R16 ;  /* 0x0007d01001007387 */ /* 0x000fe20000100a00 */
[----:B------:R-:W-:Y:S02]  /*30a70*/  STL.64 [R1+0x7d8], R18 ;  /* 0x0007d81201007387 */ /* 0x000fe40000100a00 */
[----:B0-----:R-:W2:Y:S02]  /*30a80*/  LDL.LU.64 R4, [R1+0xa0] ;  /* 0x0000a00001047983 */ /* 0x001ea40000300a00 */
[----:B------:R-:W3:Y:S01]  /*30a90*/  LDSM.16.MT88.4 R16, [R2+0x4100] ;  /* 0x004100000210783b */ /* 0x000ee20000004200 */
[----:B-1----:R-:W-:Y:S03]  /*30aa0*/  STL.64 [R1+0x20c8], R26 ;  /* 0x0020c81a01007387 */ /* 0x002fe60000100a00 */
[----:B------:R0:W-:Y:S02]  /*30ab0*/  STL.64 [R1+0x20c0], R24 ;  /* 0x0020c01801007387 */ /* 0x0001e40000100a00 */
[----:B0-----:R-:W3:Y:S01]  /*30ac0*/  LDL.LU R24, [R1+0xa10] ;  /* 0x000a100001187983 */ /* 0x001ee20000300800 */
[----:B------:R-:W3:Y:S02]  /*30ad0*/  LDL.LU R25, [R1+0xa14] ;  /* 0x000a140001197983 */ /* 0x000ee40000300800 */
[----:B------:R-:W3:Y:S02]  /*30ae0*/  LDL.LU R26, [R1+0xa18] ;  /* 0x000a1800011a7983 */ /* 0x000ee40000300800 */
[----:B------:R-:W3:Y:S02]  /*30af0*/  LDL.LU R27, [R1+0xa1c] ;  /* 0x000a1c00011b7983 */ /* 0x000ee40000300800 */
[----:B---3--:R-:W-:Y:S11]  /*30b00*/  HMMA.16816.F32.BF16 R24, R16, R12, R24 ;  /* 0x0000000c1018723c */ /* 0x008ff60000041818 */
[----:B------:R-:W-:Y:S11]  /*30b10*/  @!UPT UIADD3 URZ, URZ, URZ, URZ ;  /* 0x0000003f3f3ff290 */ /* 0x000ff6000fffe03f */
[----:B------:R-:W-:Y:S01]  /*30b20*/  @!UPT UIADD3 URZ, URZ, URZ, URZ ;  /* 0x0000003f3f3ff290 */ /* 0x000fe2000fffe03f */
[----:B------:R0:W-:Y:S01]  /*30b30*/  STL.64 [R1+0x7c0], R24 ;  /* 0x0007c01801007387 */ /* 0x0001e20000100a00 */
[----:B------:R-:W-:Y:S02]  /*30b40*/  STL.64 [R1+0x7c8], R26 ;  /* 0x0007c81a01007387 */ /* 0x000fe40000100a00 */
[----:B------:R-:W3:Y:S02]  /*30b50*/  LDL.LU.64 R14, [R1+0x21e0] ;  /* 0x0021e000010e7983 */ /* 0x000ee40000300a00 */
[----:B0-----:R-:W-:Y:S02]  /*30b60*/  IMAD.MOV.U32 R25, RZ, RZ, R12 ;  /* 0x000000ffff197224 */ /* 0x001fe400078e000c */
[----:B------:R-:W-:Y:S02]  /*30b70*/  IMAD.MOV.U32 R24, RZ, RZ, R13 ;  /* 0x000000ffff187224 */ /* 0x000fe400078e000d */
[----:B------:R-:W3:Y:S01]  /*30b80*/  LDL.LU.64 R12, [R1+0x21d8] ;  /* 0x0021d800010c7983 */ /* 0x000ee20000300a00 */
[----:B------:R-:W-:-:S02]  /*30b90*/  IMAD.MOV.U32 R20, RZ, RZ, R3 ;  /* 0x000000ffff147224 */ /* 0x000fc400078e0003 */
[----:B------:R-:W-:Y:S02]  /*30ba0*/  IMAD.MOV.U32 R21, RZ, RZ, R0 ;  /* 0x000000ffff157224 */ /* 0x000fe400078e0000 */
[----:B------:R0:W-:Y:S01]  /*30bb0*/  STL [R1+0x20f0], R24 ;  /* 0x0020f01801007387 */ /* 0x0001e20000100800 */
[----:B------:R1:W-:Y:S04]  /*30bc0*/  STL [R1+0x20ec], R25 ;  /* 0x0020ec1901007387 */ /* 0x0003e80000100800 */
[----:B0-----:R-:W2:Y:S01]  /*30bd0*/  LDL.LU R24, [R1+0x9f0] ;  /* 0x0009f00001187983 */ /* 0x001ea20000300800 */
[----:B-1----:R-:W2:Y:S02]  /*30be0*/  LDL.LU R25, [R1+0x9f4] ;  /* 0x0009f40001197983 */ /* 0x002ea40000300800 */
[----:B------:R-:W2:Y:S02]  /*30bf0*/  LDL.LU R26, [R1+0x9f8] ;  /* 0x0009f800011a7983 */ /* 0x000ea40000300800 */
[----:B------:R-:W2:Y:S01]  /*30c00*/  LDL.LU R27, [R1+0x9fc] ;  /* 0x0009fc00011b7983 */ /* 0x000ea20000300800 */
[C---:B---3--:R-:W-:Y:S11]  /*30c10*/  HMMA.16816.F32.BF16 R12, R16.reuse, R20, R12 ;  /* 0x00000014100c723c */ /* 0x048ff6000004180c */
[----:B------:R-:W-:Y:S11]  /*30c20*/  @!UPT UIADD3 URZ, URZ, URZ, URZ ;  /* 0x0000003f3f3ff290 */ /* 0x000ff6000fffe03f */
[----:B------:R-:W-:Y:S01]  /*30c30*/  @!UPT UIADD3 URZ, URZ, URZ, URZ ;  /* 0x0000003f3f3ff290 */ /* 0x000fe2000fffe03f */
[----:B------:R0:W-:Y:S01]  /*30c40*/  STL.64 [R1+0x7b0], R12 ;  /* 0x0007b00c01007387 */ /* 0x0001e20000100a00 */
[----:B------:R-:W-:Y:S03]  /*30c50*/  STL.64 [R1+0x7b8], R14 ;  /* 0x0007b80e01007387 */ /* 0x000fe60000100a00 */
[----:B0-----:R-:W4:Y:S01]  /*30c60*/  LDL.LU.64 R12, [R1+0x21d0] ;  /* 0x0021d000010c7983 */ /* 0x001f220000300a00 */
[C---:B--2---:R-:W-:Y:S01]  /*30c70*/  HMMA.16816.F32.BF16 R24, R16.reuse, R4, R24 ;  /* 0x000000041018723c */ /* 0x044fe20000041818 */
[----:B------:R0:W-:Y:S02]  /*30c80*/  STL.64 [R1+0x20a8], R20 ;  /* 0x0020a81401007387 */ /* 0x0001e40000100a00 */
[----:B0-----:R-:W-:Y:S02]  /*30c90*/  IMAD.MOV.U32 R21, RZ, RZ, R4 ;  /* 0x000000ffff157224 */ /* 0x001fe400078e0004 */
[----:B------:R-:W-:Y:S11]  /*30ca0*/  IMAD.MOV.U32 R20, RZ, RZ, R5 ;  /* 0x000000ffff147224 */ /* 0x000ff600078e0005 */
[----:B------:R-:W-:Y:S07]  /*30cb0*/  @!UPT UIADD3 URZ, URZ, URZ, URZ ;  /* 0x0000003f3f3ff290 */ /* 0x000fee000fffe03f */
[----:B------:R-:W-:Y:S01]  /*30cc0*/  STL.64 [R1+0x7a0], R24 ;  /* 0x0007a01801007387 */ /* 0x000fe20000100a00 */
[----:B------:R-:W-:Y:S02]  /*30cd0*/  STL.64 [R1+0x7a8], R26 ;  /* 0x0007a81a01007387 */ /* 0x000fe40000100a00 */
[----:B------:R-:W-:Y:S02]  /*30ce0*/  STL [R1+0x20f8], R20 ;  /* 0x0020f81401007387 */ /* 0x000fe40000100800 */
[----:B------:R-:W-:Y:S01]  /*30cf0*/  STL [R1+0x20f4], R21 ;  /* 0x0020f41501007387 */ /* 0x000fe20000100800 */
[----:B----4-:R-:W-:Y:S11]  /*30d00*/  HMMA.16816.F32.BF16 R4, R16, R12, R8 ;  /* 0x0000000c1004723c */ /* 0x010ff60000041808 */
[----:B------:R-:W-:Y:S11]  /*30d10*/  @!UPT UIADD3 URZ, URZ, URZ, URZ ;  /* 0x0000003f3f3ff290 */ /* 0x000ff6000fffe03f */
[----:B------:R-:W-:Y:S01]  /*30d20*/  @!UPT UIADD3 URZ, URZ, URZ, URZ ;  /* 0x0000003f3f3ff290 */ /* 0x000fe2000fffe03f */
[----:B------:R-:W-:Y:S01]  /*30d30*/  STL.64 [R1+0x790], R4 ;  /* 0x0007900401007387 */ /* 0x000fe20000100a00 */
[----:B------:R-:W-:Y:S02]  /*30d40*/  STL.64 [R1+0x798], R6 ;  /* 0x0007980601007387 */ /* 0x000fe40000100a00 */
[----:B------:R-:W2:Y:S02]  /*30d50*/  LDL.LU R8, [R1+0x950] ;  /* 0x0009500001087983 */ /* 0x000ea40000300800 */
[----:B------:R-:W2:Y:S01]  /*30d60*/  LDL.LU R9, [R1+0x954] ;  /* 0x0009540001097983 */ /* 0x000ea20000300800 */
[----:B------:R-:W3:Y:S01]  /*30d70*/  LDL.LU R10, [R1+0x958] ;  /* 0x00095800010a7983 */ /* 0x000ee20000300800 */
[----:B------:R-:W3:Y:S03]  /*30d80*/  LDL.LU R11, [R1+0x95c] ;  /* 0x00095c00010b7983 */ /* 0x000ee60000300800 */
[----:B---3--:R-:W-:Y:S01]  /*30d90*/  STL.64 [R1+0x2130], R10 ;  /* 0x0021300a01007387 */ /* 0x008fe20000100a00 */
[----:B--2---:R0:W-:Y:S03]  /*30da0*/  STL.64 [R1+0x2128], R8 ;  /* 0x0021280801007387 */ /* 0x0041e60000100a00 */
[----:B0-----:R-:W2:Y:S04]  /*30db0*/  LDL.LU.64 R8, [R1+0x10] ;  /* 0x0000100001087983 */ /* 0x001ea80000300a00 */
[----:B--2---:R0:W-:Y:S04]  /*30dc0*/  STL.64 [R1+0x2140], R8 ;  /* 0x0021400801007387 */ /* 0x0041e80000100a00 */
[----:B0-----:R-:W2:Y:S04]  /*30dd0*/  LDL.LU.64 R8, [R1+0x20] ;  /* 0x0000200001087983 */ /* 0x001ea80000300a00 */
[----:B--2---:R0:W-:Y:S04]  /*30de0*/  STL.64 [R1+0x2158], R8 ;  /* 0x0021580801007387 */ /* 0x0041e80000100a00 */
[----:B0-----:R-:W2:Y:S04]  /*30df0*/  LDL.LU.64 R8, [R1+0x30] ;  /* 0x0000300001087983 */ /* 0x001ea80000300a00 */
[----:B--2---:R0:W-:Y:S04]  /*30e00*/  STL.64 [R1+0x2170], R8 ;  /* 0x0021700801007387 */ /* 0x0041e80000100a00 */
[----:B0-----:R-:W2:Y:S04]  /*30e10*/  LDL.LU.64 R8, [R1+0x40] ;  /* 0x0000400001087983 */ /* 0x001ea80000300a00 */
[----:B--2---:R0:W-:Y:S04]  /*30e20*/  STL.64 [R1+0x2188], R8 ;  /* 0x0021880801007387 */ /* 0x0041e80000100a00 */
[----:B0-----:R-:W2:Y:S01]  /*30e30*/  LDL.LU.64 R8, [R1+0x50] ;  /* 0x0000500001087983 */ /* 0x001ea20000300a00 */
[----:B------:R-:W-:-:S02]  /*30e40*/  IMAD.MOV.U32 R27, RZ, RZ, R12 ;  /* 0x000000ffff1b7224 */ /* 0x000fc400078e000c */
[----:B------:R-:W-:Y:S01]  /*30e50*/  IMAD.MOV.U32 R26, RZ, RZ, R13 ;  /* 0x000000ffff1a7224 */ /* 0x000fe200078e000d */
[----:B--2---:R-:W-:Y:S01]  /*30e60*/  STL.64 [R1+0x21a0], R8 ;  /* 0x0021a00801007387 */ /* 0x004fe20000100a00 */
[----:B------:R-:W2:Y:S03]  /*30e70*/  LDL.LU.64 R12, [R1] ;  /* 0x00000000010c7983 */ /* 0x000ea60000300a00 */
        /* <DEDUP_REMOVED lines=13> */
[----:B--2---:R-:W-:Y:S01]  /*30f50*/  STL.64 [R1+0x21c0], R6 ;  /* 0x0021c00601007387 */ /* 0x004fe20000100a00 */
[----:B------:R0:W-:Y:S03]  /*30f60*/  STL.64 [R1+0x21b8], R4 ;  /* 0x0021b80401007387 */ /* 0x0001e60000100a00 */
[----:B0-----:R-:W2:Y:S01]  /*30f70*/  LDL.LU.64 R4, [R1+0x80] ;  /* 0x0000800001047983 */ /* 0x001ea20000300a00 */
[----:B------:R-:W-:Y:S02]  /*30f80*/  STL.64 [R1+0x21b0], R22 ;  /* 0x0021b01601007387 */ /* 0x000fe40000100a00 */
[----:B----4-:R0:W-:Y:S02]  /*30f90*/  STL.64 [R1+0x21a8], R20 ;  /* 0x0021a81401007387 */ /* 0x0101e40000100a00 */
[----:B0-----:R-:W4:Y:S04]  /*30fa0*/  LDL.LU.64 R20, [R1+0x70] ;  /* 0x0000700001147983 */ /* 0x001f280000300a00 */
[----:B----4-:R0:W-:Y:S04]  /*30fb0*/  STL.64 [R1+0x21c8], R20 ;  /* 0x0021c81401007387 */ /* 0x0101e80000100a00 */
[----:B0-----:R-:W2:Y:S01]  /*30fc0*/  LDL.LU R20, [R1+0x9d0] ;  /* 0x0009d00001147983 */ /* 0x001ea20000300800 */
[----:B------:R-:W2:Y:S02]  /*30fd0*/  LDL.LU R21, [R1+0x9d4] ;  /* 0x0009d40001157983 */ /* 0x000ea40000300800 */
[----:B------:R-:W2:Y:S02]  /*30fe0*/  LDL.LU R22, [R1+0x9d8] ;  /* 0x0009d80001167983 */ /* 0x000ea40000300800 */
[----:B------:R-:W2:Y:S01]  /*30ff0*/  LDL.LU R23, [R1+0x9dc] ;  /* 0x0009dc0001177983 */ /* 0x000ea20000300800 */
[----:B------:R-:W4:Y:S01]  /*31000*/  LDL.LU.64 R8, [R1+0x60] ;  /* 0x0000600001087983 */ /* 0x000f220000300a00 */
        /* <DEDUP_REMOVED lines=11> */
[----:B------:R-:W3:Y:S01]  /*310c0*/  LDL.LU R15, [R1+0x98c] ;  /* 0x00098c00010f7983 */ /* 0x000ee20000300800 */
[----:B------:R-:W-:Y:S01]  /*310d0*/  HMMA.16816.F32.BF16 R20, R16, R4, R20 ;  /* 0x000000041014723c */ /* 0x000fe20000041814 */
        /* <DEDUP_REMOVED lines=12> */
[----:B------:R-:W2:Y:S02]  /*311a0*/  LDL.LU R14, [R1+0x9a8] ;  /* 0x0009a800010e7983 */ /* 0x000ea40000300800 */
[----:B------:R-:W2:Y:S01]  /*311b0*/  LDL.LU R15, [R1+0x9ac] ;  /* 0x0009ac00010f7983 */ /* 0x000ea20000300800 */
[----:B------:R-:W-:Y:S01]  /*311c0*/  STL [R1+0x20fc], R27 ;  /* 0x0020fc1b01007387 */ /* 0x000fe20000100800 */
[----:B------:R0:W-:Y:S02]  /*311d0*/  STL.64 [R1+0x780], R20 ;  /* 0x0007801401007387 */ /* 0x0001e40000100a00 */
[----:B------:R1:W-:Y:S01]  /*311e0*/  STL.64 [R1+0x788], R22 ;  /* 0x0007881601007387 */ /* 0x0003e20000100a00 */
[----:B0-----:R-:W3:Y:S01]  /*311f0*/  LDL.LU.64 R20, [R1+0x21c8] ;  /* 0x0021c80001147983 */ /* 0x001ee20000300a00 */
[----:B------:R-:W3:Y:S02]  /*31200*/  LDL.LU.64 R6, [R1+0x21c0] ;  /* 0x0021c00001067983 */ /* 0x000ee40000300a00 */
[----:B------:R-:W3:Y:S02]  /*31210*/  LDL.LU.64 R4, [R1+0x21b8] ;  /* 0x0021b80001047983 */ /* 0x000ee40000300a00 */
[C---:B---3--:R-:W-:Y:S11]  /*31220*/  HMMA.16816.F32.BF16 R4, R16.reuse, R20, R4 ;  /* 0x000000141004723c */ /* 0x048ff60000041804 */
[----:B------:R-:W-:Y:S11]  /*31230*/  @!UPT UIADD3 URZ, URZ, URZ, URZ ;  /* 0x0000003f3f3ff290 */ /* 0x000ff6000fffe03f */
[----:B------:R-:W-:Y:S01]  /*31240*/  @!UPT UIADD3 URZ, URZ, URZ, URZ ;  /* 0x0000003f3f3ff290 */ /* 0x000fe2000fffe03f */
[----:B------:R-:W-:Y:S01]  /*31250*/  STL.64 [R1+0x770], R4 ;  /* 0x0007700401007387 */ /* 0x000fe20000100a00 */
[----:B------:R0:W-:Y:S02]  /*31260*/  STL.64 [R1+0x778], R6 ;  /* 0x0007780601007387 */ /* 0x0001e40000100a00 */
[----:B-1----:R-:W4:Y:S02]  /*31270*/  LDL.LU.64 R22, [R1+0x21b0] ;  /* 0x0021b00001167983 */ /* 0x002f240000300a00 */
[----:B0-----:R-:W-:Y:S02]  /*31280*/  IMAD.MOV.U32 R7, RZ, RZ, R20 ;  /* 0x000000ffff077224 */ /* 0x001fe400078e0014 */
[----:B------:R-:W-:Y:S02]  /*31290*/  IMAD.MOV.U32 R6, RZ, RZ, R21 ;  /* 0x000000ffff067224 */ /* 0x000fe400078e0015 */
[----:B------:R-:W4:Y:S02]  /*312a0*/  LDL.LU.64 R20, [R1+0x21a8] ;  /* 0x0021a80001147983 */ /* 0x000f240000300a00 */
[C---:B----4-:R-:W-:Y:S11]  /*312b0*/  HMMA.16816.F32.BF16 R20, R16.reuse, R8, R20 ;  /* 0x000000081014723c */ /* 0x050ff60000041814 */
[----:B------:R-:W-:Y:S11]  /*312c0*/  @!UPT UIADD3 URZ, URZ, URZ, URZ ;  /* 0x0000003f3f3ff290 */ /* 0x000ff6000fffe03f */
[----:B------:R-:W-:Y:S01]  /*312d0*/  @!UPT UIADD3 URZ, URZ, URZ, URZ ;  /* 0x0000003f3f3ff290 */ /* 0x000fe2000fffe03f */
[----:B------:R-:W-:Y:S01]  /*312e0*/  STL.64 [R1+0x760], R20 ;  /* 0x0007601401007387 */ /* 0x000fe20000100a00 */
[----:B------:R0:W-:Y:S02]  /*312f0*/  STL.64 [R1+0x768], R22 ;  /* 0x0007681601007387 */ /* 0x0001e40000100a00 */
        /* <DEDUP_REMOVED lines=62> */
[----:B------:R-:W4:Y:S01]  /*316e0*/  LDL.LU.64 R14, [R1+0x2118] ;  /* 0x00211800010e7983 */ /* 0x000f220000300a00 */
[----:B------:R-:W3:Y:S02]  /*316f0*/  LDL.LU.64 R12, [R1+0x2110] ;  /* 0x00211000010c7983 */ /* 0x000ee40000300a00 */
[C---:B---3--:R-:W-:Y:S11]  /*31700*/  HMMA.16816.F32.BF16 R4, R16.reuse, R12, R4 ;  /* 0x0000000c1004723c */ /* 0x048ff60000041804 */
[----:B------:R-:W-:Y:S11]  /*31710*/  @!UPT UIADD3 URZ, URZ, URZ, URZ ;  /* 0x0000003f3f3ff290 */ /* 0x000ff6000fffe03f */
[----:B------:R-:W-:Y:S01]  /*31720*/  @!UPT UIADD3 URZ, URZ, URZ, URZ ;  /* 0x0000003f3f3ff290 */ /* 0x000fe2000fffe03f */
[----:B------:R-:W-:Y:S01]  /*31730*/  STL.64 [R1+0x6f0], R4 ;  /* 0x0006f00401007387 */ /* 0x000fe20000100a00 */
[----:B------:R0:W-:Y:S03]  /*31740*/  STL.64 [R1+0x6f8], R6 ;  /* 0x0006f80601007387 */ /* 0x0001e60000100a00 */
[----:B0-----:R-:W3:Y:S01]  /*31750*/  LDL.LU.64 R6, [R1+0x2108] ;  /* 0x0021080001067983 */ /* 0x001ee20000300a00 */
[----:B------:R-:W2:Y:S02]  /*31760*/  LDL.LU.64 R4, [R1+0x2100] ;  /* 0x0021000001047983 */ /* 0x000ea40000300a00 */
[----:B----4-:R-:W-:Y:S02]  /*31770*/  STL.64 [R1+0x1f98], R14 ;  /* 0x001f980e01007387 */ /* 0x010fe40000100a00 */
[----:B------:R0:W-:Y:S02]  /*31780*/  STL.64 [R1+0x1f90], R12 ;  /* 0x001f900c01007387 */ /* 0x0001e40000100a00 */
[----:B0-----:R-:W2:Y:S01]  /*31790*/  LDL.LU R12, [R1+0x930] ;  /* 0x00093000010c7983 */ /* 0x001ea20000300800 */
[----:B------:R-:W2:Y:S02]  /*317a0*/  LDL.LU R13, [R1+0x934] ;  /* 0x00093400010d7983 */ /* 0x000ea40000300800 */
[----:B------:R-:W2:Y:S02]  /*317b0*/  LDL.LU R14, [R1+0x938] ;  /* 0x00093800010e7983 */ /* 0x000ea40000300800 */
[----:B------:R-:W2:Y:S02]  /*317c0*/  LDL.LU R15, [R1+0x93c] ;  /* 0x00093c00010f7983 */ /* 0x000ea40000300800 */
[----:B--2---:R-:W-:Y:S11]  /*317d0*/  HMMA.16816.F32.BF16 R12, R16, R8, R12 ;  /* 0x00000008100c723c */ /* 0x004ff6000004180c */
[----:B------:R-:W-:Y:S11]  /*317e0*/  @!UPT UIADD3 URZ, URZ, URZ, URZ ;  /* 0x0000003f3f3ff290 */ /* 0x000ff6000fffe03f */
[----:B------:R-:W-:Y:S01]  /*317f0*/  @!UPT UIADD3 URZ, URZ, URZ, URZ ;  /* 0x0000003f3f3ff290 */ /* 0x000fe2000fffe03f */
[----:B------:R0:W-:Y:S01]  /*31800*/  STL.64 [R1+0x6e0], R12 ;  /* 0x0006e00c01007387 */ /* 0x0001e20000100a00 */
[----:B------:R-:W-:Y:S02]  /*31810*/  STL.64 [R1+0x6e8], R14 ;  /* 0x0006e80e01007387 */ /* 0x000fe40000100a00 */
[----:B0-----:R-:W-:Y:S02]  /*31820*/  IMAD.MOV.U32 R12, RZ, RZ, R11 ;  /* 0x000000ffff0c7224 */ /* 0x001fe400078e000b */
[----:B------:R-:W-:-:S05]  /*31830*/  IMAD.MOV.U32 R13, RZ, RZ, R10 ;  /* 0x000000ffff0d7224 */ /* 0x000fca00078e000a */
[----:B------:R0:W-:Y:S01]  /*31840*/  STL.64 [R1+0x1fb0], R12 ;  /* 0x001fb00c01007387 */ /* 0x0001e20000100a00 */
[----:B------:R1:W-:Y:S02]  /*31850*/  STL.64 [R1+0x1f88], R8 ;  /* 0x001f880801007387 */ /* 0x0003e40000100a00 */
[----:B0-----:R-:W-:Y:S01]  /*31860*/  IMAD.MOV.U32 R12, RZ, RZ, R27 ;  /* 0x000000ffff0c7224 */ /* 0x001fe200078e001b */
[----:B-1----:R-:W2:Y:S01]  /*31870*/  LDL.LU R8, [R1+0x5c0] ;  /* 0x0005c00001087983 */ /* 0x002ea20000300800 */
[----:B------:R-:W2:Y:S02]  /*31880*/  LDL.LU R9, [R1+0x5c4] ;  /* 0x0005c40001097983 */ /* 0x000ea40000300800 */
[----:B------:R-:W-:Y:S02]  /*31890*/  IMAD.MOV.U32 R13, RZ, RZ, R20 ;  /* 0x000000ffff0d7224 */ /* 0x000fe400078e0014 */
[----:B------:R-:W4:Y:S01]  /*318a0*/  LDL.LU R10, [R1+0x5c8] ;  /* 0x0005c800010a7983 */ /* 0x000f220000300800 */
[----:B------:R-:W4:Y:S01]  /*318b0*/  LDL.LU R11, [R1+0x5cc] ;  /* 0x0005cc00010b7983 */ /* 0x000f220000300800 */
[----:B------:R-:W2:Y:S02]  /*318c0*/  LDL.LU R27, [R1+0x20fc] ;  /* 0x0020fc00011b7983 */ /* 0x000ea40000300800 */
[----:B------:R-:W2:Y:S02]  /*318d0*/  LDL.LU R20, [R1+0x20f8] ;  /* 0x0020f80001147983 */ /* 0x000ea40000300800 */
[----:B------:R0:W-:Y:S02]  /*318e0*/  STL.64 [R1+0x1fc8], R12 ;  /* 0x001fc80c01007387 */ /* 0x0001e40000100a00 */
[----:B0-----:R-:W-:-:S02]  /*318f0*/  IMAD.MOV.U32 R12, RZ, RZ, R21 ;  /* 0x000000ffff0c7224 */ /* 0x001fc400078e0015 */
[----:B------:R-:W-:Y:S01]  /*31900*/  IMAD.MOV.U32 R13, RZ, RZ, R24 ;  /* 0x000000ffff0d7224 */ /* 0x000fe200078e0018 */
[----:B------:R-:W2:Y:S01]  /*31910*/  LDL.LU R21, [R1+0x20f4] ;  /* 0x0020f40001157983 */ /* 0x000ea20000300800 */
[----:B------:R-:W2:Y:S03]  /*31920*/  LDL.LU R24, [R1+0x20f0] ;  /* 0x0020f00001187983 */ /* 0x000ea60000300800 */
        /* <DEDUP_REMOVED lines=8> */
[----:B------:R-:W-:Y:S01]  /*319b0*/  IMAD.MOV.U32 R13, RZ, RZ, R4 ;  /* 0x000000ffff0d7224 */ /* 0x000fe200078e0004 */
[----:B------:R-:W2:Y:S01]  /*319c0*/  LDL.LU R25, [R1+0x20ec] ;  /* 0x0020ec0001197983 */ /* 0x000ea20000300800 */
[----:B------:R-:W2:Y:S03]  /*319d0*/  LDL.LU R4, [R1+0x20e8] ;  /* 0x0020e80001047983 */ /* 0x000ea60000300800 */
[----:B------:R0:W-:Y:S01]  /*319e0*/  STL.64 [R1+0x2010], R12 ;  /* 0x0020100c01007387 */ /* 0x0001e20000100a00 */
[----:B----4-:R-:W-:Y:S02]  /*319f0*/  STL.64 [R1+0x1fa8], R10 ;  /* 0x001fa80a01007387 */ /* 0x010fe40000100a00 */
[----:B------:R1:W-:Y:S02]  /*31a00*/  STL.64 [R1+0x1fa0], R8 ;  /* 0x001fa00801007387 */ /* 0x0003e40000100a00 */
[----:B0-----:R-:W-:-:S02]  /*31a10*/  IMAD.MOV.U32 R12, RZ, RZ, R5 ;  /* 0x000000ffff0c7224 */ /* 0x001fc400078e0005 */
[----:B------:R-:W-:Y:S01]  /*31a20*/  IMAD.MOV.U32 R13, RZ, RZ, R28 ;  /* 0x000000ffff0d7224 */ /* 0x000fe200078e001c */
[----:B-1----:R-:W4:Y:S01]  /*31a30*/  LDL.LU R8, [R1+0x5e0] ;  /* 0x0005e00001087983 */ /* 0x002f220000300800 */
[----:B------:R-:W4:Y:S02]  /*31a40*/  LDL.LU R9, [R1+0x5e4] ;  /* 0x0005e40001097983 */ /* 0x000f240000300800 */
[----:B------:R-:W2:Y:S02]  /*31a50*/  LDL.LU R10, [R1+0x5e8] ;  /* 0x0005e800010a7983 */ /* 0x000ea40000300800 */
[----:B------:R-:W2:Y:S01]  /*31a60*/  LDL.LU R11, [R1+0x5ec] ;  /* 0x0005ec00010b7983 */ /* 0x000ea20000300800 */
[----:B------:R-:W2:Y:S01]  /*31a70*/  LDL.LU R5, [R1+0x20e4] ;  /* 0x0020e40001057983 */ /* 0x000ea20000300800 */
[----:B------:R-:W2:Y:S02]  /*31a80*/  LDL.LU R28, [R1+0x20e0] ;  /* 0x0020e000011c7983 */ /* 0x000ea40000300800 */
[----:B------:R0:W-:Y:S02]  /*31a90*/  STL.64 [R1+0x2030], R12 ;  /* 0x0020300c01007387 */ /* 0x0001e40000100a00 */
[----:B0-----:R-:W2:Y:S01]  /*31aa0*/  LDL.LU R12, [R1+0x640] ;  /* 0x00064000010c7983 */ /* 0x001ea20000300800 */
[----:B------:R-:W2:Y:S02]  /*31ab0*/  LDL.LU R13, [R1+0x644] ;  /* 0x00064400010d7983 */ /* 0x000ea40000300800 */
[----:B------:R-:W2:Y:S02]  /*31ac0*/  LDL.LU R14, [R1+0x648] ;  /* 0x00064800010e7983 */ /* 0x000ea40000300800 */
[----:B------:R-:W2:Y:S02]  /*31ad0*/  LDL.LU R15, [R1+0x64c] ;  /* 0x00064c00010f7983 */ /* 0x000ea40000300800 */
[----:B--2---:R-:W-:Y:S01]  /*31ae0*/  STL.64 [R1+0x2040], R14 ;  /* 0x0020400e01007387 */ /* 0x004fe20000100a00 */
[----:B------:R3:W-:Y:S02]  /*31af0*/  STL.64 [R1+0x2038], R12 ;  /* 0x0020380c01007387 */ /* 0x0007e40000100a00 */
[----:B---3--:R-:W-:-:S02]  /*31b00*/  IMAD.MOV.U32 R12, RZ, RZ, R7 ;  /* 0x000000ffff0c7224 */ /* 0x008fc400078e0007 */
        /* <DEDUP_REMOVED lines=23> */
[----:B------:R0:W-:Y:S02]  /*31c80*/  STL.64 [R1+0x2088], R12 ;  /* 0x0020880c01007387 */ /* 0x0001e40000100a00 */
[----:B0-----:R-:W-:Y:S02]  /*31c90*/  IMAD.MOV.U32 R12, RZ, RZ, R21 ;  /* 0x000000ffff0c7224 */ /* 0x001fe400078e0015 */
[----:B------:R-:W-:Y:S01]  /*31ca0*/  IMAD.MOV.U32 R13, RZ, RZ, R20 ;  /* 0x000000ffff0d7224 */ /* 0x000fe200078e0014 */
[----:B----4-:R-:W-:Y:S01]  /*31cb0*/  STL.64 [R1+0x2008], R10 ;  /* 0x0020080a01007387 */ /* 0x010fe20000100a00 */
[----:B--2---:R0:W-:Y:S03]  /*31cc0*/  STL.64 [R1+0x2000], R8 ;  /* 0x0020000801007387 */ /* 0x0041e60000100a00 */
[----:B0-----:R-:W2:Y:S01]  /*31cd0*/  LDL.LU R8, [R1+0x620] ;  /* 0x0006200001087983 */ /* 0x001ea20000300800 */
[----:B------:R-:W2:Y:S02]  /*31ce0*/  LDL.LU R9, [R1+0x624] ;  /* 0x0006240001097983 */ /* 0x000ea40000300800 */
[----:B------:R-:W4:Y:S02]  /*31cf0*/  LDL.LU R10, [R1+0x628] ;  /* 0x00062800010a7983 */ /* 0x000f240000300800 */
[----:B------:R-:W4:Y:S01]  /*31d00*/  LDL.LU R11, [R1+0x62c] ;  /* 0x00062c00010b7983 */ /* 0x000f220000300800 */
[----:B------:R0:W-:Y:S04]  /*31d10*/  STL.64 [R1+0x20a0], R12 ;  /* 0x0020a00c01007387 */ /* 0x0001e80000100a00 */
[----:B0-----:R-:W2:Y:S01]  /*31d20*/  LDL.LU R12, [R1+0x690] ;  /* 0x00069000010c7983 */ /* 0x001ea20000300800 */
[----:B------:R-:W2:Y:S02]  /*31d30*/  LDL.LU R13, [R1+0x694] ;  /* 0x00069400010d7983 */ /* 0x000ea40000300800 */
[----:B------:R-:W2:Y:S02]  /*31d40*/  LDL.LU R14, [R1+0x698] ;  /* 0x00069800010e7983 */ /* 0x000ea40000300800 */
[----:B------:R-:W2:Y:S02]  /*31d50*/  LDL.LU R15, [R1+0x69c] ;  /* 0x00069c00010f7983 */ /* 0x000ea40000300800 */
[----:B------:R-:W-:-:S02]  /*31d60*/  IMAD.MOV.U32 R21, RZ, RZ, R24 ;  /* 0x000000ffff157224 */ /* 0x000fc400078e0018 */
[----:B------:R-:W-:Y:S01]  /*31d70*/  IMAD.MOV.U32 R20, RZ, RZ, R25 ;  /* 0x000000ffff147224 */ /* 0x000fe200078e0019 */
[----:B--2---:R-:W-:Y:S01]  /*31d80*/  STL.64 [R1+0x20b8], R14 ;  /* 0x0020b80e01007387 */ /* 0x004fe20000100a00 */
[----:B------:R0:W-:Y:S03]  /*31d90*/  STL.64 [R1+0x20b0], R12 ;  /* 0x0020b00c01007387 */ /* 0x0001e60000100a00 */
[----:B0-----:R-:W2:Y:S01]  /*31da0*/  LDL.LU R12, [R1+0x6a0] ;  /* 0x0006a000010c7983 */ /* 0x001ea20000300800 */
[----:B------:R-:W2:Y:S02]  /*31db0*/  LDL.LU R13, [R1+0x6a4] ;  /* 0x0006a400010d7983 */ /* 0x000ea40000300800 */
[----:B------:R-:W2:Y:S02]  /*31dc0*/  LDL.LU R14, [R1+0x6a8] ;  /* 0x0006a800010e7983 */ /* 0x000ea40000300800 */
[----:B------:R-:W2:Y:S01]  /*31dd0*/  LDL.LU R15, [R1+0x6ac] ;  /* 0x0006ac00010f7983 */ /* 0x000ea20000300800 */
[----:B------:R-:W2:Y:S01]  /*31de0*/  LDL.LU R24, [R1+0x6b0] ;  /* 0x0006b00001187983 */ /* 0x000ea20000300800 */
[----:B------:R-:W2:Y:S02]  /*31df0*/  LDL.LU R25, [R1+0x6b4] ;  /* 0x0006b40001197983 */ /* 0x000ea40000300800 */
[----:B------:R-:W2:Y:S02]  /*31e00*/  LDL.LU R26, [R1+0x6b8] ;  /* 0x0006b800011a7983 */ /* 0x000ea40000300800 */
[----:B------:R-:W2:Y:S01]  /*31e10*/  LDL.LU R27, [R1+0x6bc] ;  /* 0x0006bc00011b7983 */ /* 0x000ea20000300800 */
[----:B----4-:R-:W-:Y:S01]  /*31e20*/  STL.64 [R1+0x2020], R10 ;  /* 0x0020200a01007387 */ /* 0x010fe20000100a00 */
[----:B------:R0:W-:Y:S03]  /*31e30*/  STL.64 [R1+0x2018], R8 ;  /* 0x0020180801007387 */ /* 0x0001e60000100a00 */
        /* <DEDUP_REMOVED lines=22> */
[----:B------:R-:W-:Y:S01]  /*31fa0*/  HMMA.16816.F32.BF16 R16, R16, R4, R24 ;  /* 0x000000041010723c */ /* 0x000fe20000041818 */
[----:B----4-:R-:W-:Y:S01]  /*31fb0*/  STL.64 [R1+0x2098], R10 ;  /* 0x0020980a01007387 */ /* 0x010fe20000100a00 */
[----:B--2---:R0:W-:Y:S03]  /*31fc0*/  STL.64 [R1+0x2090], R8 ;  /* 0x0020900801007387 */ /* 0x0041e60000100a00 */
[----:B0-----:R-:W2:Y:S01]  /*31fd0*/  LDL.LU R8, [R1+0x680] ;  /* 0x0006800001087983 */ /* 0x001ea20000300800 */
[----:B------:R-:W2:Y:S02]  /*31fe0*/  LDL.LU R9, [R1+0x684] ;  /* 0x0006840001097983 */ /* 0x000ea40000300800 */
[----:B------:R-:W2:Y:S02]  /*31ff0*/  LDL.LU R10, [R1+0x688] ;  /* 0x00068800010a7983 */ /* 0x000ea40000300800 */
[----:B------:R-:W2:Y:S01]  /*32000*/  LDL.LU R11, [R1+0x68c] ;  /* 0x00068c00010b7983 */ /* 0x000ea20000300800 */
[----:B------:R-:W4:Y:S01]  /*32010*/  LDL.LU.64 R26, [R1+0x20c8] ;  /* 0x0020c800011a7983 */ /* 0x000f220000300a00 */
[----:B------:R-:W4:Y:S11]  /*32020*/  LDL.LU.64 R24, [R1+0x20c0] ;  /* 0x0020c00001187983 */ /* 0x000f360000300a00 */
[----:B------:R0:W-:Y:S02]  /*32030*/  STL.64 [R1+0x6b0], R16 ;  /* 0x0006b01001007387 */ /* 0x0001e40000100a00 */
[----:B0-----:R-:W-:-:S02]  /*32040*/  IMAD.MOV.U32 R16, RZ, RZ, R23 ;  /* 0x000000ffff107224 */ /* 0x001fc400078e0017 */
[----:B------:R-:W-:Y:S01]  /*32050*/  IMAD.MOV.U32 R17, RZ, RZ, R22 ;  /* 0x000000ffff117224 */ /* 0x000fe200078e0016 */
[----:B------:R-:W-:Y:S01]  /*32060*/  STL.64 [R1+0x6b8], R18 ;  /* 0x0006b81201007387 */ /* 0x000fe20000100a00 */
[C---:B----4-:R-:W-:Y:S03]  /*32070*/  HMMA.16816.F32.BF16 R20, R24.reuse, R20, R12 ;  /* 0x000000141814723c */ /* 0x050fe6000004180c */
[----:B------:R-:W4:Y:S01]  /*32080*/  LDL.LU.64 R14, [R1+0x20b8] ;  /* 0x0020b800010e7983 */ /* 0x000f220000300a00 */
[----:B------:R-:W4:Y:S11]  /*32090*/  LDL.LU.64 R12, [R1+0x20b0] ;  /* 0x0020b000010c7983 */ /* 0x000f360000300a00 */
[----:B------:R-:W-:Y:S08]  /*320a0*/  @!UPT UIADD3 URZ, URZ, URZ, URZ ;  /* 0x0000003f3f3ff290 */ /* 0x000ff0000fffe03f */
[----:B------:R0:W-:Y:S01]  /*320b0*/  STL.64 [R1+0x6a0], R20 ;  /* 0x0006a01401007387 */ /* 0x0001e20000100a00 */
[----:B------:R4:W-:Y:S03]  /*320c0*/  STL.64 [R1+0x6a8], R22 ;  /* 0x0006a81601007387 */ /* 0x0009e60000100a00 */
[----:B0-----:R-:W4:Y:S02]  /*320d0*/  LDL.LU.64 R20, [R1+0x20a8] ;  /* 0x0020a80001147983 */ /* 0x001f240000300a00 */
[C---:B----4-:R-:W-:Y:S02]  /*320e0*/  HMMA.16816.F32.BF16 R20, R24.reuse, R20, R12 ;  /* 0x000000141814723c */ /* 0x050fe4000004180c */
[----:B------:R-:W2:Y:S11]  /*320f0*/  LDL.LU.64 R12, [R1+0x20a0] ;  /* 0x0020a000010c7983 */ /* 0x000eb60000300a00 */
[----:B------:R-:W-:Y:S10]  /*32100*/  @!UPT UIADD3 URZ, URZ, URZ, URZ ;  /* 0x0000003f3f3ff290 */ /* 0x000ff4000fffe03f */
[----:B------:R-:W-:Y:S01]  /*32110*/  STL.64 [R1+0x690], R20 ;  /* 0x0006901401007387 */ /* 0x000fe20000100a00 */
[----:B------:R-:W-:Y:S02]  /*32120*/  STL.64 [R1+0x698], R22 ;  /* 0x0006981601007387 */ /* 0x000fe40000100a00 */
[----:B------:R-:W-:Y:S01]  /*32130*/  LDSM.16.MT88.4 R20, [R28+0x6000] ;  /* 0x006000001c14783b */ /* 0x000fe20000004200 */
[C---:B--2---:R-:W-:Y:S01]  /*32140*/  HMMA.16816.F32.BF16 R12, R24.reuse, R12, R8 ;  /* 0x0000000c180c723c */ /* 0x044fe20000041808 */
[----:B------:R-:W2:Y:S02]  /*32150*/  LDL.LU.64 R10, [R1+0x2098] ;  /* 0x00209800010a7983 */ /* 0x000ea40000300a00 */
        /* <DEDUP_REMOVED lines=26> */
[----:B------:R-:W4:Y:S02]  /*32300*/  LDL.LU.64 R12, [R1+0x2038] ;  /* 0x00203800010c7983 */ /* 0x000f240000300a00 */
[C---:B----4-:R-:W-:Y:S01]  /*32310*/  HMMA.16816.F32.BF16 R16, R24.reuse, R16, R12 ;  /* 0x000000101810723c */ /* 0x050fe2000004180c */
[----:B------:R-:W2:Y:S11]  /*32320*/  LDL.LU.64 R12, [R1+0x2030] ;  /* 0x00203000010c7983 */ /* 0x000eb60000300a00 */
[----:B------:R-:W-:Y:S11]  /*32330*/  @!UPT UIADD3 URZ, URZ, URZ, URZ ;  /* 0x0000003f3f3ff290 */ /* 0x000ff6000fffe03f */
[----:B------:R-:W-:Y:S01]  /*32340*/  STL.64 [R1+0x640], R16 ;  /* 0x0006401001007387 */ /* 0x000fe20000100a00 */
[----:B------:R-:W-:Y:S02]  /*32350*/  STL.64 [R1+0x648], R18 ;  /* 0x0006481201007387 */ /* 0x000fe40000100a00 */
[----:B------:R-:W0:Y:S02]  /*32360*/  LDSM.16.MT88.4 R16, [R28+0x6080] ;  /* 0x006080001c10783b */ /* 0x000e240000004200 */
[----:B0-----:R-:W-:Y:S02]  /*32370*/  STL.64 [R1+0x1e80], R18 ;  /* 0x001e801201007387 */ /* 0x001fe40000100a00 */
[----:B------:R0:W-:Y:S02]  /*32380*/  STL.64 [R1+0x1e78], R16 ;  /* 0x001e781001007387 */ /* 0x0001e40000100a00 */
[----:B0-----:R-:W-:Y:S02]  /*32390*/  IMAD.MOV.U32 R16, RZ, RZ, R3 ;  /* 0x000000ffff107224 */ /* 0x001fe400078e0003 */
[----:B------:R-:W-:Y:S01]  /*323a0*/  IMAD.MOV.U32 R17, RZ, RZ, R0 ;  /* 0x000000ffff117224 */ /* 0x000fe200078e0000 */
[----:B------:R-:W4:Y:S01]  /*323b0*/  LDL.LU R3, [R1+0x202c] ;  /* 0x00202c0001037983 */ /* 0x000f220000300800 */
[----:B------:R-:W3:Y:S01]  /*323c0*/  LDL.LU R0, [R1+0x2028] ;  /* 0x0020280001007983 */ /* 0x000ee20000300800 */
        /* <DEDUP_REMOVED lines=15> */
[C---:B--2---:R-:W-:Y:S01]  /*324c0*/  HMMA.16816.F32.BF16 R16, R24.reuse, R16, R12 ;  /* 0x000000101810723c */ /* 0x044fe2000004180c */
[----:B------:R-:W2:Y:S11]  /*324d0*/  LDL.LU.64 R12, [R1+0x1fe8] ;  /* 0x001fe800010c7983 */ /* 0x000eb60000300a00 */
[----:B------:R-:W-:Y:S11]  /*324e0*/  @!UPT UIADD3 URZ, URZ, URZ, URZ ;  /* 0x0000003f3f3ff290 */ /* 0x000ff6000fffe03f */
[----:B------:R3:W-:Y:S01]  /*324f0*/  STL.64 [R1+0x610], R16 ;  /* 0x0006101001007387 */ /* 0x0007e20000100a00 */
[----:B------:R-:W-:Y:S02]  /*32500*/  STL.64 [R1+0x618], R18 ;  /* 0x0006181201007387 */ /* 0x000fe40000100a00 */
[----:B---3--:R-:W-:Y:S02]  /*32510*/  IMAD.MOV.U32 R16, RZ, RZ, R0 ;  /* 0x000000ffff107224 */ /* 0x008fe400078e0000 */
[----:B----4-:R-:W-:Y:S01]  /*32520*/  IMAD.MOV.U32 R17, RZ, RZ, R3 ;  /* 0x000000ffff117224 */ /* 0x010fe200078e0003 */
[----:B------:R-:W3:Y:S01]  /*32530*/  LDL.LU R0, [R1+0x1fe4] ;  /* 0x001fe40001007983 */ /* 0x000ee20000300800 */
[----:B------:R-:W4:Y:S01]  /*32540*/  LDL.LU R3, [R1+0x1fe0] ;  /* 0x001fe00001037983 */ /* 0x000f220000300800 */
[----:B--2---:R-:W-:Y:S02]  /*32550*/  HMMA.16816.F32.BF16 R12, R24, R12, R8 ;  /* 0x0000000c180c723c */ /* 0x004fe40000041808 */
[----:B------:R-:W2:Y:S01]  /*32560*/  LDL.LU.64 R10, [R1+0x1fd8] ;  /* 0x001fd800010a7983 */ /* 0x000ea20000300a00 */
[----:B------:R-:W2:Y:S11]  /*32570*/  LDL.LU.64 R8, [R1+0x1fd0] ;  /* 0x001fd00001087983 */ /* 0x000eb60000300a00 */
[----:B------:R-:W-:Y:S09]  /*32580*/  @!UPT UIADD3 URZ, URZ, URZ, URZ ;  /* 0x0000003f3f3ff290 */ /* 0x000ff2000fffe03f */
[----:B------:R0:W-:Y:S04]  /*32590*/  STL.64 [R1+0x600], R12 ;  /* 0x0006000c01007387 */ /* 0x0001e80000100a00 */
[----:B0-----:R-:W2:Y:S01]  /*325a0*/  LDL.LU.64 R12, [R1+0x1fc8] ;  /* 0x001fc800010c7983 */ /* 0x001ea20000300a00 */
[----:B------:R-:W-:Y:S02]  /*325b0*/  IMAD.MOV.U32 R18, RZ, RZ, R29 ;  /* 0x000000ffff127224 */ /* 0x000fe400078e001d */
[----:B------:R-:W-:Y:S02]  /*325c0*/  IMAD.MOV.U32 R19, RZ, RZ, R2 ;  /* 0x000000ffff137224 */ /* 0x000fe400078e0002 */
        /* <DEDUP_REMOVED lines=16> */
[----:B------:R-:W-:Y:S02]  /*326d0*/  IMAD.MOV.U32 R2, RZ, RZ, R14 ;  /* 0x000000ffff027224 */ /* 0x000fe400078e000e */
[----:B------:R-:W-:Y:S02]  /*326e0*/  IMAD.MOV.U32 R29, RZ, RZ, R15 ;  /* 0x000000ffff1d7224 */ /* 0x000fe400078e000f */
[----:B------:R-:W2:Y:S04]  /*326f0*/  LDL.LU.64 R14, [R1+0x1f98] ;  /* 0x001f9800010e7983 */ /* 0x000ea80000300a00 */
[----:B0-----:R-:W2:Y:S01]  /*32700*/  LDL.LU.64 R12, [R1+0x1f90] ;  /* 0x001f9000010c7983 */ /* 0x001ea20000300a00 */
[----:B------:R-:W-:Y:S02]  /*32710*/  STL [R1+0x1734], R29 ;  /* 0x0017341d01007387 */ /* 0x000fe40000100800 */
[----:B------:R-:W-:Y:S01]  /*32720*/  STL [R1+0x1730], R2 ;  /* 0x0017300201007387 */ /* 0x000fe20000100800 */
[C---:B--2---:R-:W-:Y:S11]  /*32730*/  HMMA.16816.F32.BF16 R8, R24.reuse, R12, R8 ;  /* 0x0000000c1808723c */ /* 0x044ff60000041808 */
[----:B------:R-:W-:Y:S11]  /*32740*/  @!UPT UIADD3 URZ, URZ, URZ, URZ ;  /* 0x0000003f3f3ff290 */ /* 0x000ff6000fffe03f */
[----:B------:R-:W-:Y:S01]  /*32750*/  @!UPT UIADD3 URZ, URZ, URZ, URZ ;  /* 0x0000003f3f3ff290 */ /* 0x000fe2000fffe03f */
[----:B------:R0:W-:Y:S01]  /*32760*/  STL.64 [R1+0x5c0], R8 ;  /* 0x0005c00801007387 */ /* 0x0001e20000100a00 */
[----:B------:R-:W-:Y:S03]  /*32770*/  STL.64 [R1+0x5c8], R10 ;  /* 0x0005c80a01007387 */ /* 0x000fe60000100a00 */
[----:B0-----:R-:W2:Y:S01]  /*32780*/  LDL.LU.64 R8, [R1+0x1f88] ;  /* 0x001f880001087983 */ /* 0x001ea20000300a00 */
[----:B------:R0:W-:Y:S02]  /*32790*/  STL.64 [R1+0x1f40], R14 ;  /* 0x001f400e01007387 */ /* 0x0001e40000100a00 */
[----:B------:R-:W2:Y:S02]  /*327a0*/  LDL.LU R12, [R1+0x5b0] ;  /* 0x0005b000010c7983 */ /* 0x000ea40000300800 */
[----:B------:R-:W2:Y:S01]  /*327b0*/  LDL.LU R13, [R1+0x5b4] ;  /* 0x0005b400010d7983 */ /* 0x000ea20000300800 */
[----:B0-----:R-:W2:Y:S01]  /*327c0*/  LDL.LU R14, [R1+0x5b8] ;  /* 0x0005b800010e7983 */ /* 0x001ea20000300800 */
[----:B------:R-:W2:Y:S02]  /*327d0*/  LDL.LU R15, [R1+0x5bc] ;  /* 0x0005bc00010f7983 */ /* 0x000ea40000300800 */
[C---:B--2---:R-:W-:Y:S01]  /*327e0*/  HMMA.16816.F32.BF16 R12, R24.reuse, R8, R12 ;  /* 0x00000008180c723c */ /* 0x044fe2000004180c */
[----:B------:R-:W2:Y:S11]  /*327f0*/  LDL.LU R8, [R1+0x380] ;  /* 0x0003800001087983 */ /* 0x000eb60000300800 */
[----:B------:R-:W-:Y:S11]  /*32800*/  @!UPT UIADD3 URZ, URZ, URZ, URZ ;  /* 0x0000003f3f3ff290 */ /* 0x000ff6000fffe03f */
[----:B------:R-:W-:Y:S01]  /*32810*/  STL.64 [R1+0x5b0], R12 ;  /* 0x0005b00c01007387 */ /* 0x000fe20000100a00 */
[----:B------:R0:W-:Y:S02]  /*32820*/  STL.64 [R1+0x5b8], R14 ;  /* 0x0005b80e01007387 */ /* 0x0001e40000100a00 */
[----:B------:R-:W2:Y:S01]  /*32830*/  LDL.LU R9, [R1+0x384] ;  /* 0x0003840001097983 */ /* 0x000ea20000300800 */
[----:B0-----:R-:W2:Y:S01]  /*32840*/  LDL.64 R14, [R1+0x78] ;  /* 0x00007800010e7983 */ /* 0x001ea20000100a00 */
[----:B----4-:R-:W-:Y:S02]  /*32850*/  IMAD.MOV.U32 R10, RZ, RZ, R3 ;  /* 0x000000ffff0a7224 */ /* 0x010fe400078e0003 */
[----:B---3--:R-:W-:Y:S01]  /*32860*/  IMAD.MOV.U32 R11, RZ, RZ, R0 ;  /* 0x000000ffff0b7224 */ /* 0x008fe200078e0000 */
[----:B--2---:R0:W-:Y:S04]  /*32870*/  STL.64 [R1+0x1f70], R14 ;  /* 0x001f700e01007387 */ /* 0x0041e80000100a00 */
[----:B0-----:R-:W2:Y:S02]  /*32880*/  LDL.64 R14, [R1+0x88] ;  /* 0x00008800010e7983 */ /* 0x001ea40000100a00 */
[----:B------:R-:W-:Y:S11]  /*32890*/  HMMA.16816.F32.BF16 R24, R24, R4, R8 ;  /* 0x000000041818723c */ /* 0x000ff60000041808 */
[----:B------:R-:W-:Y:S11]  /*328a0*/  @!UPT UIADD3 URZ, URZ, URZ, URZ ;  /* 0x0000003f3f3ff290 */ /* 0x000ff6000fffe03f */
[----:B------:R-:W-:Y:S02]  /*328b0*/  @!UPT UIADD3 URZ, URZ, URZ, URZ ;  /* 0x0000003f3f3ff290 */ /* 0x000fe4000fffe03f */
[----:B------:R-:W-:Y:S02]  /*328c0*/  IMAD.MOV.U32 R8, RZ, RZ, R26 ;  /* 0x000000ffff087224 */ /* 0x000fe400078e001a */
[----:B------:R-:W-:Y:S02]  /*328d0*/  IMAD.MOV.U32 R0, RZ, RZ, R25 ;  /* 0x000000ffff007224 */ /* 0x000fe400078e0019 */
[----:B------:R-:W-:Y:S01]  /*328e0*/  IMAD.MOV.U32 R3, RZ, RZ, R27 ;  /* 0x000000ffff037224 */ /* 0x000fe200078e001b */
[----:B--2---:R0:W-:Y:S04]  /*328f0*/  STL.64 [R1+0x1f80], R14 ;  /* 0x001f800e01007387 */ /* 0x0041e80000100a00 */
[----:B0-----:R-:W2:Y:S01]  /*32900*/  LDL.64 R14, [R1+0xb8] ;  /* 0x0000b800010e7983 */ /* 0x001ea20000100a00 */
[----:B------:R0:W-:Y:S03]  /*32910*/  STL [R1+0x380], R24 ;  /* 0x0003801801007387 */ /* 0x0001e60000100800 */
[----:B0-----:R-:W3:Y:S01]  /*32920*/  LDL.LU R24, [R1+0x320] ;  /* 0x0003200001187983 */ /* 0x001ee20000300800 */
[----:B------:R-:W3:Y:S02]  /*32930*/  LDL.LU R25, [R1+0x324] ;  /* 0x0003240001197983 */ /* 0x000ee40000300800 */
[----:B------:R-:W3:Y:S02]  /*32940*/  LDL.LU R26, [R1+0x328] ;  /* 0x00032800011a7983 */ /* 0x000ee40000300800 */
[----:B------:R-:W3:Y:S01]  /*32950*/  LDL.LU R27, [R1+0x32c] ;  /* 0x00032c00011b7983 */ /* 0x000ee20000300800 */
[----:B------:R0:W-:Y:S01]  /*32960*/  STL [R1+0x19f0], R8 ;  /* 0x0019f00801007387 */ /* 0x0001e20000100800 */
[----:B------:R-:W4:Y:S02]  /*32970*/  LDL.64 R10, [R1+0xc8] ;  /* 0x0000c800010a7983 */ /* 0x000f240000100a00 */
[----:B------:R-:W-:Y:S02]  /*32980*/  STL [R1+0x173c], R3 ;  /* 0x00173c0301007387 */ /* 0x000fe40000100800 */
[----:B------:R-:W-:Y:S01]  /*32990*/  STL [R1+0x1738], R0 ;  /* 0x0017380001007387 */ /* 0x000fe20000100800 */
[C---:B----4-:R-:W-:Y:S01]  /*329a0*/  HMMA.16816.F32.BF16 R16, R20.reuse, R10, R16 ;  /* 0x0000000a1410723c */ /* 0x050fe20000041810 */
[----:B------:R-:W-:Y:S11]  /*329b0*/  IMAD.MOV.U32 R9, RZ, RZ, R11 ;  /* 0x000000ffff097224 */ /* 0x000ff600078e000b */
[----:B------:R-:W-:Y:S11]  /*329c0*/  @!UPT UIADD3 URZ, URZ, URZ, URZ ;  /* 0x0000003f3f3ff290 */ /* 0x000ff6000fffe03f */
[----:B------:R1:W-:Y:S01]  /*329d0*/  STL.64 [R1+0xa80], R16 ;  /* 0x000a801001007387 */ /* 0x0003e20000100a00 */
[----:B------:R-:W-:Y:S02]  /*329e0*/  STL.64 [R1+0xa88], R18 ;  /* 0x000a881201007387 */ /* 0x000fe40000100a00 */
[----:B------:R4:W-:Y:S02]  /*329f0*/  STL [R1+0x1ebc], R9 ;  /* 0x001ebc0901007387 */ /* 0x0009e40000100800 */
[----:B0-----:R-:W2:Y:S02]  /*32a00*/  LDL.LU R8, [R1+0x350] ;  /* 0x0003500001087983 */ /* 0x001ea40000300800 */
[----:B-1----:R-:W-:Y:S01]  /*32a10*/  IMAD.MOV.U32 R16, RZ, RZ, R10 ;  /* 0x000000ffff107224 */ /* 0x002fe200078e000a */
[----:B----4-:R-:W4:Y:S01]  /*32a20*/  LDL.LU R9, [R1+0x354] ;  /* 0x0003540001097983 */ /* 0x010f220000300800 */
[----:B------:R-:W4:Y:S02]  /*32a30*/  LDL.LU R10, [R1+0x358] ;  /* 0x00035800010a7983 */ /* 0x000f240000300800 */
[----:B------:R-:W4:Y:S01]  /*32a40*/  LDL.LU R11, [R1+0x35c] ;  /* 0x00035c00010b7983 */ /* 0x000f220000300800 */
[----:B------:R0:W-:Y:S04]  /*32a50*/  STL [R1+0x1eb8], R16 ;  /* 0x001eb81001007387 */ /* 0x0001e80000100800 */
[----:B0-----:R-:W2:Y:S01]  /*32a60*/  LDL.LU R16, [R1+0x360] ;  /* 0x0003600001107983 */ /* 0x001ea20000300800 */
[----:B------:R-:W2:Y:S02]  /*32a70*/  LDL.LU R17, [R1+0x364] ;  /* 0x0003640001117983 */ /* 0x000ea40000300800 */
[----:B------:R-:W2:Y:S02]  /*32a80*/  LDL.LU R18, [R1+0x368] ;  /* 0x0003680001127983 */ /* 0x000ea40000300800 */
[----:B------:R-:W2:Y:S02]  /*32a90*/  LDL.LU R19, [R1+0x36c] ;  /* 0x00036c0001137983 */ /* 0x000ea40000300800 */
[C---:B--2---:R-:W-:Y:S11]  /*32aa0*/  HMMA.16816.F32.BF16 R16, R20.reuse, R14, R16 ;  /* 0x0000000e1410723c */ /* 0x044ff60000041810 */
[----:B------:R-:W-:Y:S11]  /*32ab0*/  @!UPT UIADD3 URZ, URZ, URZ, URZ ;  /* 0x0000003f3f3ff290 */ /* 0x000ff6000fffe03f */
[----:B------:R-:W-:Y:S01]  /*32ac0*/  @!UPT UIADD3 URZ, URZ, URZ, URZ ;  /* 0x0000003f3f3ff290 */ /* 0x000fe2000fffe03f */
[----:B------:R0:W-:Y:S01]  /*32ad0*/  STL.64 [R1+0xa70], R16 ;  /* 0x000a701001007387 */ /* 0x0001e20000100a00 */
[----:B------:R1:W-:Y:S02]  /*32ae0*/  STL.64 [R1+0xa78], R18 ;  /* 0x000a781201007387 */ /* 0x0003e40000100a00 */
[----:B0-----:R-:W-:Y:S02]  /*32af0*/  IMAD.MOV.U32 R17, RZ, RZ, R15 ;  /* 0x000000ffff117224 */ /* 0x001fe400078e000f */
[----:B-1----:R-:W-:Y:S02]  /*32b00*/  IMAD.MOV.U32 R18, RZ, RZ, R14 ;  /* 0x000000ffff127224 */ /* 0x002fe400078e000e */
[----:B------:R-:W2:Y:S01]  /*32b10*/  LDL.LU.64 R14, [R1+0x1f80] ;  /* 0x001f8000010e7983 */ /* 0x000ea20000300a00 */
[----:B------:R-:W-:Y:S02]  /*32b20*/  STL [R1+0x1ec4], R17 ;  /* 0x001ec41101007387 */ /* 0x000fe40000100800 */
[----:B------:R0:W-:Y:S02]  /*32b30*/  STL [R1+0x1ec0], R18 ;  /* 0x001ec01201007387 */ /* 0x0001e40000100800 */
[----:B0-----:R-:W4:Y:S02]  /*32b40*/  LDL.64 R18, [R1+0xa8] ;  /* 0x0000a80001127983 */ /* 0x001f240000100a00 */
[----:B----4-:R-:W-:Y:S11]  /*32b50*/  HMMA.16816.F32.BF16 R8, R20, R18, R8 ;  /* 0x000000121408723c */ /* 0x010ff60000041808 */
[----:B------:R-:W-:Y:S11]  /*32b60*/  @!UPT UIADD3 URZ, URZ, URZ, URZ ;  /* 0x0000003f3f3ff290 */ /* 0x000ff6000fffe03f */
[----:B------:R-:W-:Y:S01]  /*32b70*/  @!UPT UIADD3 URZ, URZ, URZ, URZ ;  /* 0x0000003f3f3ff290 */ /* 0x000fe2000fffe03f */
[----:B------:R-:W-:Y:S01]  /*32b80*/  STL.64 [R1+0xa60], R8 ;  /* 0x000a600801007387 */ /* 0x000fe20000100a00 */
[----:B------:R0:W-:Y:S02]  /*32b90*/  STL.64 [R1+0xa68], R10 ;  /* 0x000a680a01007387 */ /* 0x0001e40000100a00 */
[----:B------:R1:W-:Y:S02]  /*32ba0*/  STL [R1+0x1ecc], R19 ;  /* 0x001ecc1301007387 */ /* 0x0003e40000100800 */
[----:B------:R-:W4:Y:S01]  /*32bb0*/  LDL.LU R16, [R1+0x340] ;  /* 0x0003400001107983 */ /* 0x000f220000300800 */
[----:B------:R-:W4:Y:S01]  /*32bc0*/  LDL.LU R17, [R1+0x344] ;  /* 0x0003440001117983 */ /* 0x000f220000300800 */
[----:B0-----:R-:W-:-:S03]  /*32bd0*/  IMAD.MOV.U32 R10, RZ, RZ, R18 ;  /* 0x000000ffff0a7224 */ /* 0x001fc600078e0012 */
[----:B------:R-:W4:Y:S01]  /*32be0*/  LDL.LU R18, [R1+0x348] ;  /* 0x0003480001127983 */ /* 0x000f220000300800 */
[----:B-1----:R-:W4:Y:S02]  /*32bf0*/  LDL.LU R19, [R1+0x34c] ;  /* 0x00034c0001137983 */ /* 0x002f240000300800 */
[----:B------:R0:W-:Y:S02]  /*32c00*/  STL [R1+0x1ec8], R10 ;  /* 0x001ec80a01007387 */ /* 0x0001e40000100800 */
[----:B0-----:R-:W4:Y:S02]  /*32c10*/  LDL.64 R10, [R1+0x98] ;  /* 0x00009800010a7983 */ /* 0x001f240000100a00 */
[----:B----4-:R-:W-:Y:S11]  /*32c20*/  HMMA.16816.F32.BF16 R16, R20, R10, R16 ;  /* 0x0000000a1410723c */ /* 0x010ff60000041810 */
[----:B------:R-:W-:Y:S11]  /*32c30*/  @!UPT UIADD3 URZ, URZ, URZ, URZ ;  /* 0x0000003f3f3ff290 */ /* 0x000ff6000fffe03f */
[----:B------:R-:W-:Y:S01]  /*32c40*/  @!UPT UIADD3 URZ, URZ, URZ, URZ ;  /* 0x0000003f3f3ff290 */ /* 0x000fe2000fffe03f */
[----:B------:R0:W-:Y:S01]  /*32c50*/  STL.64 [R1+0xa50], R16 ;  /* 0x000a501001007387 */ /* 0x0001e20000100a00 */
[----:B------:R-:W-:Y:S02]  /*32c60*/  STL.64 [R1+0xa58], R18 ;  /* 0x000a581201007387 */ /* 0x000fe40000100a00 */
[----:B0-----:R-:W-:-:S05]  /*32c70*/  IMAD.MOV.U32 R16, RZ, RZ, R10 ;  /* 0x000000ffff107224 */ /* 0x001fca00078e000a */
[----:B------:R0:W-:Y:S04]  /*32c80*/  STL [R1+0x1ed0], R16 ;  /* 0x001ed01001007387 */ /* 0x0001e80000100800 */
[----:B0-----:R-:W4:Y:S01]  /*32c90*/  LDL.LU R16, [R1+0x330] ;  /* 0x0003300001107983 */ /* 0x001f220000300800 */
[----:B------:R-:W4:Y:S02]  /*32ca0*/  LDL.LU R17, [R1+0x334] ;  /* 0x0003340001117983 */ /* 0x000f240000300800 */
[----:B------:R-:W-:Y:S02]  /*32cb0*/  IMAD.MOV.U32 R18, RZ, RZ, R6 ;  /* 0x000000ffff127224 */ /* 0x000fe400078e0006 */
[----:B------:R-:W-:Y:S01]  /*32cc0*/  IMAD.MOV.U32 R19, RZ, RZ, R7 ;  /* 0x000000ffff137224 */ /* 0x000fe200078e0007 */
[----:B------:R-:W3:Y:S01]  /*32cd0*/  LDL.LU R6, [R1+0x1f7c] ;  /* 0x001f7c0001067983 */ /* 0x000ee20000300800 */
[----:B------:R-:W3:Y:S02]  /*32ce0*/  LDL.LU R7, [R1+0x1f78] ;  /* 0x001f780001077983 */ /* 0x000ee40000300800 */
[----:B--2---:R-:W-:-:S03]  /*32cf0*/  IMAD.MOV.U32 R9, RZ, RZ, R15 ;  /* 0x000000ffff097224 */ /* 0x004fc600078e000f */
[C---:B----4-:R-:W-:Y:S11]  /*32d00*/  HMMA.16816.F32.BF16 R16, R20.reuse, R14, R16 ;  /* 0x0000000e1410723c */ /* 0x050ff60000041810 */
[----:B------:R-:W-:Y:S11]  /*32d10*/  @!UPT UIADD3 URZ, URZ, URZ, URZ ;  /* 0x0000003f3f3ff290 */ /* 0x000ff6000fffe03f */
[----:B------:R-:W-:Y:S01]  /*32d20*/  @!UPT UIADD3 URZ, URZ, URZ, URZ ;  /* 0x0000003f3f3ff290 */ /* 0x000fe2000fffe03f */
[----:B------:R-:W-:Y:S01]  /*32d30*/  STL.64 [R1+0x9f0], R16 ;  /* 0x0009f01001007387 */ /* 0x000fe20000100a00 */
[----:B------:R0:W-:Y:S02]  /*32d40*/  STL.64 [R1+0x9f8], R18 ;  /* 0x0009f81201007387 */ /* 0x0001e40000100a00 */
[----:B0-----:R-:W-:Y:S02]  /*32d50*/  IMAD.MOV.U32 R18, RZ, RZ, R14 ;  /* 0x000000ffff127224 */ /* 0x001fe400078e000e */
[----:B------:R-:W3:Y:S03]  /*32d60*/  LDL.LU.64 R14, [R1+0x1f70] ;  /* 0x001f7000010e7983 */ /* 0x000ee60000300a00 */
[----:B------:R0:W-:Y:S02]  /*32d70*/  STL [R1+0x1f58], R18 ;  /* 0x001f581201007387 */ /* 0x0001e40000100800 */
[----:B0-----:R-:W2:Y:S01]  /*32d80*/  LDL.64 R18, [R1+0x68] ;  /* 0x0000680001127983 */ /* 0x001ea20000100a00 */
[----:B---3--:R-:W-:Y:S01]  /*32d90*/  HMMA.16816.F32.BF16 R24, R20, R14, R24 ;  /* 0x0000000e1418723c */ /* 0x008fe20000041818 */
[----:B------:R-:W-:-:S02]  /*32da0*/  IMAD.MOV.U32 R8, RZ, RZ, R14 ;  /* 0x000000ffff087224 */ /* 0x000fc400078e000e */
[----:B------:R-:W-:Y:S11]  /*32db0*/  IMAD.MOV.U32 R5, RZ, RZ, R15 ;  /* 0x000000ffff057224 */ /* 0x000ff600078e000f */
[----:B------:R-:W-:Y:S09]  /*32dc0*/  @!UPT UIADD3 URZ, URZ, URZ, URZ ;  /* 0x0000003f3f3ff290 */ /* 0x000ff2000fffe03f */
[----:B------:R-:W-:Y:S01]  /*32dd0*/  STL.64 [R1+0x9d0], R24 ;  /* 0x0009d01801007387 */ /* 0x000fe20000100a00 */
[----:B------:R-:W-:Y:S02]  /*32de0*/  STL.64 [R1+0x9d8], R26 ;  /* 0x0009d81a01007387 */ /* 0x000fe40000100a00 */
[----:B------:R-:W-:Y:S02]  /*32df0*/  STL [R1+0x1f68], R11 ;  /* 0x001f680b01007387 */ /* 0x000fe40000100800 */
[----:B------:R0:W-:Y:S01]  /*32e00*/  STL.64 [R1+0x1f60], R8 ;  /* 0x001f600801007387 */ /* 0x0001e20000100a00 */
[----:B------:R-:W1:Y:S04]  /*32e10*/  LDSM.16.MT88.4 R24, [R28+0x6100] ;  /* 0x006100001c18783b */ /* 0x000e680000004200 */
[----:B0-----:R-:W2:Y:S01]  /*32e20*/  LDL.LU R8, [R1+0x590] ;  /* 0x0005900001087983 */ /* 0x001ea20000300800 */
[----:B------:R-:W2:Y:S02]  /*32e30*/  LDL.LU R9, [R1+0x594] ;  /* 0x0005940001097983 */ /* 0x000ea40000300800 */
[----:B------:R-:W2:Y:S02]  /*32e40*/  LDL.LU R10, [R1+0x598] ;  /* 0x00059800010a7983 */ /* 0x000ea40000300800 */
[----:B------:R-:W2:Y:S01]  /*32e50*/  LDL.LU R11, [R1+0x59c] ;  /* 0x00059c00010b7983 */ /* 0x000ea20000300800 */
[----:B------:R-:W-:Y:S01]  /*32e60*/  STL.64 [R1+0x1f28], R6 ;  /* 0x001f280601007387 */ /* 0x000fe20000100a00 */
[----:B------:R0:W-:Y:S02]  /*32e70*/  STL [R1+0x1f20], R5 ;  /* 0x001f200501007387 */ /* 0x0001e40000100800 */
[----:B------:R-:W3:Y:S01]  /*32e80*/  LDL.LU R4, [R1+0x560] ;  /* 0x0005600001047983 */ /* 0x000ee20000300800 */
[----:B0-----:R-:W3:Y:S01]  /*32e90*/  LDL.LU R5, [R1+0x564] ;  /* 0x0005640001057983 */ /* 0x001ee20000300800 */
[----:B------:R-:W4:Y:S02]  /*32ea0*/  LDL.LU R6, [R1+0x568] ;  /* 0x0005680001067983 */ /* 0x000f240000300800 */
[----:B------:R-:W4:Y:S02]  /*32eb0*/  LDL.LU R7, [R1+0x56c] ;  /* 0x00056c0001077983 */ /* 0x000f240000300800 */
[----:B------:R-:W2:Y:S01]  /*32ec0*/  LDL.LU R12, [R1+0x570] ;  /* 0x00057000010c7983 */ /* 0x000ea20000300800 */
[----:B------:R-:W2:Y:S01]  /*32ed0*/  LDL.LU R13, [R1+0x574] ;  /* 0x00057400010d7983 */ /* 0x000ea20000300800 */
        /* <DEDUP_REMOVED lines=8> */
[----:B----4-:R0:W-:Y:S01]  /*32f60*/  STL.64 [R1+0x1f38], R6 ;  /* 0x001f380601007387 */ /* 0x0101e20000100a00 */
[----:B---3--:R-:W-:Y:S03]  /*32f70*/  STL.64 [R1+0x1f30], R4 ;  /* 0x001f300401007387 */ /* 0x008fe60000100a00 */
[----:B0-----:R-:W3:Y:S01]  /*32f80*/  LDL.64 R6, [R1+0x48] ;  /* 0x0000480001067983 */ /* 0x001ee20000100a00 */
[----:B-1----:R0:W-:Y:S02]  /*32f90*/  STL.64 [R1+0x1d48], R26 ;  /* 0x001d481a01007387 */ /* 0x0021e40000100a00 */
[----:B------:R-:W-:Y:S01]  /*32fa0*/  STL.64 [R1+0x1d40], R24 ;  /* 0x001d401801007387 */ /* 0x000fe20000100a00 */
[----:B0-----:R-:W4:Y:S01]  /*32fb0*/  LDL.64 R26, [R1+0x28] ;  /* 0x00002800011a7983 */ /* 0x001f220000100a00 */
[C---:B------:R-:W-:Y:S03]  /*32fc0*/  HMMA.16816.F32.BF16 R8, R20.reuse, R18, R8 ;  /* 0x000000121408723c */ /* 0x040fe60000041808 */
[----:B----4-:R0:W-:Y:S04]  /*32fd0*/  STL.64 [R1+0x1f18], R26 ;  /* 0x001f181a01007387 */ /* 0x0101e80000100a00 */
[----:B0-----:R-:W4:Y:S11]  /*32fe0*/  LDL.64 R26, [R1+0x38] ;  /* 0x00003800011a7983 */ /* 0x001f360000100a00 */
[----:B------:R-:W-:Y:S05]  /*32ff0*/  @!UPT UIADD3 URZ, URZ, URZ, URZ ;  /* 0x0000003f3f3ff290 */ /* 0x000fea000fffe03f */
[----:B------:R-:W-:Y:S02]  /*33000*/  STL.64 [R1+0x9c0], R8 ;  /* 0x0009c00801007387 */ /* 0x000fe40000100a00 */
[----:B------:R0:W-:Y:S02]  /*33010*/  STL.64 [R1+0x9c8], R10 ;  /* 0x0009c80a01007387 */ /* 0x0001e40000100a00 */
[----:B0-----:R-:W2:Y:S01]  /*33020*/  LDL.LU R11, [R1+0x1f68] ;  /* 0x001f6800010b7983 */ /* 0x001ea20000300800 */
[----:B------:R-:W3:Y:S02]  /*33030*/  LDL.LU.64 R8, [R1+0x1f60] ;  /* 0x001f600001087983 */ /* 0x000ee40000300a00 */
[----:B------:R-:W-:Y:S02]  /*33040*/  IMAD.MOV.U32 R10, RZ, RZ, R18 ;  /* 0x000000ffff0a7224 */ /* 0x000fe400078e0012 */
[----:B------:R-:W4:Y:S04]  /*33050*/  LDL.LU R18, [R1+0x1f58] ;  /* 0x001f580001127983 */ /* 0x000f280000300800 */
[----:B--2---:R0:W-:Y:S01]  /*33060*/  STL.64 [R1+0x1ee0], R10 ;  /* 0x001ee00a01007387 */ /* 0x0041e20000100a00 */
[----:B---3--:R-:W-:Y:S03]  /*33070*/  STL.64 [R1+0x1ed8], R8 ;  /* 0x001ed80801007387 */ /* 0x008fe60000100a00 */
[----:B0-----:R-:W2:Y:S01]  /*33080*/  LDL.64 R10, [R1+0x58] ;  /* 0x00005800010a7983 */ /* 0x001ea20000100a00 */
[----:B------:R-:W-:Y:S01]  /*33090*/  IMAD.MOV.U32 R17, RZ, RZ, R19 ;  /* 0x000000ffff117224 */ /* 0x000fe200078e0013 */
        /* <DEDUP_REMOVED lines=8> */
[----:B----4-:R-:W-:Y:S02]  /*33120*/  STL.64 [R1+0x1ef0], R18 ;  /* 0x001ef01201007387 */ /* 0x010fe40000100a00 */
[----:B------:R0:W-:Y:S02]  /*33130*/  STL.64 [R1+0x1ee8], R16 ;  /* 0x001ee81001007387 */ /* 0x0001e40000100a00 */
[----:B0-----:R-:W3:Y:S01]  /*33140*/  LDL.LU R16, [R1+0x530] ;  /* 0x0005300001107983 */ /* 0x001ee20000300800 */
[----:B------:R-:W3:Y:S02]  /*33150*/  LDL.LU R17, [R1+0x534] ;  /* 0x0005340001117983 */ /* 0x000ee40000300800 */
[----:B------:R-:W4:Y:S02]  /*33160*/  LDL.LU R18, [R1+0x538] ;  /* 0x0005380001127983 */ /* 0x000f240000300800 */
[----:B------:R-:W4:Y:S01]  /*33170*/  LDL.LU R19, [R1+0x53c] ;  /* 0x00053c0001137983 */ /* 0x000f220000300800 */
[C---:B--2---:R-:W-:Y:S01]  /*33180*/  HMMA.16816.F32.BF16 R12, R20.reuse, R6, R12 ;  /* 0x00000006140c723c */ /* 0x044fe2000004180c */
[----:B----4-:R-:W-:Y:S01]  /*33190*/  STL.64 [R1+0x1f10], R18 ;  /* 0x001f101201007387 */ /* 0x010fe20000100a00 */
[----:B---3--:R0:W-:Y:S03]  /*331a0*/  STL.64 [R1+0x1f08], R16 ;  /* 0x001f081001007387 */ /* 0x0081e60000100a00 */
[----:B0-----:R-:W2:Y:S01]  /*331b0*/  LDL.LU R16, [R1+0x540] ;  /* 0x0005400001107983 */ /* 0x001ea20000300800 */
[----:B------:R-:W2:Y:S02]  /*331c0*/  LDL.LU R17, [R1+0x544] ;  /* 0x0005440001117983 */ /* 0x000ea40000300800 */
[----:B------:R-:W2:Y:S02]  /*331d0*/  LDL.LU R18, [R1+0x548] ;  /* 0x0005480001127983 */ /* 0x000ea40000300800 */
[----:B------:R-:W2:Y:S01]  /*331e0*/  LDL.LU R19, [R1+0x54c] ;  /* 0x00054c0001137983 */ /* 0x000ea20000300800 */
[----:B------:R-:W3:Y:S11]  /*331f0*/  LDL.64 R10, [R1+0x8] ;  /* 0x00000800010a7983 */ /* 0x000ef60000100a00 */
[----:B------:R-:W-:Y:S01]  /*33200*/  @!UPT UIADD3 URZ, URZ, URZ, URZ ;  /* 0x0000003f3f3ff290 */ /* 0x000fe2000fffe03f */
[----:B------:R0:W-:Y:S02]  /*33210*/  STL.64 [R1+0x580], R12 ;  /* 0x0005800c01007387 */ /* 0x0001e40000100a00 */
[----:B------:R1:W-:Y:S02]  /*33220*/  STL.64 [R1+0x588], R14 ;  /* 0x0005880e01007387 */ /* 0x0003e40000100a00 */
[----:B0-----:R-:W-:Y:S01]  /*33230*/  IMAD.MOV.U32 R13, RZ, RZ, R6 ;  /* 0x000000ffff0d7224 */ /* 0x001fe200078e0006 */
[----:B-1----:R-:W4:Y:S01]  /*33240*/  LDL.LU.64 R14, [R1+0x1f40] ;  /* 0x001f4000010e7983 */ /* 0x002f220000300a00 */
[----:B------:R-:W-:Y:S02]  /*33250*/  IMAD.MOV.U32 R12, RZ, RZ, R7 ;  /* 0x000000ffff0c7224 */ /* 0x000fe400078e0007 */
        /* <DEDUP_REMOVED lines=8> */
[----:B------:R-:W3:Y:S02]  /*332e0*/  LDL.LU R5, [R1+0x1f20] ;  /* 0x001f200001057983 */ /* 0x000ee40000300800 */
[----:B------:R-:W-:Y:S02]  /*332f0*/  IMAD.MOV.U32 R4, RZ, RZ, R26 ;  /* 0x000000ffff047224 */ /* 0x000fe400078e001a */
[----:B------:R-:W-:Y:S02]  /*33300*/  IMAD.MOV.U32 R3, RZ, RZ, R27 ;  /* 0x000000ffff037224 */ /* 0x000fe400078e001b */
[----:B------:R-:W4:Y:S04]  /*33310*/  LDL.LU.64 R26, [R1+0x1f18] ;  /* 0x001f1800011a7983 */ /* 0x000f280000300a00 */
[----:B--2---:R-:W-:Y:S01]  /*33320*/  STL.64 [R1+0x1e90], R6 ;  /* 0x001e900601007387 */ /* 0x004fe20000100a00 */
[----:B---3--:R0:W-:Y:S03]  /*33330*/  STL.64 [R1+0x1e88], R4 ;  /* 0x001e880401007387 */ /* 0x0081e60000100a00 */
[----:B0-----:R-:W4:Y:S01]  /*33340*/  LDL.LU R4, [R1+0x550] ;  /* 0x0005500001047983 */ /* 0x001f220000300800 */
[----:B------:R-:W4:Y:S02]  /*33350*/  LDL.LU R5, [R1+0x554] ;  /* 0x0005540001057983 */ /* 0x000f240000300800 */
[----:B------:R-:W4:Y:S02]  /*33360*/  LDL.LU R6, [R1+0x558] ;  /* 0x0005580001067983 */ /* 0x000f240000300800 */
[----:B------:R-:W4:Y:S02]  /*33370*/  LDL.LU R7, [R1+0x55c] ;  /* 0x00055c0001077983 */ /* 0x000f240000300800 */
[C---:B----4-:R-:W-:Y:S11]  /*33380*/  HMMA.16816.F32.BF16 R4, R20.reuse, R26, R4 ;  /* 0x0000001a1404723c */ /* 0x050ff60000041804 */
[----:B------:R-:W-:Y:S11]  /*33390*/  @!UPT UIADD3 URZ, URZ, URZ, URZ ;  /* 0x0000003f3f3ff290 */ /* 0x000ff6000fffe03f */
[----:B------:R-:W-:Y:S01]  /*333a0*/  @!UPT UIADD3 URZ, URZ, URZ, URZ ;  /* 0x0000003f3f3ff290 */ /* 0x000fe2000fffe03f */
[----:B------:R0:W-:Y:S01]  /*333b0*/  STL.64 [R1+0x560], R4 ;  /* 0x0005600401007387 */ /* 0x0001e20000100a00 */
[----:B------:R-:W-:Y:S02]  /*333c0*/  STL.64 [R1+0x568], R6 ;  /* 0x0005680601007387 */ /* 0x000fe40000100a00 */
[----:B------:R-:W2:Y:S02]  /*333d0*/  LDL.LU R24, [R1+0x440] ;  /* 0x0004400001187983 */ /* 0x000ea40000300800 */
[----:B------:R-:W2:Y:S02]  /*333e0*/  LDL.LU R25, [R1+0x444] ;  /* 0x0004440001197983 */ /* 0x000ea40000300800 */
[----:B0-----:R-:W-:Y:S02]  /*333f0*/  IMAD.MOV.U32 R5, RZ, RZ, R26 ;  /* 0x000000ffff057224 */ /* 0x001fe400078e001a */
[----:B------:R-:W-:Y:S01]  /*33400*/  IMAD.MOV.U32 R4, RZ, RZ, R27 ;  /* 0x000000ffff047224 */ /* 0x000fe200078e001b */
[----:B------:R-:W3:Y:S01]  /*33410*/  LDL.LU R26, [R1+0x448] ;  /* 0x00044800011a7983 */ /* 0x000ee20000300800 */
[----:B------:R-:W3:Y:S03]  /*33420*/  LDL.LU R27, [R1+0x44c] ;  /* 0x00044c00011b7983 */ /* 0x000ee60000300800 */
[----:B---3--:R0:W-:Y:S01]  /*33430*/  STL.64 [R1+0x1d60], R26 ;  /* 0x001d601a01007387 */ /* 0x0081e20000100a00 */
[----:B--2---:R-:W-:Y:S03]  /*33440*/  STL.64 [R1+0x1d58], R24 ;  /* 0x001d581801007387 */ /* 0x004fe60000100a00 */
[----:B0-----:R-:W2:Y:S02]  /*33450*/  LDL.64 R26, [R1+0x18] ;  /* 0x00001800011a7983 */ /* 0x001ea40000100a00 */
[----:B--2---:R-:W-:Y:S01]  /*33460*/  HMMA.16816.F32.BF16 R16, R20, R26, R16 ;  /* 0x0000001a1410723c */ /* 0x004fe20000041810 */
[----:B------:R-:W-:-:S02]  /*33470*/  IMAD.MOV.U32 R2, RZ, RZ, R26 ;  /* 0x000000ffff027224 */ /* 0x000fc400078e001a */
[----:B------:R-:W-:-:S04]  /*33480*/  IMAD.MOV.U32 R0, RZ, RZ, R27 ;  /* 0x000000ffff007224 */ /* 0x000fc800078e001b */
[----:B------:R-:W-:Y:S02]  /*33490*/  IMAD.MOV.U32 R26, RZ, RZ, R14 ;  /* 0x000000ffff1a7224 */ /* 0x000fe400078e000e */
[----:B------:R-:W-:Y:S11]  /*334a0*/  IMAD.MOV.U32 R27, RZ, RZ, R15 ;  /* 0x000000ffff1b7224 */ /* 0x000ff600078e000f */
[----:B------:R-:W-:Y:S03]  /*334b0*/  @!UPT UIADD3 URZ, URZ, URZ, URZ ;  /* 0x0000003f3f3ff290 */ /* 0x000fe6000fffe03f */
[----:B------:R-:W-:Y:S01]  /*334c0*/  STL.64 [R1+0x550], R16 ;  /* 0x0005501001007387 */ /* 0x000fe20000100a00 */
[----:B------:R0:W-:Y:S03]  /*334d0*/  STL.64 [R1+0x558], R18 ;  /* 0x0005581201007387 */ /* 0x0001e60000100a00 */
[----:B0-----:R-:W2:Y:S01]  /*334e0*/  LDL.LU.64 R18, [R1+0x1f10] ;  /* 0x001f100001127983 */ /* 0x001ea20000300a00 */
[----:B------:R-:W2:Y:S02]  /*334f0*/  LDL.LU.64 R16, [R1+0x1f08] ;  /* 0x001f080001107983 */ /* 0x000ea40000300a00 */
[----:B------:R-:W3:Y:S02]  /*33500*/  LDL.LU R24, [R1+0x450] ;  /* 0x0004500001187983 */ /* 0x000ee40000300800 */
[----:B------:R-:W3:Y:S01]  /*33510*/  LDL.LU R25, [R1+0x454] ;  /* 0x0004540001197983 */ /* 0x000ee20000300800 */
[----:B------:R-:W4:Y:S01]  /*33520*/  LDL.LU R14, [R1+0x1f04] ;  /* 0x001f0400010e7983 */ /* 0x000f220000300800 */
[----:B------:R-:W2:Y:S02]  /*33530*/  LDL.LU R15, [R1+0x1f00] ;  /* 0x001f0000010f7983 */ /* 0x000ea40000300800 */
[----:B------:R0:W-:Y:S02]  /*33540*/  STL.64 [R1+0x1d70], R26 ;  /* 0x001d701a01007387 */ /* 0x0001e40000100a00 */
[----:B0-----:R-:W-:-:S02]  /*33550*/  IMAD.MOV.U32 R26, RZ, RZ, R2 ;  /* 0x000000ffff1a7224 */ /* 0x001fc400078e0002 */
[----:B------:R-:W-:Y:S01]  /*33560*/  IMAD.MOV.U32 R27, RZ, RZ, R0 ;  /* 0x000000ffff1b7224 */ /* 0x000fe200078e0000 */
[----:B---3--:R0:W-:Y:S04]  /*33570*/  STL.64 [R1+0x1d68], R24 ;  /* 0x001d681801007387 */ /* 0x0081e80000100a00 */
[----:B------:R4:W-:Y:S01]  /*33580*/  STL.64 [R1+0x1d80], R26 ;  /* 0x001d801a01007387 */ /* 0x0009e20000100a00 */
[----:B0-----:R-:W3:Y:S01]  /*33590*/  LDL.LU R24, [R1+0x520] ;  /* 0x0005200001187983 */ /* 0x001ee20000300800 */
[----:B------:R-:W3:Y:S02]  /*335a0*/  LDL.LU R25, [R1+0x524] ;  /* 0x0005240001197983 */ /* 0x000ee40000300800 */
[----:B----4-:R-:W-:Y:S02]  /*335b0*/  IMAD.MOV.U32 R26, RZ, RZ, R14 ;  /* 0x000000ffff1a7224 */ /* 0x010fe400078e000e */
[----:B--2---:R-:W-:Y:S01]  /*335c0*/  IMAD.MOV.U32 R27, RZ, RZ, R15 ;  /* 0x000000ffff1b7224 */ /* 0x004fe200078e000f */
[----:B------:R-:W3:Y:S01]  /*335d0*/  LDL.LU R14, [R1+0x1efc] ;  /* 0x001efc00010e7983 */ /* 0x000ee20000300800 */
[----:B------:R-:W3:Y:S01]  /*335e0*/  LDL.LU R15, [R1+0x1ef8] ;  /* 0x001ef800010f7983 */ /* 0x000ee20000300800 */
[----:B------:R-:W-:Y:S01]  /*335f0*/  HMMA.16816.F32.BF16 R16, R20, R10, R16 ;  /* 0x0000000a1410723c */ /* 0x000fe20000041810 */
[----:B------:R-:W2:Y:S02]  /*33600*/  LDL R29, [R1+0x14fc] ;  /* 0x0014fc00011d7983 */ /* 0x000ea40000100800 */
[----:B------:R-:W-:-:S02]  /*33610*/  IMAD.MOV.U32 R2, RZ, RZ, R10 ;  /* 0x000000ffff027224 */ /* 0x000fc400078e000a */
[----:B------:R-:W-:Y:S11]  /*33620*/  IMAD.MOV.U32 R0, RZ, RZ, R11 ;  /* 0x000000ffff007224 */ /* 0x000ff600078e000b */
[----:B------:R-:W-:Y:S07]  /*33630*/  @!UPT UIADD3 URZ, URZ, URZ, URZ ;  /* 0x0000003f3f3ff290 */ /* 0x000fee000fffe03f */
[----:B------:R-:W-:Y:S01]  /*33640*/  STL.64 [R1+0x540], R16 ;  /* 0x0005401001007387 */ /* 0x000fe20000100a00 */
[----:B------:R0:W-:Y:S03]  /*33650*/  STL.64 [R1+0x548], R18 ;  /* 0x0005481201007387 */ /* 0x0001e60000100a00 */
[----:B0-----:R-:W4:Y:S01]  /*33660*/  LDL.LU.64 R18, [R1+0x1ef0] ;  /* 0x001ef00001127983 */ /* 0x001f220000300a00 */
[----:B------:R-:W2:Y:S02]  /*33670*/  LDL.LU.64 R16, [R1+0x1ee8] ;  /* 0x001ee80001107983 */ /* 0x000ea40000300a00 */
[----:B------:R-:W2:Y:S02]  /*33680*/  LDL.LU.64 R10, [R1+0x1ee0] ;  /* 0x001ee000010a7983 */ /* 0x000ea40000300a00 */
[----:B------:R-:W2:Y:S01]  /*33690*/  LDL.LU.64 R8, [R1+0x1ed8] ;  /* 0x001ed80001087983 */ /* 0x000ea20000300a00 */
[----:B---3--:R-:W-:Y:S11]  /*336a0*/  HMMA.16816.F32.BF16 R24, R20, R14, R24 ;  /* 0x0000000e1418723c */ /* 0x008ff60000041818 */
[----:B------:R-:W-:Y:S11]  /*336b0*/  @!UPT UIADD3 URZ, URZ, URZ, URZ ;  /* 0x0000003f3f3ff290 */ /* 0x000ff6000fffe03f */
[----:B------:R-:W-:Y:S01]  /*336c0*/  @!UPT UIADD3 URZ, URZ, URZ, URZ ;  /* 0x0000003f3f3ff290 */ /* 0x000fe2000fffe03f */
[----:B------:R-:W-:Y:S01]  /*336d0*/  STL.64 [R1+0x370], R24 ;  /* 0x0003701801007387 */ /* 0x000fe20000100a00 */
[----:B------:R0:W-:Y:S02]  /*336e0*/  STL.64 [R1+0x378], R26 ;  /* 0x0003781a01007387 */ /* 0x0001e40000100a00 */
[----:B0-----:R-:W-:Y:S02]  /*336f0*/  IMAD.MOV.U32 R26, RZ, RZ, R5 ;  /* 0x000000ffff1a7224 */ /* 0x001fe400078e0005 */
[----:B------:R-:W-:-:S05]  /*33700*/  IMAD.MOV.U32 R27, RZ, RZ, R4 ;  /* 0x000000ffff1b7224 */ /* 0x000fca00078e0004 */
[----:B------:R0:W-:Y:S01]  /*33710*/  STL.64 [R1+0x1d98], R26 ;  /* 0x001d981a01007387 */ /* 0x0001e20000100a00 */
[----:B------:R-:W3:Y:S02]  /*33720*/  LDL.LU R24, [R1+0x480] ;  /* 0x0004800001187983 */ /* 0x000ee40000300800 */
[----:B------:R-:W3:Y:S01]  /*33730*/  LDL.LU R25, [R1+0x484] ;  /* 0x0004840001197983 */ /* 0x000ee20000300800 */
[----:B0-----:R-:W2:Y:S01]  /*33740*/  LDL.LU R26, [R1+0x488] ;  /* 0x00048800011a7983 */ /* 0x001ea20000300800 */
[----:B------:R-:W2:Y:S03]  /*33750*/  LDL.LU R27, [R1+0x48c] ;  /* 0x00048c00011b7983 */ /* 0x000ea60000300800 */
[----:B--2---:R0:W-:Y:S01]  /*33760*/  STL.64 [R1+0x1da8], R26 ;  /* 0x001da81a01007387 */ /* 0x0041e20000100a00 */
[----:B---3--:R-:W-:Y:S02]  /*33770*/  STL.64 [R1+0x1da0], R24 ;  /* 0x001da01801007387 */ /* 0x008fe40000100a00 */
[----:B0-----:R-:W-:-:S02]  /*33780*/  IMAD.MOV.U32 R26, RZ, RZ, R13 ;  /* 0x000000ffff1a7224 */ /* 0x001fc400078e000d */
[----:B------:R-:W-:-:S05]  /*33790*/  IMAD.MOV.U32 R27, RZ, RZ, R12 ;  /* 0x000000ffff1b7224 */ /* 0x000fca00078e000c */
[----:B------:R-:W-:Y:S01]  /*337a0*/  STL.64 [R1+0x1dc0], R26 ;  /* 0x001dc01a01007387 */ /* 0x000fe20000100a00 */
[----:B------:R0:W-:Y:S02]  /*337b0*/  STL.64 [R1+0x1d78], R14 ;  /* 0x001d780e01007387 */ /* 0x0001e40000100a00 */
[----:B------:R-:W2:Y:S02]  /*337c0*/  LDL.LU R12, [R1+0x460] ;  /* 0x00046000010c7983 */ /* 0x000ea40000300800 */
[----:B------:R-:W2:Y:S01]  /*337d0*/  LDL.LU R13, [R1+0x464] ;  /* 0x00046400010d7983 */ /* 0x000ea20000300800 */
[----:B0-----:R-:W3:Y:S01]  /*337e0*/  LDL.LU R14, [R1+0x468] ;  /* 0x00046800010e7983 */ /* 0x001ee20000300800 */
[----:B------:R-:W3:Y:S02]  /*337f0*/  LDL.LU R15, [R1+0x46c] ;  /* 0x00046c00010f7983 */ /* 0x000ee40000300800 */
[----:B------:R-:W-:Y:S02]  /*33800*/  IMAD.MOV.U32 R26, RZ, RZ, R16 ;  /* 0x000000ffff1a7224 */ /* 0x000fe400078e0010 */
[----:B----4-:R-:W-:Y:S01]  /*33810*/  IMAD.MOV.U32 R27, RZ, RZ, R19 ;  /* 0x000000ffff1b7224 */ /* 0x010fe200078e0013 */
[----:B------:R-:W4:Y:S01]  /*33820*/  LDL.LU R16, [R1+0x1ed0] ;  /* 0x001ed00001107983 */ /* 0x000f220000300800 */
[----:B------:R-:W4:Y:S03]  /*33830*/  LDL.LU R19, [R1+0x1ecc] ;  /* 0x001ecc0001137983 */ /* 0x000f260000300800 */
[----:B------:R0:W-:Y:S02]  /*33840*/  STL.64 [R1+0x1dd8], R26 ;  /* 0x001dd81a01007387 */ /* 0x0001e40000100a00 */
[----:B0-----:R-:W-:-:S02]  /*33850*/  IMAD.MOV.U32 R26, RZ, RZ, R10 ;  /* 0x000000ffff1a7224 */ /* 0x001fc400078e000a */
[----:B------:R-:W-:Y:S01]  /*33860*/  IMAD.MOV.U32 R27, RZ, RZ, R17 ;  /* 0x000000ffff1b7224 */ /* 0x000fe200078e0011 */
[----:B---3--:R-:W-:Y:S01]  /*33870*/  STL.64 [R1+0x1d90], R14 ;  /* 0x001d900e01007387 */ /* 0x008fe20000100a00 */
[----:B--2---:R0:W-:Y:S03]  /*33880*/  STL.64 [R1+0x1d88], R12 ;  /* 0x001d880c01007387 */ /* 0x0041e60000100a00 */
[----:B0-----:R-:W2:Y:S01]  /*33890*/  LDL.LU R12, [R1+0x470] ;  /* 0x00047000010c7983 */ /* 0x001ea20000300800 */
[----:B------:R-:W2:Y:S02]  /*338a0*/  LDL.LU R13, [R1+0x474] ;  /* 0x00047400010d7983 */ /* 0x000ea40000300800 */
[----:B------:R-:W3:Y:S02]  /*338b0*/  LDL.LU R14, [R1+0x478] ;  /* 0x00047800010e7983 */ /* 0x000ee40000300800 */
[----:B------:R-:W3:Y:S01]  /*338c0*/  LDL.LU R15, [R1+0x47c] ;  /* 0x00047c00010f7983 */ /* 0x000ee20000300800 */
[----:B------:R-:W2:Y:S01]  /*338d0*/  LDL.LU R10, [R1+0x1ec8] ;  /* 0x001ec800010a7983 */ /* 0x000ea20000300800 */
[----:B------:R-:W2:Y:S02]  /*338e0*/  LDL.LU R17, [R1+0x1ec4] ;  /* 0x001ec40001117983 */ /* 0x000ea40000300800 */
[----:B------:R0:W-:Y:S02]  /*338f0*/  STL.64 [R1+0x1df0], R26 ;  /* 0x001df01a01007387 */ /* 0x0001e40000100a00 */
[----:B------:R-:W2:Y:S01]  /*33900*/  LDL.LU R24, [R1+0x240] ;  /* 0x0002400001187983 */ /* 0x000ea20000300800 */
[----:B------:R-:W2:Y:S04]  /*33910*/  LDL.LU R25, [R1+0x244] ;  /* 0x0002440001197983 */ /* 0x000ea80000300800 */
[----:B0-----:R-:W2:Y:S01]  /*33920*/  LDL.LU R26, [R1+0x248] ;  /* 0x00024800011a7983 */ /* 0x001ea20000300800 */
[----:B------:R-:W2:Y:S03]  /*33930*/  LDL.LU R27, [R1+0x24c] ;  /* 0x00024c00011b7983 */ /* 0x000ea60000300800 */
[----:B--2---:R0:W-:Y:S01]  /*33940*/  STL.64 [R1+0x1e00], R26 ;  /* 0x001e001a01007387 */ /* 0x0041e20000100a00 */
[----:B------:R-:W-:Y:S02]  /*33950*/  STL.64 [R1+0x1df8], R24 ;  /* 0x001df81801007387 */ /* 0x000fe40000100a00 */
[----:B0-----:R-:W-:-:S02]  /*33960*/  IMAD.MOV.U32 R26, RZ, RZ, R18 ;  /* 0x000000ffff1a7224 */ /* 0x001fc400078e0012 */
[----:B------:R-:W-:Y:S01]  /*33970*/  IMAD.MOV.U32 R27, RZ, RZ, R9 ;  /* 0x000000ffff1b7224 */ /* 0x000fe200078e0009 */
[----:B------:R-:W2:Y:S01]  /*33980*/  LDL.LU R18, [R1+0x1ec0] ;  /* 0x001ec00001127983 */ /* 0x000ea20000300800 */
[----:B------:R-:W2:Y:S03]  /*33990*/  LDL.LU R9, [R1+0x1ebc] ;  /* 0x001ebc0001097983 */ /* 0x000ea60000300800 */
[----:B------:R-:W-:Y:S01]  /*339a0*/  STL.64 [R1+0x1e18], R26 ;  /* 0x001e181a01007387 */ /* 0x000fe20000100a00 */
[----:B---3--:R-:W-:Y:S02]  /*339b0*/  STL.64 [R1+0x1db8], R14 ;  /* 0x001db80e01007387 */ /* 0x008fe40000100a00 */
[----:B------:R0:W-:Y:S02]  /*339c0*/  STL.64 [R1+0x1db0], R12 ;  /* 0x001db00c01007387 */ /* 0x0001e40000100a00 */
[----:B0-----:R-:W3:Y:S01]  /*339d0*/  LDL.LU R12, [R1+0x490] ;  /* 0x00049000010c7983 */ /* 0x001ee20000300800 */
[----:B------:R-:W3:Y:S02]  /*339e0*/  LDL.LU R13, [R1+0x494] ;  /* 0x00049400010d7983 */ /* 0x000ee40000300800 */
[----:B------:R-:W2:Y:S02]  /*339f0*/  LDL.LU R14, [R1+0x498] ;  /* 0x00049800010e7983 */ /* 0x000ea40000300800 */
[----:B------:R-:W2:Y:S02]  /*33a00*/  LDL.LU R15, [R1+0x49c] ;  /* 0x00049c00010f7983 */ /* 0x000ea40000300800 */
[----:B----4-:R-:W-:-:S02]  /*33a10*/  IMAD.MOV.U32 R26, RZ, RZ, R16 ;  /* 0x000000ffff1a7224 */ /* 0x010fc400078e0010 */
[----:B------:R-:W-:Y:S01]  /*33a20*/  IMAD.MOV.U32 R27, RZ, RZ, R11 ;  /* 0x000000ffff1b7224 */ /* 0x000fe200078e000b */
[----:B------:R-:W4:Y:S01]  /*33a30*/  LDL.LU R16, [R1+0x1eb8] ;  /* 0x001eb80001107983 */ /* 0x000f220000300800 */
[----:B------:R-:W4:Y:S03]  /*33a40*/  LDL.LU R11, [R1+0x1eb4] ;  /* 0x001eb400010b7983 */ /* 0x000f260000300800 */
[----:B------:R0:W-:Y:S02]  /*33a50*/  STL.64 [R1+0x1e30], R26 ;  /* 0x001e301a01007387 */ /* 0x0001e40000100a00 */
[----:B0-----:R-:W-:Y:S02]  /*33a60*/  IMAD.MOV.U32 R26, RZ, RZ, R10 ;  /* 0x000000ffff1a7224 */ /* 0x001fe400078e000a */
[----:B------:R-:W-:Y:S01]  /*33a70*/  IMAD.MOV.U32 R27, RZ, RZ, R19 ;  /* 0x000000ffff1b7224 */ /* 0x000fe200078e0013 */
[----:B------:R-:W4:Y:S04]  /*33a80*/  LDL.LU R10, [R1+0x1eb0] ;  /* 0x001eb000010a7983 */ /* 0x000f280000300800 */
[----:B------:R-:W-:Y:S04]  /*33a90*/  STL.64 [R1+0x1e48], R26 ;  /* 0x001e481a01007387 */ /* 0x000fe80000100a00 */
[----:B--2---:R-:W-:Y:S01]  /*33aa0*/  STL.64 [R1+0x1dd0], R14 ;  /* 0x001dd00e01007387 */ /* 0x004fe20000100a00 */
[----:B---3--:R0:W-:Y:S03]  /*33ab0*/  STL.64 [R1+0x1dc8], R12 ;  /* 0x001dc80c01007387 */ /* 0x0081e60000100a00 */
        /* <DEDUP_REMOVED lines=11> */
[----:B----4-:R-:W-:-:S02]  /*33b70*/  IMAD.MOV.U32 R14, RZ, RZ, R10 ;  /* 0x000000ffff0e7224 */ /* 0x010fc400078e000a */
[----:B------:R-:W-:Y:S01]  /*33b80*/  IMAD.MOV.U32 R15, RZ, RZ, R11 ;  /* 0x000000ffff0f7224 */ /* 0x000fe200078e000b */
[----:B------:R-:W3:Y:S01]  /*33b90*/  LDL.LU R10, [R1+0x1eac] ;  /* 0x001eac00010a7983 */ /* 0x000ee20000300800 */
[----:B------:R-:W4:Y:S02]  /*33ba0*/  LDL.LU R11, [R1+0x1ea8] ;  /* 0x001ea800010b7983 */ /* 0x000f240000300800 */
[----:B------:R-:W-:Y:S02]  /*33bb0*/  IMAD.MOV.U32 R26, RZ, RZ, R16 ;  /* 0x000000ffff1a7224 */ /* 0x000fe400078e0010 */
[----:B------:R-:W3:Y:S01]  /*33bc0*/  LDL.LU R16, [R1+0x310] ;  /* 0x0003100001107983 */ /* 0x000ee20000300800 */
[----:B------:R-:W3:Y:S02]  /*33bd0*/  LDL.LU R17, [R1+0x314] ;  /* 0x0003140001117983 */ /* 0x000ee40000300800 */
[----:B------:R-:W3:Y:S02]  /*33be0*/  LDL.LU R18, [R1+0x318] ;  /* 0x0003180001127983 */ /* 0x000ee40000300800 */
[----:B------:R-:W3:Y:S01]  /*33bf0*/  LDL.LU R19, [R1+0x31c] ;  /* 0x00031c0001137983 */ /* 0x000ee20000300800 */
[----:B------:R-:W3:Y:S01]  /*33c00*/  LDL.LU R4, [R1+0x510] ;  /* 0x0005100001047983 */ /* 0x000ee20000300800 */
[----:B------:R-:W3:Y:S02]  /*33c10*/  LDL.LU R5, [R1+0x514] ;  /* 0x0005140001057983 */ /* 0x000ee40000300800 */
[----:B------:R-:W3:Y:S02]  /*33c20*/  LDL.LU R6, [R1+0x518] ;  /* 0x0005180001067983 */ /* 0x000ee40000300800 */
[----:B------:R-:W3:Y:S01]  /*33c30*/  LDL.LU R7, [R1+0x51c] ;  /* 0x00051c0001077983 */ /* 0x000ee20000300800 */
[----:B------:R-:W-:Y:S04]  /*33c40*/  STL.64 [R1+0x1e10], R14 ;  /* 0x001e100e01007387 */ /* 0x000fe80000100a00 */
[----:B--2---:R0:W-:Y:S04]  /*33c50*/  STL.64 [R1+0x1e08], R12 ;  /* 0x001e080c01007387 */ /* 0x0041e80000100a00 */
        /* <DEDUP_REMOVED lines=8> */
[----:B----4-:R-:W-:-:S02]  /*33ce0*/  IMAD.MOV.U32 R14, RZ, RZ, R11 ;  /* 0x000000ffff0e7224 */ /* 0x010fc400078e000b */
[----:B---3--:R-:W-:Y:S01]  /*33cf0*/  IMAD.MOV.U32 R15, RZ, RZ, R10 ;  /* 0x000000ffff0f7224 */ /* 0x008fe200078e000a */
[----:B------:R-:W3:Y:S01]  /*33d00*/  LDL.LU R11, [R1+0x1ea4] ;  /* 0x001ea400010b7983 */ /* 0x000ee20000300800 */
[----:B------:R-:W4:Y:S03]  /*33d10*/  LDL.LU R10, [R1+0x1ea0] ;  /* 0x001ea000010a7983 */ /* 0x000f260000300800 */
[----:B------:R-:W-:Y:S04]  /*33d20*/  STL.64 [R1+0x1e40], R14 ;  /* 0x001e400e01007387 */ /* 0x000fe80000100a00 */
[----:B--2---:R0:W-:Y:S04]  /*33d30*/  STL.64 [R1+0x1e38], R12 ;  /* 0x001e380c01007387 */ /* 0x0041e80000100a00 */
[----:B0-----:R-:W2:Y:S01]  /*33d40*/  LDL.LU R12, [R1+0x270] ;  /* 0x00027000010c7983 */ /* 0x001ea20000300800 */
[----:B------:R-:W2:Y:S02]  /*33d50*/  LDL.LU R13, [R1+0x274] ;  /* 0x00027400010d7983 */ /* 0x000ea40000300800 */
[----:B------:R-:W2:Y:S02]  /*33d60*/  LDL.LU R14, [R1+0x278] ;  /* 0x00027800010e7983 */ /* 0x000ea40000300800 */
[----:B------:R-:W2:Y:S02]  /*33d70*/  LDL.LU R15, [R1+0x27c] ;  /* 0x00027c00010f7983 */ /* 0x000ea40000300800 */
[----:B--2---:R4:W-:Y:S01]  /*33d80*/  STL.64 [R1+0x1e58], R14 ;  /* 0x001e580e01007387 */ /* 0x0049e20000100a00 */
[----:B------:R0:W-:Y:S02]  /*33d90*/  STL.64 [R1+0x1e50], R12 ;  /* 0x001e500c01007387 */ /* 0x0001e40000100a00 */
[----:B----4-:R-:W-:Y:S01]  /*33da0*/  IMAD.MOV.U32 R14, RZ, RZ, R10 ;  /* 0x000000ffff0e7224 */ /* 0x010fe200078e000a */
[----:B0-----:R-:W2:Y:S01]  /*33db0*/  LDL.LU R12, [R1+0x280] ;  /* 0x00028000010c7983 */ /* 0x001ea20000300800 */
[----:B------:R-:W2:Y:S02]  /*33dc0*/  LDL.LU R13, [R1+0x284] ;  /* 0x00028400010d7983 */ /* 0x000ea40000300800 */
[----:B------:R-:W4:Y:S02]  /*33dd0*/  LDL.LU R10, [R1+0x1e9c] ;  /* 0x001e9c00010a7983 */ /* 0x000f240000300800 */
[----:B---3--:R-:W-:-:S02]  /*33de0*/  IMAD.MOV.U32 R15, RZ, RZ, R11 ;  /* 0x000000ffff0f7224 */ /* 0x008fc400078e000b */
[----:B------:R-:W4:Y:S03]  /*33df0*/  LDL.LU R11, [R1+0x1e98] ;  /* 0x001e9800010b7983 */ /* 0x000f260000300800 */
[----:B------:R-:W-:Y:S01]  /*33e00*/  STL.64 [R1+0x1e70], R14 ;  /* 0x001e700e01007387 */ /* 0x000fe20000100a00 */
[C---:B----4-:R-:W-:Y:S01]  /*33e10*/  HMMA.16816.F32.BF16 R4, R20.reuse, R10, R4 ;  /* 0x0000000a1404723c */ /* 0x050fe20000041804 */
[----:B--2---:R0:W-:Y:S04]  /*33e20*/  STL.64 [R1+0x1e68], R12 ;  /* 0x001e680c01007387 */ /* 0x0041e80000100a00 */
[----:B0-----:R-:W2:Y:S01]  /*33e30*/  LDL.LU R12, [R1+0x290] ;  /* 0x00029000010c7983 */ /* 0x001ea20000300800 */
[----:B------:R-:W2:Y:S02]  /*33e40*/  LDL.LU R13, [R1+0x294] ;  /* 0x00029400010d7983 */ /* 0x000ea40000300800 */
[----:B------:R-:W2:Y:S02]  /*33e50*/  LDL.LU R14, [R1+0x298] ;  /* 0x00029800010e7983 */ /* 0x000ea40000300800 */
[----:B------:R-:W2:Y:S11]  /*33e60*/  LDL.LU R15, [R1+0x29c] ;  /* 0x00029c00010f7983 */ /* 0x000eb60000300800 */
[----:B------:R-:W-:Y:S02]  /*33e70*/  @!UPT UIADD3 URZ, URZ, URZ, URZ ;  /* 0x0000003f3f3ff290 */ /* 0x000fe4000fffe03f */
[----:B------:R-:W-:Y:S01]  /*33e80*/  STL.64 [R1+0x360], R4 ;  /* 0x0003600401007387 */ /* 0x000fe20000100a00 */
[----:B------:R0:W-:Y:S03]  /*33e90*/  STL.64 [R1+0x368], R6 ;  /* 0x0003680601007387 */ /* 0x0001e60000100a00 */
[----:B0-----:R-:W3:Y:S01]  /*33ea0*/  LDL.LU.64 R6, [R1+0x1e90] ;  /* 0x001e900001067983 */ /* 0x001ee20000300a00 */
[----:B------:R-:W4:Y:S02]  /*33eb0*/  LDL.LU.64 R4, [R1+0x1e88] ;  /* 0x001e880001047983 */ /* 0x000f240000300a00 */
[----:B------:R-:W-:Y:S01]  /*33ec0*/  IMAD.MOV.U32 R27, RZ, RZ, R9 ;  /* 0x000000ffff1b7224 */ /* 0x000fe200078e0009 */
[----:B---3--:R-:W-:Y:S01]  /*33ed0*/  HMMA.16816.F32.BF16 R20, R20, R6, R16 ;  /* 0x000000061414723c */ /* 0x008fe20000041810 */
[----:B------:R-:W2:Y:S01]  /*33ee0*/  LDL.LU.64 R18, [R1+0x1e80] ;  /* 0x001e800001127983 */ /* 0x000ea20000300a00 */
[----:B------:R-:W2:Y:S11]  /*33ef0*/  LDL.LU.64 R16, [R1+0x1e78] ;  /* 0x001e780001107983 */ /* 0x000eb60000300a00 */
[----:B------:R-:W-:Y:S10]  /*33f00*/  @!UPT UIADD3 URZ, URZ, URZ, URZ ;  /* 0x0000003f3f3ff290 */ /* 0x000ff4000fffe03f */
[----:B------:R-:W-:Y:S01]  /*33f10*/  STL.64 [R1+0x350], R20 ;  /* 0x0003501401007387 */ /* 0x000fe20000100a00 */
[----:B------:R-:W-:Y:S02]  /*33f20*/  STL.64 [R1+0x358], R22 ;  /* 0x0003581601007387 */ /* 0x000fe40000100a00 */
[----:B------:R-:W-:Y:S01]  /*33f30*/  STL.64 [R1+0x1d50], R6 ;  /* 0x001d500601007387 */ /* 0x000fe20000100a00 */
[C---:B--2---:R-:W-:Y:S01]  /*33f40*/  HMMA.16816.F32.BF16 R24, R16.reuse, R26, R12 ;  /* 0x0000001a1018723c */ /* 0x044fe2000004180c */
[----:B------:R-:W2:Y:S01]  /*33f50*/  LDL.LU.64 R14, [R1+0x1e70] ;  /* 0x001e7000010e7983 */ /* 0x000ea20000300a00 */
[----:B------:R-:W2:Y:S11]  /*33f60*/  LDL.LU.64 R12, [R1+0x1e68] ;  /* 0x001e6800010c7983 */ /* 0x000eb60000300a00 */
[----:B------:R-:W-:Y:S10]  /*33f70*/  @!UPT UIADD3 URZ, URZ, URZ, URZ ;  /* 0x0000003f3f3ff290 */ /* 0x000ff4000fffe03f */
[----:B------:R-:W-:Y:S01]  /*33f80*/  STL.64 [R1+0xb80], R24 ;  /* 0x000b801801007387 */ /* 0x000fe20000100a00 */
        /* <DEDUP_REMOVED lines=9> */
[----:B------:R-:W-:-:S05]  /*34020*/  IMAD.MOV.U32 R9, RZ, RZ, R24 ;  /* 0x000000ffff097224 */ /* 0x000fca00078e0018 */
[----:B------:R-:W-:Y:S01]  /*34030*/  STL [R1+0x1530], R9 ;  /* 0x0015300901007387 */ /* 0x000fe20000100800 */
[C---:B--2---:R-:W-:Y:S03]  /*34040*/  HMMA.16816.F32.BF16 R24, R16.reuse, R26, R12 ;  /* 0x0000001a1018723c */ /* 0x044fe6000004180c */
[----:B------:R-:W2:Y:S01]  /*34050*/  LDL.LU.64 R14, [R1+0x1e40] ;  /* 0x001e4000010e7983 */ /* 0x000ea20000300a00 */
[----:B------:R-:W2:Y:S11]  /*34060*/  LDL.LU.64 R12, [R1+0x1e38] ;  /* 0x001e3800010c7983 */ /* 0x000eb60000300a00 */
[----:B------:R-:W-:Y:S08]  /*34070*/  @!UPT UIADD3 URZ, URZ, URZ, URZ ;  /* 0x0000003f3f3ff290 */ /* 0x000ff0000fffe03f */
        /* <DEDUP_REMOVED lines=16> */
[----:B0-----:R-:W3:Y:S01]  /*34180*/  LDL.LU.64 R26, [R1+0x1e00] ;  /* 0x001e0000011a7983 */ /* 0x001ee20000300a00 */
[----:B------:R-:W3:Y:S02]  /*34190*/  LDL.LU.64 R24, [R1+0x1df8] ;  /* 0x001df80001187983 */ /* 0x000ee40000300a00 */
[----:B------:R-:W-:Y:S02]  /*341a0*/  IMAD.MOV.U32 R22, RZ, RZ, R8 ;  /* 0x000000ffff167224 */ /* 0x000fe400078e0008 */
[----:B----4-:R-:W-:-:S07]  /*341b0*/  IMAD.MOV.U32 R23, RZ, RZ, R5 ;  /* 0x000000ffff177224 */ /* 0x010fce00078e0005 */
[C---:B---3--:R-:W-:Y:S01]  /*341c0*/  HMMA.16816.F32.BF16 R20, R16.reuse, R22, R24 ;  /* 0x000000161014723c */ /* 0x048fe20000041818 */
[----:B------:R-:W2:Y:S11]  /*341d0*/  LDL.LU.64 R26, [R1+0x1df0] ;  /* 0x001df000011a7983 */ /* 0x000eb60000300a00 */
[----:B------:R-:W-:Y:S11]  /*341e0*/  @!UPT UIADD3 URZ, URZ, URZ, URZ ;  /* 0x0000003f3f3ff290 */ /* 0x000ff6000fffe03f */
[----:B------:R-:W-:Y:S01]  /*341f0*/  STL.64 [R1+0xa30], R20 ;  /* 0x000a301401007387 */ /* 0x000fe20000100a00 */
[----:B------:R-:W-:Y:S02]  /*34200*/  STL.64 [R1+0xa38], R22 ;  /* 0x000a381601007387 */ /* 0x000fe40000100a00 */
[----:B------:R-:W0:Y:S02]  /*34210*/  LDSM.16.MT88.4 R20, [R28+0x6180] ;  /* 0x006180001c14783b */ /* 0x000e240000004200 */
[----:B0-----:R-:W-:Y:S02]  /*34220*/  STL.64 [R1+0x1c28], R22 ;  /* 0x001c281601007387 */ /* 0x001fe40000100a00 */
[----:B------:R-:W-:Y:S02]  /*34230*/  STL.64 [R1+0x1c20], R20 ;  /* 0x001c201401007387 */ /* 0x000fe40000100a00 */
[----:B------:R-:W-:Y:S01]  /*34240*/  STL [R1+0x1534], R28 ;  /* 0x0015341c01007387 */ /* 0x000fe20000100800 */
        /* <DEDUP_REMOVED lines=23> */
[----:B------:R-:W-:-:S07]  /*343c0*/  IMAD.MOV.U32 R7, RZ, RZ, R3 ;  /* 0x000000ffff077224 */ /* 0x000fce00078e0003 */
[C---:B---3--:R-:W-:Y:S01]  /*343d0*/  HMMA.16816.F32.BF16 R4, R16.reuse, R6, R24 ;  /* 0x000000061004723c */ /* 0x048fe20000041818 */
[----:B------:R-:W2:Y:S11]  /*343e0*/  LDL.LU.64 R26, [R1+0x1d98] ;  /* 0x001d9800011a7983 */ /* 0x000eb60000300a00 */
[----:B------:R-:W-:Y:S11]  /*343f0*/  @!UPT UIADD3 URZ, URZ, URZ, URZ ;  /* 0x0000003f3f3ff290 */ /* 0x000ff6000fffe03f */
        /* <DEDUP_REMOVED lines=18> */
[----:B0-----:R-:W4:Y:S01]  /*34520*/  LDL.LU.64 R26, [R1+0x1d70] ;  /* 0x001d7000011a7983 */ /* 0x001f220000300a00 */
[----:B------:R-:W4:Y:S02]  /*34530*/  LDL.LU.64 R24, [R1+0x1d68] ;  /* 0x001d680001187983 */ /* 0x000f240000300a00 */
[----:B------:R-:W-:Y:S02]  /*34540*/  IMAD.MOV.U32 R22, RZ, RZ, R2 ;  /* 0x000000ffff167224 */ /* 0x000fe400078e0002 */
[----:B------:R-:W-:-:S07]  /*34550*/  IMAD.MOV.U32 R23, RZ, RZ, R0 ;  /* 0x000000ffff177224 */ /* 0x000fce00078e0000 */
[C---:B----4-:R-:W-:Y:S01]  /*34560*/  HMMA.16816.F32.BF16 R20, R16.reuse, R22, R24 ;  /* 0x000000161014723c */ /* 0x050fe20000041818 */
[----:B------:R-:W2:Y:S01]  /*34570*/  LDL.LU.64 R26, [R1+0x1d60] ;  /* 0x001d6000011a7983 */ /* 0x000ea20000300a00 */
[----:B------:R-:W2:Y:S11]  /*34580*/  LDL.LU.64 R24, [R1+0x1d58] ;  /* 0x001d580001187983 */ /* 0x000eb60000300a00 */
[----:B------:R-:W-:Y:S10]  /*34590*/  @!UPT UIADD3 URZ, URZ, URZ, URZ ;  /* 0x0000003f3f3ff290 */ /* 0x000ff4000fffe03f */
[----:B------:R-:W-:Y:S01]  /*345a0*/  STL.64 [R1+0x470], R20 ;  /* 0x0004701401007387 */ /* 0x000fe20000100a00 */
[----:B------:R2:W-:Y:S02]  /*345b0*/  STL.64 [R1+0x478], R22 ;  /* 0x0004781601007387 */ /* 0x0005e40000100a00 */
        /* <DEDUP_REMOVED lines=8> */
[----:B0-----:R-:W4:Y:S01]  /*34640*/  LDL.LU R20, [R1+0x200] ;  /* 0x0002000001147983 */ /* 0x001f220000300800 */
[----:B------:R-:W4:Y:S02]  /*34650*/  LDL.LU R21, [R1+0x204] ;  /* 0x0002040001157983 */ /* 0x000f240000300800 */
[----:B-1----:R-:W2:Y:S02]  /*34660*/  LDL.LU R22, [R1+0x208] ;  /* 0x0002080001167983 */ /* 0x002ea40000300800 */
[----:B------:R-:W2:Y:S02]  /*34670*/  LDL.LU R23, [R1+0x20c] ;  /* 0x00020c0001177983 */ /* 0x000ea40000300800 */
[----:B--2---:R0:W-:Y:S01]  /*34680*/  STL.64 [R1+0x1d28], R22 ;  /* 0x001d281601007387 */ /* 0x0041e20000100a00 */
[----:B----4-:R-:W-:Y:S03]  /*34690*/  STL.64 [R1+0x1d20], R20 ;  /* 0x001d201401007387 */ /* 0x010fe60000100a00 */
[----:B0-----:R-:W2:Y:S04]  /*346a0*/  LDL.64 R22, [R1+0xb8] ;  /* 0x0000b80001167983 */ /* 0x001ea80000100a00 */
[----:B--2---:R0:W-:Y:S04]  /*346b0*/  STL.64 [R1+0x1d30], R22 ;  /* 0x001d301601007387 */ /* 0x0041e80000100a00 */
[----:B0-----:R-:W2:Y:S01]  /*346c0*/  LDL.64 R22, [R1+0xc8] ;  /* 0x0000c80001167983 */ /* 0x001ea20000100a00 */
[----:B------:R0:W-:Y:S02]  /*346d0*/  STL.64 [R1+0x1d00], R14 ;  /* 0x001d000e01007387 */ /* 0x0001e40000100a00 */
[----:B------:R-:W4:Y:S02]  /*346e0*/  LDL.LU R12, [R1+0x1e0] ;  /* 0x0001e000010c7983 */ /* 0x000f240000300800 */
[----:B------:R-:W4:Y:S01]  /*346f0*/  LDL.LU R13, [R1+0x1e4] ;  /* 0x0001e400010d7983 */ /* 0x000f220000300800 */
[----:B0-----:R-:W2:Y:S01]  /*34700*/  LDL.LU R14, [R1+0x1e8] ;  /* 0x0001e800010e7983 */ /* 0x001ea20000300800 */
[----:B------:R-:W2:Y:S01]  /*34710*/  LDL.LU R15, [R1+0x1ec] ;  /* 0x0001ec00010f7983 */ /* 0x000ea20000300800 */
[C---:B---3--:R-:W-:Y:S02]  /*34720*/  HMMA.16816.F32.BF16 R4, R16.reuse, R10, R4 ;  /* 0x0000000a1004723c */ /* 0x048fe40000041804 */
[----:B--2---:R0:W-:Y:S01]  /*34730*/  STL.64 [R1+0x1d10], R14 ;  /* 0x001d100e01007387 */ /* 0x0041e20000100a00 */
[----:B----4-:R1:W-:Y:S03]  /*34740*/  STL.64 [R1+0x1d08], R12 ;  /* 0x001d080c01007387 */ /* 0x0103e60000100a00 */
[----:B0-----:R-:W2:Y:S04]  /*34750*/  LDL.64 R14, [R1+0x98] ;  /* 0x00009800010e7983 */ /* 0x001ea80000100a00 */
[----:B--2---:R0:W-:Y:S01]  /*34760*/  STL.64 [R1+0x1d38], R14 ;  /* 0x001d380e01007387 */ /* 0x0041e20000100a00 */
[----:B-1----:R-:W2:Y:S02]  /*34770*/  LDL.LU R12, [R1+0x220] ;  /* 0x00022000010c7983 */ /* 0x002ea40000300800 */
[----:B------:R-:W2:Y:S01]  /*34780*/  LDL.LU R13, [R1+0x224] ;  /* 0x00022400010d7983 */ /* 0x000ea20000300800 */
[----:B0-----:R-:W2:Y:S01]  /*34790*/  LDL.LU R14, [R1+0x228] ;  /* 0x00022800010e7983 */ /* 0x001ea20000300800 */
[----:B------:R-:W2:Y:S08]  /*347a0*/  LDL.LU R15, [R1+0x22c] ;  /* 0x00022c00010f7983 */ /* 0x000eb00000300800 */
[----:B------:R-:W-:Y:S02]  /*347b0*/  STL.64 [R1+0x450], R4 ;  /* 0x0004500401007387 */ /* 0x000fe40000100a00 */
[----:B------:R0:W-:Y:S02]  /*347c0*/  STL.64 [R1+0x458], R6 ;  /* 0x0004580601007387 */ /* 0x0001e40000100a00 */
[----:B0-----:R-:W3:Y:S01]  /*347d0*/  LDL.LU.64 R6, [R1+0x1d50] ;  /* 0x001d500001067983 */ /* 0x001ee20000300a00 */
[----:B------:R0:W-:Y:S03]  /*347e0*/  STL.64 [R1+0x1ca0], R10 ;  /* 0x001ca00a01007387 */ /* 0x0001e60000100a00 */
[----:B0-----:R-:W4:Y:S01]  /*347f0*/  LDL.64 R10, [R1+0x78] ;  /* 0x00007800010a7983 */ /* 0x001f220000100a00 */
[----:B---3--:R-:W-:Y:S03]  /*34800*/  HMMA.16816.F32.BF16 R16, R16, R6, R24 ;  /* 0x000000061010723c */ /* 0x008fe60000041818 */
[----:B----4-:R0:W-:Y:S01]  /*34810*/  STL.64 [R1+0x1d18], R10 ;  /* 0x001d180a01007387 */ /* 0x0101e20000100a00 */
[----:B------:R-:W3:Y:S02]  /*34820*/  LDL.LU R8, [R1+0x1f0] ;  /* 0x0001f00001087983 */ /* 0x000ee40000300800 */
[----:B------:R-:W3:Y:S01]  /*34830*/  LDL.LU R9, [R1+0x1f4] ;  /* 0x0001f40001097983 */ /* 0x000ee20000300800 */
[----:B0-----:R-:W3:Y:S01]  /*34840*/  LDL.LU R10, [R1+0x1f8] ;  /* 0x0001f800010a7983 */ /* 0x001ee20000300800 */
[----:B------:R-:W3:Y:S02]  /*34850*/  LDL.LU R11, [R1+0x1fc] ;  /* 0x0001fc00010b7983 */ /* 0x000ee40000300800 */
[----:B------:R-:W2:Y:S02]  /*34860*/  LDL.LU.64 R26, [R1+0x1d48] ;  /* 0x001d4800011a7983 */ /* 0x000ea40000300a00 */
[----:B------:R-:W2:Y:S11]  /*34870*/  LDL.LU.64 R24, [R1+0x1d40] ;  /* 0x001d400001187983 */ /* 0x000eb60000300a00 */
[----:B------:R0:W-:Y:S01]  /*34880*/  STL.64 [R1+0xa00], R16 ;  /* 0x000a001001007387 */ /* 0x0001e20000100a00 */
[----:B------:R1:W-:Y:S03]  /*34890*/  STL.64 [R1+0xa08], R18 ;  /* 0x000a081201007387 */ /* 0x0003e60000100a00 */
[----:B0-----:R-:W4:Y:S01]  /*348a0*/  LDL.LU R16, [R1+0x1d0] ;  /* 0x0001d00001107983 */ /* 0x001f220000300800 */
[----:B------:R-:W4:Y:S02]  /*348b0*/  LDL.LU R17, [R1+0x1d4] ;  /* 0x0001d40001117983 */ /* 0x000f240000300800 */
[----:B-1----:R-:W4:Y:S02]  /*348c0*/  LDL.LU R18, [R1+0x1d8] ;  /* 0x0001d80001127983 */ /* 0x002f240000300800 */
[----:B------:R-:W4:Y:S01]  /*348d0*/  LDL.LU R19, [R1+0x1dc] ;  /* 0x0001dc0001137983 */ /* 0x000f220000300800 */
[----:B------:R0:W-:Y:S01]  /*348e0*/  STL [R1+0x1c34], R6 ;  /* 0x001c340601007387 */ /* 0x0001e20000100800 */
[----:B------:R1:W-:Y:S02]  /*348f0*/  STL [R1+0x1c30], R7 ;  /* 0x001c300701007387 */ /* 0x0003e40000100800 */
[----:B------:R-:W3:Y:S02]  /*34900*/  LDL.LU R4, [R1+0x210] ;  /* 0x0002100001047983 */ /* 0x000ee40000300800 */
[----:B------:R-:W3:Y:S02]  /*34910*/  LDL.LU R5, [R1+0x214] ;  /* 0x0002140001057983 */ /* 0x000ee40000300800 */
[----:B------:R-:W-:-:S02]  /*34920*/  IMAD.MOV.U32 R2, RZ, RZ, R22 ;  /* 0x000000ffff027224 */ /* 0x000fc400078e0016 */
[----:B------:R-:W-:Y:S01]  /*34930*/  IMAD.MOV.U32 R0, RZ, RZ, R23 ;  /* 0x000000ffff007224 */ /* 0x000fe200078e0017 */
        /* <DEDUP_REMOVED lines=11> */
[C---:B---3--:R-:W-:Y:S01]  /*349f0*/  HMMA.16816.F32.BF16 R4, R24.reuse, R22, R4 ;  /* 0x000000161804723c */ /* 0x048fe20000041804 */
[----:B------:R-:W-:Y:S11]  /*34a00*/  IMAD.MOV.U32 R3, RZ, RZ, R23 ;  /* 0x000000ffff037224 */ /* 0x000ff600078e0017 */
[----:B------:R-:W-:Y:S11]  /*34a10*/  @!UPT UIADD3 URZ, URZ, URZ, URZ ;  /* 0x0000003f3f3ff290 */ /* 0x000ff6000fffe03f */
[----:B------:R0:W-:Y:S01]  /*34a20*/  STL.64 [R1+0xbb0], R4 ;  /* 0x000bb00401007387 */ /* 0x0001e20000100a00 */
[----:B------:R1:W-:Y:S02]  /*34a30*/  STL.64 [R1+0xbb8], R6 ;  /* 0x000bb80601007387 */ /* 0x0003e40000100a00 */
[----:B0-----:R-:W-:Y:S02]  /*34a40*/  IMAD.MOV.U32 R4, RZ, RZ, R22 ;  /* 0x000000ffff047224 */ /* 0x001fe400078e0016 */
[----:B------:R-:W3:Y:S01]  /*34a50*/  LDL.LU.64 R22, [R1+0x1d28] ;  /* 0x001d280001167983 */ /* 0x000ee20000300a00 */
[----:B------:R-:W3:Y:S02]  /*34a60*/  LDL.LU.64 R20, [R1+0x1d20] ;  /* 0x001d200001147983 */ /* 0x000ee40000300a00 */
[----:B------:R-:W-:Y:S02]  /*34a70*/  STL [R1+0x1c44], R3 ;  /* 0x001c440301007387 */ /* 0x000fe40000100800 */
[----:B------:R-:W-:Y:S01]  /*34a80*/  STL [R1+0x1c40], R4 ;  /* 0x001c400401007387 */ /* 0x000fe20000100800 */
[----:B-1----:R-:W3:Y:S01]  /*34a90*/  LDL.64 R6, [R1+0xa8] ;  /* 0x0000a80001067983 */ /* 0x002ee20000100a00 */
[C---:B--2---:R-:W-:Y:S08]  /*34aa0*/  HMMA.16816.F32.BF16 R8, R24.reuse, R14, R8 ;  /* 0x0000000e1808723c */ /* 0x044ff00000041808 */
[----:B---3--:R-:W-:Y:S01]  /*34ab0*/  HMMA.16816.F32.BF16 R20, R24, R6, R20 ;  /* 0x000000061814723c */ /* 0x008fe20000041814 */
[----:B------:R-:W-:Y:S11]  /*34ac0*/  IMAD.MOV.U32 R5, RZ, RZ, R7 ;  /* 0x000000ffff057224 */ /* 0x000ff600078e0007 */
[----:B------:R-:W-:Y:S11]  /*34ad0*/  @!UPT UIADD3 URZ, URZ, URZ, URZ ;  /* 0x0000003f3f3ff290 */ /* 0x000ff6000fffe03f */
[----:B------:R0:W-:Y:S01]  /*34ae0*/  STL.64 [R1+0xba0], R20 ;  /* 0x000ba01401007387 */ /* 0x0001e20000100a00 */
[----:B------:R1:W-:Y:S02]  /*34af0*/  STL.64 [R1+0xba8], R22 ;  /* 0x000ba81601007387 */ /* 0x0003e40000100a00 */
[----:B------:R-:W-:Y:S02]  /*34b00*/  STL [R1+0x1c58], R5 ;  /* 0x001c580501007387 */ /* 0x000fe40000100800 */
[----:B0-----:R-:W-:Y:S02]  /*34b10*/  IMAD.MOV.U32 R20, RZ, RZ, R6 ;  /* 0x000000ffff147224 */ /* 0x001fe400078e0006 */
[----:B------:R-:W2:Y:S01]  /*34b20*/  LDL.64 R6, [R1+0x88] ;  /* 0x0000880001067983 */ /* 0x000ea20000100a00 */
[----:B------:R-:W-:Y:S02]  /*34b30*/  STL.64 [R1+0xb90], R8 ;  /* 0x000b900801007387 */ /* 0x000fe40000100a00 */
[----:B------:R0:W-:Y:S02]  /*34b40*/  STL.64 [R1+0xb98], R10 ;  /* 0x000b980a01007387 */ /* 0x0001e40000100a00 */
[----:B-1----:R-:W-:-:S02]  /*34b50*/  IMAD.MOV.U32 R22, RZ, RZ, R14 ;  /* 0x000000ffff167224 */ /* 0x002fc400078e000e */
[----:B------:R-:W-:Y:S01]  /*34b60*/  IMAD.MOV.U32 R21, RZ, RZ, R15 ;  /* 0x000000ffff157224 */ /* 0x000fe200078e000f */
[----:B0-----:R-:W4:Y:S01]  /*34b70*/  LDL.LU.64 R10, [R1+0x1d18] ;  /* 0x001d1800010a7983 */ /* 0x001f220000300a00 */
        /* <DEDUP_REMOVED lines=8> */
[----:B------:R-:W-:Y:S02]  /*34c00*/  IMAD.MOV.U32 R13, RZ, RZ, R6 ;  /* 0x000000ffff0d7224 */ /* 0x000fe400078e0006 */
[----:B------:R-:W-:Y:S02]  /*34c10*/  IMAD.MOV.U32 R12, RZ, RZ, R7 ;  /* 0x000000ffff0c7224 */ /* 0x000fe400078e0007 */
[----:B----4-:R-:W-:Y:S01]  /*34c20*/  HMMA.16816.F32.BF16 R4, R24, R10, R16 ;  /* 0x0000000a1804723c */ /* 0x010fe20000041810 */
[----:B------:R-:W-:Y:S01]  /*34c30*/  IMAD.MOV.U32 R23, RZ, RZ, R11 ;  /* 0x000000ffff177224 */ /* 0x000fe200078e000b */
[----:B------:R-:W-:Y:S01]  /*34c40*/  STL [R1+0x1c5c], R13 ;  /* 0x001c5c0d01007387 */ /* 0x000fe20000100800 */
[----:B------:R-:W-:-:S03]  /*34c50*/  IMAD.MOV.U32 R28, RZ, RZ, R10 ;  /* 0x000000ffff1c7224 */ /* 0x000fc600078e000a */
[----:B------:R-:W0:Y:S04]  /*34c60*/  LDSM.16.MT88.4 R16, [R29+0x6000] ;  /* 0x006000001d10783b */ /* 0x000e280000004200 */
[----:B--2---:R-:W-:Y:S01]  /*34c70*/  STL.64 [R1+0x1c88], R14 ;  /* 0x001c880e01007387 */ /* 0x004fe20000100a00 */
[----:B------:R-:W-:Y:S11]  /*34c80*/  STL [R1+0x1c80], R12 ;  /* 0x001c800c01007387 */ /* 0x000ff60000100800 */
[----:B------:R-:W-:Y:S01]  /*34c90*/  @!UPT UIADD3 URZ, URZ, URZ, URZ ;  /* 0x0000003f3f3ff290 */ /* 0x000fe2000fffe03f */
[----:B------:R-:W-:Y:S02]  /*34ca0*/  STL.64 [R1+0xb30], R4 ;  /* 0x000b300401007387 */ /* 0x000fe40000100a00 */
[----:B------:R-:W-:Y:S01]  /*34cb0*/  STL.64 [R1+0xb38], R6 ;  /* 0x000b380601007387 */ /* 0x000fe20000100a00 */
[----:B------:R-:W-:Y:S01]  /*34cc0*/  STL.64 [R1+0x1c50], R22 ;  /* 0x001c501601007387 */ /* 0x000fe20000100a00 */
[----:B------:R1:W-:Y:S03]  /*34cd0*/  STL.64 [R1+0x1c48], R20 ;  /* 0x001c481401007387 */ /* 0x0003e60000100a00 */
[----:B-1----:R-:W2:Y:S01]  /*34ce0*/  LDL.LU R20, [R1+0x3a0] ;  /* 0x0003a00001147983 */ /* 0x002ea20000300800 */
        /* <DEDUP_REMOVED lines=17> */
[----:B-1----:R-:W2:Y:S04]  /*34e00*/  LDL.64 R6, [R1+0x58] ;  /* 0x0000580001067983 */ /* 0x002ea80000100a00 */
[----:B--2---:R1:W-:Y:S04]  /*34e10*/  STL.64 [R1+0x1cf8], R6 ;  /* 0x001cf80601007387 */ /* 0x0043e80000100a00 */
[----:B-1----:R-:W2:Y:S01]  /*34e20*/  LDL.64 R6, [R1+0x68] ;  /* 0x0000680001067983 */ /* 0x002ea20000100a00 */
[----:B------:R1:W-:Y:S02]  /*34e30*/  STL.64 [R1+0x1cb0], R10 ;  /* 0x001cb00a01007387 */ /* 0x0003e40000100a00 */
[----:B------:R-:W-:Y:S01]  /*34e40*/  STL.64 [R1+0x1ca8], R8 ;  /* 0x001ca80801007387 */ /* 0x000fe20000100a00 */
[----:B-1----:R-:W2:Y:S04]  /*34e50*/  LDL.64 R10, [R1+0x28] ;  /* 0x00002800010a7983 */ /* 0x002ea80000100a00 */
[----:B--2---:R1:W-:Y:S04]  /*34e60*/  STL.64 [R1+0x1cc0], R10 ;  /* 0x001cc00a01007387 */ /* 0x0043e80000100a00 */
[----:B-1----:R-:W2:Y:S04]  /*34e70*/  LDL.64 R10, [R1+0x38] ;  /* 0x00003800010a7983 */ /* 0x002ea80000100a00 */
[----:B--2---:R1:W-:Y:S04]  /*34e80*/  STL.64 [R1+0x1cd8], R10 ;  /* 0x001cd80a01007387 */ /* 0x0043e80000100a00 */
[----:B-1----:R-:W2:Y:S04]  /*34e90*/  LDL.64 R10, [R1+0x48] ;  /* 0x00004800010a7983 */ /* 0x002ea80000100a00 */
[----:B--2---:R1:W-:Y:S01]  /*34ea0*/  STL.64 [R1+0x1cf0], R10 ;  /* 0x001cf00a01007387 */ /* 0x0043e20000100a00 */
[----:B------:R-:W2:Y:S02]  /*34eb0*/  LDL.LU R8, [R1+0x410] ;  /* 0x0004100001087983 */ /* 0x000ea40000300800 */
[----:B------:R-:W2:Y:S01]  /*34ec0*/  LDL.LU R9, [R1+0x414] ;  /* 0x0004140001097983 */ /* 0x000ea20000300800 */
[----:B-1----:R-:W2:Y:S01]  /*34ed0*/  LDL.LU R10, [R1+0x418] ;  /* 0x00041800010a7983 */ /* 0x002ea20000300800 */
[----:B------:R-:W2:Y:S02]  /*34ee0*/  LDL.LU R11, [R1+0x41c] ;  /* 0x00041c00010b7983 */ /* 0x000ea40000300800 */
[----:B------:R1:W-:Y:S02]  /*34ef0*/  STL.64 [R1+0x1c98], R14 ;  /* 0x001c980e01007387 */ /* 0x0003e40000100a00 */
[----:B----4-:R4:W-:Y:S01]  /*34f00*/  STL.64 [R1+0x1c90], R12 ;  /* 0x001c900c01007387 */ /* 0x0109e20000100a00 */
[----:B-1----:R-:W2:Y:S04]  /*34f10*/  LDL.64 R14, [R1+0x18] ;  /* 0x00001800010e7983 */ /* 0x002ea80000100a00 */
[----:B--2---:R1:W-:Y:S01]  /*34f20*/  STL.64 [R1+0x1cb8], R14 ;  /* 0x001cb80e01007387 */ /* 0x0043e20000100a00 */
[----:B----4-:R-:W2:Y:S02]  /*34f30*/  LDL.LU R12, [R1+0x3e0] ;  /* 0x0003e000010c7983 */ /* 0x010ea40000300800 */
[----:B------:R-:W2:Y:S01]  /*34f40*/  LDL.LU R13, [R1+0x3e4] ;  /* 0x0003e400010d7983 */ /* 0x000ea20000300800 */
[----:B-1----:R-:W4:Y:S01]  /*34f50*/  LDL.LU R14, [R1+0x3e8] ;  /* 0x0003e800010e7983 */ /* 0x002f220000300800 */
[----:B------:R-:W4:Y:S03]  /*34f60*/  LDL.LU R15, [R1+0x3ec] ;  /* 0x0003ec00010f7983 */ /* 0x000f260000300800 */
[----:B----4-:R-:W-:Y:S01]  /*34f70*/  STL.64 [R1+0x1cd0], R14 ;  /* 0x001cd00e01007387 */ /* 0x010fe20000100a00 */
[----:B--2---:R1:W-:Y:S03]  /*34f80*/  STL.64 [R1+0x1cc8], R12 ;  /* 0x001cc80c01007387 */ /* 0x0043e60000100a00 */
[----:B-1----:R-:W2:Y:S01]  /*34f90*/  LDL.LU R12, [R1+0x3f0] ;  /* 0x0003f000010c7983 */ /* 0x002ea20000300800 */
[----:B------:R-:W2:Y:S02]  /*34fa0*/  LDL.LU R13, [R1+0x3f4] ;  /* 0x0003f400010d7983 */ /* 0x000ea40000300800 */
[----:B------:R-:W2:Y:S02]  /*34fb0*/  LDL.LU R14, [R1+0x3f8] ;  /* 0x0003f800010e7983 */ /* 0x000ea40000300800 */
[----:B------:R-:W2:Y:S01]  /*34fc0*/  LDL.LU R15, [R1+0x3fc] ;  /* 0x0003fc00010f7983 */ /* 0x000ea20000300800 */
[----:B---3--:R-:W-:Y:S01]  /*34fd0*/  STL.64 [R1+0x1c68], R22 ;  /* 0x001c681601007387 */ /* 0x008fe20000100a00 */
[----:B------:R1:W-:Y:S03]  /*34fe0*/  STL.64 [R1+0x1c60], R20 ;  /* 0x001c601401007387 */ /* 0x0003e60000100a00 */
[----:B-1----:R-:W3:Y:S01]  /*34ff0*/  LDL.LU R20, [R1+0x3b0] ;  /* 0x0003b00001147983 */ /* 0x002ee20000300800 */
[----:B------:R-:W3:Y:S02]  /*35000*/  LDL.LU R21, [R1+0x3b4] ;  /* 0x0003b40001157983 */ /* 0x000ee40000300800 */
[----:B------:R-:W4:Y:S02]  /*35010*/  LDL.LU R22, [R1+0x3b8] ;  /* 0x0003b80001167983 */ /* 0x000f240000300800 */
[----:B------:R-:W4:Y:S02]  /*35020*/  LDL.LU R23, [R1+0x3bc] ;  /* 0x0003bc0001177983 */ /* 0x000f240000300800 */
[----:B----4-:R1:W-:Y:S01]  /*35030*/  STL.64 [R1+0x1c78], R22 ;  /* 0x001c781601007387 */ /* 0x0103e20000100a00 */
[----:B---3--:R-:W-:Y:S03]  /*35040*/  STL.64 [R1+0x1c70], R20 ;  /* 0x001c701401007387 */ /* 0x008fe60000100a00 */
[----:B-1----:R-:W3:Y:S01]  /*35050*/  LDL.64 R22, [R1+0x8] ;  /* 0x0000080001167983 */ /* 0x002ee20000100a00 */
[----:B0-----:R-:W-:Y:S02]  /*35060*/  STL.64 [R1+0x1af0], R18 ;  /* 0x001af01201007387 */ /* 0x001fe40000100a00 */
[----:B------:R0:W-:Y:S02]  /*35070*/  STL.64 [R1+0x1ae8], R16 ;  /* 0x001ae81001007387 */ /* 0x0001e40000100a00 */
        /* <DEDUP_REMOVED lines=8> */
[----:B------:R1:W-:Y:S02]  /*35100*/  STL.64 [R1+0xb28], R18 ;  /* 0x000b281201007387 */ /* 0x0003e40000100a00 */
[----:B0-----:R-:W-:Y:S02]  /*35110*/  IMAD.MOV.U32 R17, RZ, RZ, R6 ;  /* 0x000000ffff117224 */ /* 0x001fe400078e0006 */
[----:B------:R-:W-:Y:S02]  /*35120*/  IMAD.MOV.U32 R16, RZ, RZ, R7 ;  /* 0x000000ffff107224 */ /* 0x000fe400078e0007 */
[----:B------:R-:W4:Y:S02]  /*35130*/  LDL.LU.64 R6, [R1+0x1cf8] ;  /* 0x001cf80001067983 */ /* 0x000f240000300a00 */
[----:B----4-:R-:W-:Y:S01]  /*35140*/  HMMA.16816.F32.BF16 R8, R24, R6, R8 ;  /* 0x000000061808723c */ /* 0x010fe20000041808 */
[----:B-1----:R-:W-:-:S02]  /*35150*/  IMAD.MOV.U32 R19, RZ, RZ, R6 ;  /* 0x000000ffff137224 */ /* 0x002fc400078e0006 */
[----:B------:R-:W-:Y:S11]  /*35160*/  IMAD.MOV.U32 R18, RZ, RZ, R7 ;  /* 0x000000ffff127224 */ /* 0x000ff600078e0007 */
[----:B------:R-:W-:Y:S09]  /*35170*/  @!UPT UIADD3 URZ, URZ, URZ, URZ ;  /* 0x0000003f3f3ff290 */ /* 0x000ff2000fffe03f */
[----:B------:R-:W-:Y:S01]  /*35180*/  STL.64 [R1+0xb10], R8 ;  /* 0x000b100801007387 */ /* 0x000fe20000100a00 */
[----:B------:R0:W-:Y:S03]  /*35190*/  STL.64 [R1+0xb18], R10 ;  /* 0x000b180a01007387 */ /* 0x0001e60000100a00 */
[----:B0-----:R-:W4:Y:S01]  /*351a0*/  LDL.LU.64 R10, [R1+0x1cf0] ;  /* 0x001cf000010a7983 */ /* 0x001f220000300a00 */
[----:B------:R-:W4:Y:S02]  /*351b0*/  LDL.LU.64 R6, [R1+0x1ce8] ;  /* 0x001ce80001067983 */ /* 0x000f240000300a00 */
        /* <DEDUP_REMOVED lines=44> */
[----:B-1----:R-:W3:Y:S01]  /*35480*/  LDL.LU.64 R14, [R1+0x1c88] ;  /* 0x001c8800010e7983 */ /* 0x002ee20000300a00 */
[----:B------:R-:W4:Y:S02]  /*35490*/  LDL.LU R12, [R1+0x1c80] ;  /* 0x001c8000010c7983 */ /* 0x000f240000300800 */
[----:B------:R-:W3:Y:S02]  /*354a0*/  LDL.LU.64 R22, [R1+0x1c78] ;  /* 0x001c780001167983 */ /* 0x000ee40000300a00 */
[----:B------:R-:W3:Y:S02]  /*354b0*/  LDL.LU.64 R20, [R1+0x1c70] ;  /* 0x001c700001147983 */ /* 0x000ee40000300a00 */
[----:B---3--:R-:W-:Y:S11]  /*354c0*/  HMMA.16816.F32.BF16 R20, R24, R14, R20 ;  /* 0x0000000e1814723c */ /* 0x008ff60000041814 */
        /* <DEDUP_REMOVED lines=9> */
[----:B------:R-:W3:Y:S01]  /*35560*/  LDL.LU R13, [R1+0x1c5c] ;  /* 0x001c5c00010d7983 */ /* 0x000ee20000300800 */
[----:B------:R-:W3:Y:S03]  /*35570*/  LDL.LU R5, [R1+0x1c58] ;  /* 0x001c580001057983 */ /* 0x000ee60000300800 */
[----:B------:R0:W-:Y:S02]  /*35580*/  STL.64 [R1+0x1b10], R14 ;  /* 0x001b100e01007387 */ /* 0x0001e40000100a00 */
[----:B0-----:R-:W-:-:S02]  /*35590*/  IMAD.MOV.U32 R14, RZ, RZ, R9 ;  /* 0x000000ffff0e7224 */ /* 0x001fc400078e0009 */
        /* <DEDUP_REMOVED lines=51> */
[----:B------:R-:W-:Y:S02]  /*358d0*/  IMAD.MOV.U32 R15, RZ, RZ, R16 ;  /* 0x000000ffff0f7224 */ /* 0x000fe400078e0010 */
[----:B---3--:R-:W-:Y:S02]  /*358e0*/  IMAD.MOV.U32 R18, RZ, RZ, R13 ;  /* 0x000000ffff127224 */ /* 0x008fe400078e000d */
[----:B----4-:R-:W-:Y:S01]  /*358f0*/  IMAD.MOV.U32 R19, RZ, RZ, R12 ;  /* 0x000000ffff137224 */ /* 0x010fe200078e000c */
[----:B------:R0:W-:Y:S02]  /*35900*/  STL.64 [R1+0x1ba0], R14 ;  /* 0x001ba00e01007387 */ /* 0x0001e40000100a00 */
[----:B0-----:R-:W-:Y:S02]  /*35910*/  IMAD.MOV.U32 R14, RZ, RZ, R28 ;  /* 0x000000ffff0e7224 */ /* 0x001fe400078e001c */
        /* <DEDUP_REMOVED lines=9> */
[----:B------:R-:W4:Y:S02]  /*359b0*/  LDL.LU R12, [R1+0x170] ;  /* 0x00017000010c7983 */ /* 0x000f240000300800 */
[----:B------:R-:W4:Y:S01]  /*359c0*/  LDL.LU R13, [R1+0x174] ;  /* 0x00017400010d7983 */ /* 0x000f220000300800 */
[----:B0-----:R-:W2:Y:S01]  /*359d0*/  LDL.LU R14, [R1+0x178] ;  /* 0x00017800010e7983 */ /* 0x001ea20000300800 */
[----:B------:R-:W2:Y:S02]  /*359e0*/  LDL.LU R15, [R1+0x17c] ;  /* 0x00017c00010f7983 */ /* 0x000ea40000300800 */
[----:B-1----:R-:W-:-:S02]  /*359f0*/  IMAD.MOV.U32 R18, RZ, RZ, R22 ;  /* 0x000000ffff127224 */ /* 0x002fc400078e0016 */
[----:B------:R-:W-:Y:S01]  /*35a00*/  IMAD.MOV.U32 R19, RZ, RZ, R21 ;  /* 0x000000ffff137224 */ /* 0x000fe200078e0015 */
[----:B--2---:R-:W-:Y:S01]  /*35a10*/  STL.64 [R1+0x1bd0], R14 ;  /* 0x001bd00e01007387 */ /* 0x004fe20000100a00 */
[----:B----4-:R0:W-:Y:S03]  /*35a20*/  STL.64 [R1+0x1bc8], R12 ;  /* 0x001bc80c01007387 */ /* 0x0101e60000100a00 */
[----:B------:R1:W-:Y:S01]  /*35a30*/  STL.64 [R1+0x1bd8], R18 ;  /* 0x001bd81201007387 */ /* 0x0003e20000100a00 */
[----:B0-----:R-:W2:Y:S01]  /*35a40*/  LDL.LU R12, [R1+0x180] ;  /* 0x00018000010c7983 */ /* 0x001ea20000300800 */
[----:B------:R-:W2:Y:S02]  /*35a50*/  LDL.LU R13, [R1+0x184] ;  /* 0x00018400010d7983 */ /* 0x000ea40000300800 */
[----:B------:R-:W4:Y:S02]  /*35a60*/  LDL.LU R14, [R1+0x188] ;  /* 0x00018800010e7983 */ /* 0x000f240000300800 */
[----:B------:R-:W4:Y:S02]  /*35a70*/  LDL.LU R15, [R1+0x18c] ;  /* 0x00018c00010f7983 */ /* 0x000f240000300800 */
[----:B-1----:R-:W-:-:S02]  /*35a80*/  IMAD.MOV.U32 R18, RZ, RZ, R20 ;  /* 0x000000ffff127224 */ /* 0x002fc400078e0014 */
[----:B------:R-:W-:Y:S01]  /*35a90*/  IMAD.MOV.U32 R19, RZ, RZ, R5 ;  /* 0x000000ffff137224 */ /* 0x000fe200078e0005 */
[----:B----4-:R-:W-:Y:S01]  /*35aa0*/  STL.64 [R1+0x1be8], R14 ;  /* 0x001be80e01007387 */ /* 0x010fe20000100a00 */
[----:B--2---:R-:W-:Y:S03]  /*35ab0*/  STL.64 [R1+0x1be0], R12 ;  /* 0x001be00c01007387 */ /* 0x004fe60000100a00 */
        /* <DEDUP_REMOVED lines=89> */
[----:B------:R0:W-:Y:S01]  /*36050*/  STL.64 [R1+0xc80], R16 ;  /* 0x000c801001007387 */ /* 0x0001e20000100a00 */
[----:B------:R1:W-:Y:S03]  /*36060*/  STL.64 [R1+0xc88], R18 ;  /* 0x000c881201007387 */ /* 0x0003e60000100a00 */
[----:B0-----:R-:W2:Y:S01]  /*36070*/  LDL.LU R16, [R1+0xd0] ;  /* 0x0000d00001107983 */ /* 0x001ea20000300800 */
[----:B------:R-:W2:Y:S02]  /*36080*/  LDL.LU R17, [R1+0xd4] ;  /* 0x0000d40001117983 */ /* 0x000ea40000300800 */
[----:B-1----:R-:W2:Y:S02]  /*36090*/  LDL.LU R18, [R1+0xd8] ;  /* 0x0000d80001127983 */ /* 0x002ea40000300800 */
[----:B------:R-:W2:Y:S01]  /*360a0*/  LDL.LU R19, [R1+0xdc] ;  /* 0x0000dc0001137983 */ /* 0x000ea20000300800 */
        /* <DEDUP_REMOVED lines=50> */
[----:B------:R-:W3:Y:S11]  /*363d0*/  LDL.LU.64 R10, [R1+0x1b08] ;  /* 0x001b0800010a7983 */ /* 0x000ef60000300a00 */
[----:B------:R-:W-:Y:S10]  /*363e0*/  @!UPT UIADD3 URZ, URZ, URZ, URZ ;  /* 0x0000003f3f3ff290 */ /* 0x000ff4000fffe03f */
[----:B------:R-:W-:Y:S01]  /*363f0*/  STL.64 [R1+0xc00], R12 ;  /* 0x000c000c01007387 */ /* 0x000fe20000100a00 */
[----:B------:R0:W-:Y:S03]  /*36400*/  STL.64 [R1+0xc08], R14 ;  /* 0x000c080e01007387 */ /* 0x0001e60000100a00 */
[----:B0-----:R-:W4:Y:S02]  /*36410*/  LDL.LU.64 R14, [R1+0x1b00] ;  /* 0x001b0000010e7983 */ /* 0x001f240000300a00 */
[C---:B----4-:R-:W-:Y:S02]  /*36420*/  HMMA.16816.F32.BF16 R24, R20.reuse, R14, R24 ;  /* 0x0000000e1418723c */ /* 0x050fe40000041818 */
[----:B------:R0:W-:Y:S04]  /*36430*/  STL.64 [R1+0x1ae0], R14 ;  /* 0x001ae00e01007387 */ /* 0x0001e80000100a00 */
[----:B0-----:R-:W4:Y:S11]  /*36440*/  LDL.64 R14, [R1+0xc8] ;  /* 0x0000c800010e7983 */ /* 0x001f360000100a00 */
[----:B------:R-:W-:Y:S06]  /*36450*/  @!UPT UIADD3 URZ, URZ, URZ, URZ ;  /* 0x0000003f3f3ff290 */ /* 0x000fec000fffe03f */
[----:B------:R-:W-:Y:S01]  /*36460*/  STL.64 [R1+0xbf0], R24 ;  /* 0x000bf01801007387 */ /* 0x000fe20000100a00 */
[----:B------:R-:W-:Y:S02]  /*36470*/  STL.64 [R1+0xbf8], R26 ;  /* 0x000bf81a01007387 */ /* 0x000fe40000100a00 */
[----:B------:R-:W0:Y:S02]  /*36480*/  LDSM.16.MT88.4 R24, [R29+0x6080] ;  /* 0x006080001d18783b */ /* 0x000e240000004200 */
[----:B0-----:R0:W-:Y:S02]  /*36490*/  STL.64 [R1+0x19e0], R26 ;  /* 0x0019e01a01007387 */ /* 0x0011e40000100a00 */
[----:B------:R1:W-:Y:S02]  /*364a0*/  STL.64 [R1+0x19d8], R24 ;  /* 0x0019d81801007387 */ /* 0x0003e40000100a00 */
[----:B0-----:R-:W2:Y:S01]  /*364b0*/  LDL.64 R26, [R1+0x98] ;  /* 0x00009800011a7983 */ /* 0x001ea20000100a00 */
[C---:B---3--:R-:W-:Y:S03]  /*364c0*/  HMMA.16816.F32.BF16 R4, R20.reuse, R10, R4 ;  /* 0x0000000a1404723c */ /* 0x048fe60000041804 */
[----:B--2---:R0:W-:Y:S01]  /*364d0*/  STL.64 [R1+0x1ac8], R26 ;  /* 0x001ac81a01007387 */ /* 0x0041e20000100a00 */
[----:B-1----:R-:W2:Y:S02]  /*364e0*/  LDL.LU R24, [R1+0x2f0] ;  /* 0x0002f00001187983 */ /* 0x002ea40000300800 */
[----:B------:R-:W2:Y:S01]  /*364f0*/  LDL.LU R25, [R1+0x2f4] ;  /* 0x0002f40001197983 */ /* 0x000ea20000300800 */
[----:B0-----:R-:W2:Y:S01]  /*36500*/  LDL.LU R26, [R1+0x2f8] ;  /* 0x0002f800011a7983 */ /* 0x001ea20000300800 */
[----:B------:R-:W2:Y:S11]  /*36510*/  LDL.LU R27, [R1+0x2fc] ;  /* 0x0002fc00011b7983 */ /* 0x000eb60000300800 */
[----:B------:R-:W-:Y:S04]  /*36520*/  @!UPT UIADD3 URZ, URZ, URZ, URZ ;  /* 0x0000003f3f3ff290 */ /* 0x000fe8000fffe03f */
[----:B------:R-:W-:Y:S02]  /*36530*/  STL.64 [R1+0xbe0], R4 ;  /* 0x000be00401007387 */ /* 0x000fe40000100a00 */
[----:B------:R0:W-:Y:S02]  /*36540*/  STL.64 [R1+0xbe8], R6 ;  /* 0x000be80601007387 */ /* 0x0001e40000100a00 */
[----:B0-----:R-:W3:Y:S01]  /*36550*/  LDL.LU.64 R6, [R1+0x1af8] ;  /* 0x001af80001067983 */ /* 0x001ee20000300a00 */
[----:B------:R0:W-:Y:S02]  /*36560*/  STL [R1+0x19f8], R10 ;  /* 0x0019f80a01007387 */ /* 0x0001e40000100800 */
[----:B------:R1:W-:Y:S02]  /*36570*/  STL [R1+0x19f4], R11 ;  /* 0x0019f40b01007387 */ /* 0x0003e40000100800 */
[----:B------:R-:W2:Y:S01]  /*36580*/  LDL.LU R8, [R1+0x2d0] ;  /* 0x0002d00001087983 */ /* 0x000ea20000300800 */
[----:B------:R-:W2:Y:S04]  /*36590*/  LDL.LU R9, [R1+0x2d4] ;  /* 0x0002d40001097983 */ /* 0x000ea80000300800 */
[----:B0-----:R-:W2:Y:S01]  /*365a0*/  LDL.LU R10, [R1+0x2d8] ;  /* 0x0002d800010a7983 */ /* 0x001ea20000300800 */
[----:B-1----:R-:W2:Y:S01]  /*365b0*/  LDL.LU R11, [R1+0x2dc] ;  /* 0x0002dc00010b7983 */ /* 0x002ea20000300800 */
[----:B---3--:R-:W-:Y:S02]  /*365c0*/  HMMA.16816.F32.BF16 R20, R20, R6, R16 ;  /* 0x000000061414723c */ /* 0x008fe40000041810 */
[----:B--2---:R0:W-:Y:S01]  /*365d0*/  STL.64 [R1+0x1ad8], R10 ;  /* 0x001ad80a01007387 */ /* 0x0041e20000100a00 */
[----:B------:R-:W-:Y:S03]  /*365e0*/  STL.64 [R1+0x1ad0], R8 ;  /* 0x001ad00801007387 */ /* 0x000fe60000100a00 */
[----:B0-----:R-:W2:Y:S01]  /*365f0*/  LDL.64 R10, [R1+0xb8] ;  /* 0x0000b800010a7983 */ /* 0x001ea20000100a00 */
[----:B------:R-:W3:Y:S02]  /*36600*/  LDL.LU.64 R18, [R1+0x1af0] ;  /* 0x001af00001127983 */ /* 0x000ee40000300a00 */
[----:B------:R-:W3:Y:S11]  /*36610*/  LDL.LU.64 R16, [R1+0x1ae8] ;  /* 0x001ae80001107983 */ /* 0x000ef60000300a00 */
[----:B------:R-:W-:Y:S03]  /*36620*/  @!UPT UIADD3 URZ, URZ, URZ, URZ ;  /* 0x0000003f3f3ff290 */ /* 0x000fe6000fffe03f */
[----:B------:R-:W-:Y:S01]  /*36630*/  STL.64 [R1+0xbd0], R20 ;  /* 0x000bd01401007387 */ /* 0x000fe20000100a00 */
[----:B------:R0:W-:Y:S04]  /*36640*/  STL.64 [R1+0xbd8], R22 ;  /* 0x000bd81601007387 */ /* 0x0001e80000100a00 */
[----:B0-----:R-:W2:Y:S01]  /*36650*/  LDL.64 R22, [R1+0xa8] ;  /* 0x0000a80001167983 */ /* 0x001ea20000100a00 */
[----:B------:R0:W-:Y:S02]  /*36660*/  STL.64 [R1+0x19e8], R6 ;  /* 0x0019e80601007387 */ /* 0x0001e40000100a00 */
[----:B------:R-:W3:Y:S02]  /*36670*/  LDL.LU R4, [R1+0x300] ;  /* 0x0003000001047983 */ /* 0x000ee40000300800 */
[----:B------:R-:W3:Y:S01]  /*36680*/  LDL.LU R5, [R1+0x304] ;  /* 0x0003040001057983 */ /* 0x000ee20000300800 */
[----:B0-----:R-:W3:Y:S01]  /*36690*/  LDL.LU R6, [R1+0x308] ;  /* 0x0003080001067983 */ /* 0x001ee20000300800 */
[----:B------:R-:W3:Y:S02]  /*366a0*/  LDL.LU R7, [R1+0x30c] ;  /* 0x00030c0001077983 */ /* 0x000ee40000300800 */
[----:B----4-:R-:W-:-:S02]  /*366b0*/  IMAD.MOV.U32 R2, RZ, RZ, R14 ;  /* 0x000000ffff027224 */ /* 0x010fc400078e000e */
[----:B------:R-:W-:Y:S01]  /*366c0*/  IMAD.MOV.U32 R0, RZ, RZ, R15 ;  /* 0x000000ffff007224 */ /* 0x000fe200078e000f */
[C---:B---3--:R-:W-:Y:S01]  /*366d0*/  HMMA.16816.F32.BF16 R4, R16.reuse, R14, R4 ;  /* 0x0000000e1004723c */ /* 0x048fe20000041804 */
[----:B------:R-:W3:Y:S07]  /*366e0*/  LDL.LU.64 R14, [R1+0x1ae0] ;  /* 0x001ae000010e7983 */ /* 0x000eee0000300a00 */
[----:B--2---:R-:W-:Y:S01]  /*366f0*/  HMMA.16816.F32.BF16 R24, R16, R10, R24 ;  /* 0x0000000a1018723c */ /* 0x004fe20000041818 */
[----:B------:R-:W-:Y:S11]  /*36700*/  IMAD.MOV.U32 R3, RZ, RZ, R11 ;  /* 0x000000ffff037224 */ /* 0x000ff600078e000b */
[----:B------:R-:W-:Y:S03]  /*36710*/  @!UPT UIADD3 URZ, URZ, URZ, URZ ;  /* 0x0000003f3f3ff290 */ /* 0x000fe6000fffe03f */
[----:B------:R0:W-:Y:S01]  /*36720*/  STL.64 [R1+0x270], R4 ;  /* 0x0002700401007387 */ /* 0x0001e20000100a00 */
[----:B------:R-:W-:Y:S02]  /*36730*/  IMAD.MOV.U32 R12, RZ, RZ, R6 ;  /* 0x000000ffff0c7224 */ /* 0x000fe400078e0006 */
[----:B------:R-:W-:Y:S02]  /*36740*/  STL.64 [R1+0x278], R6 ;  /* 0x0002780601007387 */ /* 0x000fe40000100a00 */
[----:B------:R-:W-:Y:S01]  /*36750*/  STL [R1+0x1a00], R0 ;  /* 0x001a000001007387 */ /* 0x000fe20000100800 */
[----:B------:R-:W-:Y:S01]  /*36760*/  STL [R1+0x19fc], R2 ;  /* 0x0019fc0201007387 */ /* 0x000fe20000100800 */
[----:B------:R-:W-:Y:S02]  /*36770*/  STL [R1+0x1538], R12 ;  /* 0x0015380c01007387 */ /* 0x000fe40000100800 */
[----:B------:R-:W-:Y:S02]  /*36780*/  IMAD.MOV.U32 R13, RZ, RZ, R26 ;  /* 0x000000ffff0d7224 */ /* 0x000fe400078e001a */
[----:B0-----:R-:W-:-:S02]  /*36790*/  IMAD.MOV.U32 R4, RZ, RZ, R10 ;  /* 0x000000ffff047224 */ /* 0x001fc400078e000a */
[----:B------:R-:W2:Y:S01]  /*367a0*/  LDL.LU.64 R10, [R1+0x1ad8] ;  /* 0x001ad800010a7983 */ /* 0x000ea20000300a00 */
[----:B------:R-:W2:Y:S02]  /*367b0*/  LDL.LU.64 R8, [R1+0x1ad0] ;  /* 0x001ad00001087983 */ /* 0x000ea40000300a00 */
[----:B------:R-:W-:Y:S02]  /*367c0*/  STL.64 [R1+0x260], R24 ;  /* 0x0002601801007387 */ /* 0x000fe40000100a00 */
[----:B------:R0:W-:Y:S02]  /*367d0*/  STL.64 [R1+0x268], R26 ;  /* 0x0002681a01007387 */ /* 0x0001e40000100a00 */
[----:B0-----:R-:W4:Y:S01]  /*367e0*/  LDL.LU.64 R26, [R1+0x1ac8] ;  /* 0x001ac800011a7983 */ /* 0x001f220000300a00 */
[----:B------:R-:W-:Y:S02]  /*367f0*/  STL [R1+0x1a18], R3 ;  /* 0x001a180301007387 */ /* 0x000fe40000100800 */
[----:B------:R0:W-:Y:S01]  /*36800*/  STL [R1+0x153c], R13 ;  /* 0x00153c0d01007387 */ /* 0x0001e20000100800 */
[----:B---3--:R1:W-:Y:S01]  /*36810*/  STL.64 [R1+0x1a58], R14 ;  /* 0x001a580e01007387 */ /* 0x0083e20000100a00 */
[----:B------:R-:W3:Y:S02]  /*36820*/  LDL.LU R12, [R1+0x2e0] ;  /* 0x0002e000010c7983 */ /* 0x000ee40000300800 */
[----:B0-----:R-:W3:Y:S01]  /*36830*/  LDL.LU R13, [R1+0x2e4] ;  /* 0x0002e400010d7983 */ /* 0x001ee20000300800 */
[----:B-1----:R-:W3:Y:S01]  /*36840*/  LDL.LU R14, [R1+0x2e8] ;  /* 0x0002e800010e7983 */ /* 0x002ee20000300800 */
[----:B------:R-:W3:Y:S02]  /*36850*/  LDL.LU R15, [R1+0x2ec] ;  /* 0x0002ec00010f7983 */ /* 0x000ee40000300800 */
[----:B------:R-:W-:-:S02]  /*36860*/  IMAD.MOV.U32 R6, RZ, RZ, R22 ;  /* 0x000000ffff067224 */ /* 0x000fc400078e0016 */
[----:B------:R-:W-:Y:S02]  /*36870*/  IMAD.MOV.U32 R5, RZ, RZ, R23 ;  /* 0x000000ffff057224 */ /* 0x000fe400078e0017 */
[----:B----4-:R-:W-:Y:S01]  /*36880*/  IMAD.MOV.U32 R7, RZ, RZ, R27 ;  /* 0x000000ffff077224 */ /* 0x010fe200078e001b */
[C---:B---3--:R-:W-:Y:S11]  /*36890*/  HMMA.16816.F32.BF16 R12, R16.reuse, R22, R12 ;  /* 0x00000016100c723c */ /* 0x048ff6000004180c */
[----:B------:R-:W-:Y:S11]  /*368a0*/  @!UPT UIADD3 URZ, URZ, URZ, URZ ;  /* 0x0000003f3f3ff290 */ /* 0x000ff6000fffe03f */
[----:B------:R-:W-:Y:S01]  /*368b0*/  @!UPT UIADD3 URZ, URZ, URZ, URZ ;  /* 0x0000003f3f3ff290 */ /* 0x000fe2000fffe03f */
[----:B------:R-:W-:Y:S01]  /*368c0*/  STL.64 [R1+0x250], R12 ;  /* 0x0002500c01007387 */ /* 0x000fe20000100a00 */
[----:B------:R2:W-:Y:S02]  /*368d0*/  STL.64 [R1+0x258], R14 ;  /* 0x0002580e01007387 */ /* 0x0005e40000100a00 */
[C---:B--2---:R-:W-:Y:S07]  /*368e0*/  HMMA.16816.F32.BF16 R12, R16.reuse, R26, R8 ;  /* 0x0000001a100c723c */ /* 0x044fee0000041808 */
[----:B------:R-:W-:Y:S11]  /*368f0*/  IMAD.MOV.U32 R9, RZ, RZ, R26 ;  /* 0x000000ffff097224 */ /* 0x000ff600078e001a */
[----:B------:R-:W-:Y:S05]  /*36900*/  @!UPT UIADD3 URZ, URZ, URZ, URZ ;  /* 0x0000003f3f3ff290 */ /* 0x000fea000fffe03f */
[----:B------:R-:W-:Y:S01]  /*36910*/  STL.64 [R1+0x240], R12 ;  /* 0x0002400c01007387 */ /* 0x000fe20000100a00 */
[----:B------:R-:W-:Y:S02]  /*36920*/  STL.64 [R1+0x248], R14 ;  /* 0x0002480e01007387 */ /* 0x000fe40000100a00 */
[----:B------:R-:W-:Y:S02]  /*36930*/  STL [R1+0x1a1c], R9 ;  /* 0x001a1c0901007387 */ /* 0x000fe40000100800 */
[----:B------:R-:W-:Y:S01]  /*36940*/  STL.64 [R1+0x1a10], R6 ;  /* 0x001a100601007387 */ /* 0x000fe20000100a00 */
[----:B------:R0:W-:Y:S04]  /*36950*/  STL.64 [R1+0x1a08], R4 ;  /* 0x001a080401007387 */ /* 0x0001e80000100a00 */
        /* <DEDUP_REMOVED lines=18> */
[----:B------:R-:W3:Y:S01]  /*36a80*/  LDL.LU R24, [R1+0x2c0] ;  /* 0x0002c00001187983 */ /* 0x000ee20000300800 */
[----:B------:R-:W3:Y:S02]  /*36a90*/  LDL.LU R25, [R1+0x2c4] ;  /* 0x0002c40001197983 */ /* 0x000ee40000300800 */
[----:B------:R-:W3:Y:S02]  /*36aa0*/  LDL.LU R26, [R1+0x2c8] ;  /* 0x0002c800011a7983 */ /* 0x000ee40000300800 */
[----:B------:R-:W3:Y:S01]  /*36ab0*/  LDL.LU R27, [R1+0x2cc] ;  /* 0x0002cc00011b7983 */ /* 0x000ee20000300800 */
[----:B--2---:R0:W-:Y:S01]  /*36ac0*/  STL.64 [R1+0x1ab0], R10 ;  /* 0x001ab00a01007387 */ /* 0x0041e20000100a00 */
[----:B------:R-:W-:Y:S03]  /*36ad0*/  STL.64 [R1+0x1aa8], R8 ;  /* 0x001aa80801007387 */ /* 0x000fe60000100a00 */
[----:B0-----:R-:W2:Y:S04]  /*36ae0*/  LDL.64 R10, [R1+0x78] ;  /* 0x00007800010a7983 */ /* 0x001ea80000100a00 */
[----:B--2---:R0:W-:Y:S01]  /*36af0*/  STL.64 [R1+0x1ac0], R10 ;  /* 0x001ac00a01007387 */ /* 0x0041e20000100a00 */
[----:B------:R-:W2:Y:S03]  /*36b00*/  LDL.64 R22, [R1+0x68] ;  /* 0x0000680001167983 */ /* 0x000ea60000100a00 */
[----:B0-----:R-:W3:Y:S04]  /*36b10*/  LDL.64 R10, [R1+0x88] ;  /* 0x00008800010a7983 */ /* 0x001ee80000100a00 */
[----:B--2---:R0:W-:Y:S01]  /*36b20*/  STL.64 [R1+0x1ab8], R22 ;  /* 0x001ab81601007387 */ /* 0x0041e20000100a00 */
[----:B------:R-:W2:Y:S02]  /*36b30*/  LDL.LU R20, [R1+0x2b0] ;  /* 0x0002b00001147983 */ /* 0x000ea40000300800 */
[----:B------:R-:W2:Y:S01]  /*36b40*/  LDL.LU R21, [R1+0x2b4] ;  /* 0x0002b40001157983 */ /* 0x000ea20000300800 */
[----:B0-----:R-:W2:Y:S01]  /*36b50*/  LDL.LU R22, [R1+0x2b8] ;  /* 0x0002b80001167983 */ /* 0x001ea20000300800 */
[----:B------:R-:W2:Y:S02]  /*36b60*/  LDL.LU R23, [R1+0x2bc] ;  /* 0x0002bc0001177983 */ /* 0x000ea40000300800 */
[----:B------:R0:W-:Y:S02]  /*36b70*/  STL.64 [R1+0x1a68], R14 ;  /* 0x001a680e01007387 */ /* 0x0001e40000100a00 */
[----:B----4-:R-:W-:Y:S01]  /*36b80*/  STL.64 [R1+0x1a60], R12 ;  /* 0x001a600c01007387 */ /* 0x010fe20000100a00 */
[----:B0-----:R-:W4:Y:S04]  /*36b90*/  LDL.64 R14, [R1+0x38] ;  /* 0x00003800010e7983 */ /* 0x001f280000100a00 */
[----:B----4-:R0:W-:Y:S04]  /*36ba0*/  STL.64 [R1+0x1a78], R14 ;  /* 0x001a780e01007387 */ /* 0x0101e80000100a00 */
[----:B0-----:R-:W4:Y:S04]  /*36bb0*/  LDL.64 R14, [R1+0x48] ;  /* 0x00004800010e7983 */ /* 0x001f280000100a00 */
[----:B----4-:R0:W-:Y:S04]  /*36bc0*/  STL.64 [R1+0x1a90], R14 ;  /* 0x001a900e01007387 */ /* 0x0101e80000100a00 */
[----:B0-----:R-:W4:Y:S01]  /*36bd0*/  LDL.64 R14, [R1+0x58] ;  /* 0x00005800010e7983 */ /* 0x001f220000100a00 */
[----:B---3--:R0:W-:Y:S02]  /*36be0*/  STL.64 [R1+0x1a38], R6 ;  /* 0x001a380601007387 */ /* 0x0081e40000100a00 */
[----:B------:R-:W-:Y:S01]  /*36bf0*/  STL.64 [R1+0x1a30], R4 ;  /* 0x001a300401007387 */ /* 0x000fe20000100a00 */
[----:B0-----:R-:W3:Y:S04]  /*36c00*/  LDL.64 R6, [R1+0x18] ;  /* 0x0000180001067983 */ /* 0x001ee80000100a00 */
[----:B---3--:R0:W-:Y:S04]  /*36c10*/  STL.64 [R1+0x1a50], R6 ;  /* 0x001a500601007387 */ /* 0x0081e80000100a00 */
[----:B0-----:R-:W3:Y:S04]  /*36c20*/  LDL.64 R6, [R1+0x28] ;  /* 0x0000280001067983 */ /* 0x001ee80000100a00 */
[----:B---3--:R0:W-:Y:S01]  /*36c30*/  STL.64 [R1+0x1a70], R6 ;  /* 0x001a700601007387 */ /* 0x0081e20000100a00 */
[----:B------:R-:W3:Y:S02]  /*36c40*/  LDL.LU R4, [R1+0x4e0] ;  /* 0x0004e00001047983 */ /* 0x000ee40000300800 */
[----:B------:R-:W3:Y:S01]  /*36c50*/  LDL.LU R5, [R1+0x4e4] ;  /* 0x0004e40001057983 */ /* 0x000ee20000300800 */
[----:B0-----:R-:W2:Y:S01]  /*36c60*/  LDL.LU R6, [R1+0x4e8] ;  /* 0x0004e80001067983 */ /* 0x001ea20000300800 */
[----:B------:R-:W2:Y:S01]  /*36c70*/  LDL.LU R7, [R1+0x4ec] ;  /* 0x0004ec0001077983 */ /* 0x000ea20000300800 */
[----:B------:R-:W-:Y:S02]  /*36c80*/  HMMA.16816.F32.BF16 R24, R16, R10, R24 ;  /* 0x0000000a1018723c */ /* 0x000fe40000041818 */
        /* <DEDUP_REMOVED lines=32> */
[C---:B----4-:R-:W-:Y:S08]  /*36e90*/  HMMA.16816.F32.BF16 R4, R16.reuse, R14, R4 ;  /* 0x0000000e1004723c */ /* 0x050ff00000041804 */
[----:B--2---:R-:W-:Y:S01]  /*36ea0*/  HMMA.16816.F32.BF16 R8, R16, R22, R8 ;  /* 0x000000161008723c */ /* 0x004fe20000041808 */
[----:B------:R-:W-:Y:S11]  /*36eb0*/  IMAD.MOV.U32 R28, RZ, RZ, R23 ;  /* 0x000000ffff1c7224 */ /* 0x000ff600078e0017 */
[----:B------:R-:W-:Y:S11]  /*36ec0*/  @!UPT UIADD3 URZ, URZ, URZ, URZ ;  /* 0x0000003f3f3ff290 */ /* 0x000ff6000fffe03f */
[----:B------:R0:W-:Y:S02]  /*36ed0*/  STL.64 [R1+0x160], R8 ;  /* 0x0001600801007387 */ /* 0x0001e40000100a00 */
[----:B0-----:R-:W-:Y:S02]  /*36ee0*/  IMAD.MOV.U32 R8, RZ, RZ, R22 ;  /* 0x000000ffff087224 */ /* 0x001fe400078e0016 */
[----:B------:R-:W0:Y:S04]  /*36ef0*/  LDSM.16.MT88.4 R20, [R29+0x6100] ;  /* 0x006100001d14783b */ /* 0x000e280000004200 */
[----:B------:R-:W-:Y:S04]  /*36f00*/  STL.64 [R1+0x168], R10 ;  /* 0x0001680a01007387 */ /* 0x000fe80000100a00 */
[----:B0-----:R0:W-:Y:S01]  /*36f10*/  STL.64 [R1+0x18a8], R22 ;  /* 0x0018a81601007387 */ /* 0x0011e20000100a00 */
[----:B------:R1:W-:Y:S03]  /*36f20*/  STL.64 [R1+0x18a0], R20 ;  /* 0x0018a01401007387 */ /* 0x0003e60000100a00 */
[----:B0-----:R-:W2:Y:S04]  /*36f30*/  LDL R22, [R1+0x8] ;  /* 0x0000080001167983 */ /* 0x001ea80000100800 */
[----:B------:R-:W2:Y:S01]  /*36f40*/  LDL R23, [R1+0xc] ;  /* 0x00000c0001177983 */ /* 0x000ea20000100800 */
[----:B------:R-:W-:Y:S02]  /*36f50*/  STL.64 [R1+0x150], R4 ;  /* 0x0001500401007387 */ /* 0x000fe40000100a00 */
[----:B------:R0:W-:Y:S02]  /*36f60*/  STL.64 [R1+0x158], R6 ;  /* 0x0001580601007387 */ /* 0x0001e40000100a00 */
[----:B-1----:R-:W-:-:S02]  /*36f70*/  IMAD.MOV.U32 R21, RZ, RZ, R14 ;  /* 0x000000ffff157224 */ /* 0x002fc400078e000e */
[----:B------:R-:W-:Y:S01]  /*36f80*/  IMAD.MOV.U32 R20, RZ, RZ, R15 ;  /* 0x000000ffff147224 */ /* 0x000fe200078e000f */
[----:B0-----:R-:W4:Y:S01]  /*36f90*/  LDL.LU.64 R6, [R1+0x1aa0] ;  /* 0x001aa00001067983 */ /* 0x001f220000300a00 */
[----:B------:R-:W4:Y:S02]  /*36fa0*/  LDL.LU.64 R4, [R1+0x1a98] ;  /* 0x001a980001047983 */ /* 0x000f240000300a00 */
        /* <DEDUP_REMOVED lines=8> */
[----:B------:R-:W4:Y:S02]  /*37030*/  LDL.LU.64 R4, [R1+0x1a80] ;  /* 0x001a800001047983 */ /* 0x000f240000300a00 */
[----:B------:R-:W4:Y:S02]  /*37040*/  LDL.LU.64 R14, [R1+0x1a78] ;  /* 0x001a7800010e7983 */ /* 0x000f240000300a00 */
[----:B----4-:R-:W-:Y:S01]  /*37050*/  HMMA.16816.F32.BF16 R4, R16, R14, R4 ;  /* 0x0000000e1004723c */ /* 0x010fe20000041804 */
[----:B------:R-:W-:-:S02]  /*37060*/  IMAD.MOV.U32 R0, RZ, RZ, R14 ;  /* 0x000000ffff007224 */ /* 0x000fc400078e000e */
        /* <DEDUP_REMOVED lines=23> */
[----:B------:R-:W2:Y:S02]  /*371e0*/  LDL.LU.64 R24, [R1+0x1a40] ;  /* 0x001a400001187983 */ /* 0x000ea40000300a00 */
[----:B------:R-:W2:Y:S02]  /*371f0*/  LDL.LU.64 R6, [R1+0x1a38] ;  /* 0x001a380001067983 */ /* 0x000ea40000300a00 */
[----:B------:R-:W2:Y:S02]  /*37200*/  LDL.LU.64 R4, [R1+0x1a30] ;  /* 0x001a300001047983 */ /* 0x000ea40000300a00 */
[----:B--2---:R-:W-:Y:S11]  /*37210*/  HMMA.16816.F32.BF16 R4, R16, R22, R4 ;  /* 0x000000161004723c */ /* 0x004ff60000041804 */
[----:B------:R-:W-:Y:S11]  /*37220*/  @!UPT UIADD3 URZ, URZ, URZ, URZ ;  /* 0x0000003f3f3ff290 */ /* 0x000ff6000fffe03f */
[----:B------:R-:W-:Y:S01]  /*37230*/  @!UPT UIADD3 URZ, URZ, URZ, URZ ;  /* 0x0000003f3f3ff290 */ /* 0x000fe2000fffe03f */
[----:B------:R-:W-:Y:S01]  /*37240*/  STL.64 [R1+0x100], R4 ;  /* 0x0001000401007387 */ /* 0x000fe20000100a00 */
[----:B------:R0:W-:Y:S03]  /*37250*/  STL.64 [R1+0x108], R6 ;  /* 0x0001080601007387 */ /* 0x0001e60000100a00 */
[----:B0-----:R-:W4:Y:S01]  /*37260*/  LDL.LU.64 R6, [R1+0x1a28] ;  /* 0x001a280001067983 */ /* 0x001f220000300a00 */
[----:B------:R-:W4:Y:S02]  /*37270*/  LDL.LU.64 R4, [R1+0x1a20] ;  /* 0x001a200001047983 */ /* 0x000f240000300a00 */
[----:B------:R0:W-:Y:S02]  /*37280*/  STL.64 [R1+0x18b8], R22 ;  /* 0x0018b81601007387 */ /* 0x0001e40000100a00 */
[----:B0-----:R-:W-:Y:S02]  /*37290*/  IMAD.MOV.U32 R22, RZ, RZ, R9 ;  /* 0x000000ffff167224 */ /* 0x001fe400078e0009 */
[----:B------:R-:W-:Y:S01]  /*372a0*/  IMAD.MOV.U32 R23, RZ, RZ, R3 ;  /* 0x000000ffff177224 */ /* 0x000fe200078e0003 */
[----:B------:R-:W2:Y:S01]  /*372b0*/  LDL.LU R9, [R1+0x1a1c] ;  /* 0x001a1c0001097983 */ /* 0x000ea20000300800 */
[----:B------:R-:W2:Y:S03]  /*372c0*/  LDL.LU R3, [R1+0x1a18] ;  /* 0x001a180001037983 */ /* 0x000ea60000300800 */
[----:B------:R0:W-:Y:S02]  /*372d0*/  STL.64 [R1+0x18d0], R22 ;  /* 0x0018d01601007387 */ /* 0x0001e40000100a00 */
[----:B0-----:R-:W-:-:S02]  /*372e0*/  IMAD.MOV.U32 R22, RZ, RZ, R13 ;  /* 0x000000ffff167224 */ /* 0x001fc400078e000d */
[----:B------:R-:W-:Y:S01]  /*372f0*/  IMAD.MOV.U32 R23, RZ, RZ, R12 ;  /* 0x000000ffff177224 */ /* 0x000fe200078e000c */
[----:B----4-:R-:W-:Y:S11]  /*37300*/  HMMA.16816.F32.BF16 R4, R16, R14, R4 ;  /* 0x0000000e1004723c */ /* 0x010ff60000041804 */
[----:B------:R-:W-:Y:S11]  /*37310*/  @!UPT UIADD3 URZ, URZ, URZ, URZ ;  /* 0x0000003f3f3ff290 */ /* 0x000ff6000fffe03f */
[----:B------:R-:W-:Y:S01]  /*37320*/  @!UPT UIADD3 URZ, URZ, URZ, URZ ;  /* 0x0000003f3f3ff290 */ /* 0x000fe2000fffe03f */
[----:B------:R-:W-:Y:S01]  /*37330*/  STL.64 [R1+0xf0], R4 ;  /* 0x0000f00401007387 */ /* 0x000fe20000100a00 */
[----:B------:R0:W-:Y:S03]  /*37340*/  STL.64 [R1+0xf8], R6 ;  /* 0x0000f80601007387 */ /* 0x0001e60000100a00 */
[----:B0-----:R-:W4:Y:S01]  /*37350*/  LDL.LU.64 R6, [R1+0x1a10] ;  /* 0x001a100001067983 */ /* 0x001f220000300a00 */
        /* <DEDUP_REMOVED lines=31> */
[----:B------:R0:W-:Y:S02]  /*37550*/  STL.64 [R1+0x1930], R22 ;  /* 0x0019301601007387 */ /* 0x0001e40000100a00 */
[----:B0-----:R-:W-:Y:S02]  /*37560*/  IMAD.MOV.U32 R22, RZ, RZ, R8 ;  /* 0x000000ffff167224 */ /* 0x001fe400078e0008 */
[----:B------:R-:W-:Y:S01]  /*37570*/  IMAD.MOV.U32 R23, RZ, RZ, R28 ;  /* 0x000000ffff177224 */ /* 0x000fe200078e001c */
[----:B------:R-:W4:Y:S04]  /*37580*/  LDL.LU R8, [R1+0x19f0] ;  /* 0x0019f00001087983 */ /* 0x000f280000300800 */
        /* <DEDUP_REMOVED lines=8> */
[----:B------:R-:W-:-:S05]  /*37610*/  IMAD.MOV.U32 R23, RZ, RZ, R26 ;  /* 0x000000ffff177224 */ /* 0x000fca00078e001a */
        /* <DEDUP_REMOVED lines=17> */
[----:B----4-:R-:W-:-:S05]  /*37730*/  IMAD.MOV.U32 R23, RZ, RZ, R7 ;  /* 0x000000ffff177224 */ /* 0x010fca00078e0007 */
        /* <DEDUP_REMOVED lines=18> */
[----:B------:R-:W-:Y:S01]  /*37860*/  STL.64 [R1+0x19c0], R22 ;  /* 0x0019c01601007387 */ /* 0x000fe20000100a00 */
[----:B------:R-:W4:Y:S02]  /*37870*/  LDL.LU R24, [R1+0x6c0] ;  /* 0x0006c00001187983 */ /* 0x000f240000300800 */
[----:B------:R-:W4:Y:S02]  /*37880*/  LDL.LU R25, [R1+0x6c4] ;  /* 0x0006c40001197983 */ /* 0x000f240000300800 */
[----:B------:R-:W4:Y:S01]  /*37890*/  LDL.LU R26, [R1+0x6c8] ;  /* 0x0006c800011a7983 */ /* 0x000f220000300800 */
[----:B------:R-:W4:Y:S01]  /*378a0*/  LDL.LU R27, [R1+0x6cc] ;  /* 0x0006cc00011b7983 */ /* 0x000f220000300800 */
[----:B------:R-:W4:Y:S02]  /*378b0*/  LDL.LU R4, [R1+0x6d0] ;  /* 0x0006d00001047983 */ /* 0x000f240000300800 */
[----:B------:R-:W4:Y:S02]  /*378c0*/  LDL.LU R5, [R1+0x6d4] ;  /* 0x0006d40001057983 */ /* 0x000f240000300800 */
[----:B------:R-:W4:Y:S01]  /*378d0*/  LDL.LU R6, [R1+0x6d8] ;  /* 0x0006d80001067983 */ /* 0x000f220000300800 */
[----:B------:R-:W4:Y:S04]  /*378e0*/  LDL.LU R7, [R1+0x6dc] ;  /* 0x0006dc0001077983 */ /* 0x000f280000300800 */
        /* <DEDUP_REMOVED lines=33> */
[----:B0-----:R-:W3:Y:S01]  /*37b00*/  LDL.LU.64 R6, [R1+0x19e8] ;  /* 0x0019e80001067983 */ /* 0x001ee20000300a00 */
[----:B------:R-:W-:-:S02]  /*37b10*/  IMAD.MOV.U32 R22, RZ, RZ, R2 ;  /* 0x000000ffff167224 */ /* 0x000fc400078e0002 */
[----:B------:R-:W-:Y:S01]  /*37b20*/  IMAD.MOV.U32 R23, RZ, RZ, R0 ;  /* 0x000000ffff177224 */ /* 0x000fe200078e0000 */
[----:B---3--:R-:W-:Y:S01]  /*37b30*/  HMMA.16816.F32.BF16 R16, R16, R6, R24 ;  /* 0x000000061010723c */ /* 0x008fe20000041818 */
[----:B------:R-:W2:Y:S01]  /*37b40*/  LDL.LU.64 R26, [R1+0x19e0] ;  /* 0x0019e000011a7983 */ /* 0x000ea20000300a00 */
[----:B------:R-:W2:Y:S11]  /*37b50*/  LDL.LU.64 R24, [R1+0x19d8] ;  /* 0x0019d80001187983 */ /* 0x000eb60000300a00 */
[----:B------:R-:W-:Y:S10]  /*37b60*/  @!UPT UIADD3 URZ, URZ, URZ, URZ ;  /* 0x0000003f3f3ff290 */ /* 0x000ff4000fffe03f */
[----:B------:R-:W-:Y:S01]  /*37b70*/  STL.64 [R1+0xd0], R16 ;  /* 0x0000d01001007387 */ /* 0x000fe20000100a00 */
[----:B------:R-:W-:Y:S02]  /*37b80*/  STL.64 [R1+0xd8], R18 ;  /* 0x0000d81201007387 */ /* 0x000fe40000100a00 */
[----:B------:R-:W0:Y:S02]  /*37b90*/  LDSM.16.MT88.4 R16, [R29+0x6180] ;  /* 0x006180001d10783b */ /* 0x000e240000004200 */
[----:B0-----:R0:W-:Y:S02]  /*37ba0*/  STL [R1+0x177c], R16 ;  /* 0x00177c1001007387 */ /* 0x0011e40000100800 */
[----:B------:R1:W-:Y:S02]  /*37bb0*/  STL [R1+0x1778], R17 ;  /* 0x0017781101007387 */ /* 0x0003e40000100800 */
[----:B------:R3:W-:Y:S02]  /*37bc0*/  STL [R1+0x1774], R18 ;  /* 0x0017741201007387 */ /* 0x0007e40000100800 */
[----:B------:R4:W-:Y:S01]  /*37bd0*/  STL [R1+0x1770], R19 ;  /* 0x0017701301007387 */ /* 0x0009e20000100800 */
[----:B0-----:R-:W2:Y:S01]  /*37be0*/  LDL.LU R16, [R1+0x7f0] ;  /* 0x0007f00001107983 */ /* 0x001ea20000300800 */
[----:B-1----:R-:W2:Y:S02]  /*37bf0*/  LDL.LU R17, [R1+0x7f4] ;  /* 0x0007f40001117983 */ /* 0x002ea40000300800 */
[----:B---3--:R-:W3:Y:S02]  /*37c00*/  LDL.LU R18, [R1+0x7f8] ;  /* 0x0007f80001127983 */ /* 0x008ee40000300800 */
[----:B----4-:R-:W3:Y:S01]  /*37c10*/  LDL.LU R19, [R1+0x7fc] ;  /* 0x0007fc0001137983 */ /* 0x010ee20000300800 */
        /* <DEDUP_REMOVED lines=93> */
[C---:B---3--:R-:W-:Y:S11]  /*381f0*/  HMMA.16816.F32.BF16 R16, R24.reuse, R14, R16 ;  /* 0x0000000e1810723c */ /* 0x048ff60000041810 */
[----:B------:R-:W-:Y:S11]  /*38200*/  @!UPT UIADD3 URZ, URZ, URZ, URZ ;  /* 0x0000003f3f3ff290 */ /* 0x000ff6000fffe03f */
[----:B------:R-:W-:Y:S01]  /*38210*/  @!UPT UIADD3 URZ, URZ, URZ, URZ ;  /* 0x0000003f3f3ff290 */ /* 0x000fe2000fffe03f */
[----:B------:R0:W-:Y:S01]  /*38220*/  STL.64 [R1+0x1a0], R16 ;  /* 0x0001a01001007387 */ /* 0x0001e20000100a00 */
[----:B------:R1:W-:Y:S03]  /*38230*/  STL.64 [R1+0x1a8], R18 ;  /* 0x0001a81201007387 */ /* 0x0003e60000100a00 */
[----:B0-----:R-:W3:Y:S01]  /*38240*/  LDL.LU R16, [R1+0x7c0] ;  /* 0x0007c00001107983 */ /* 0x001ee20000300800 */
[----:B------:R-:W3:Y:S02]  /*38250*/  LDL.LU R17, [R1+0x7c4] ;  /* 0x0007c40001117983 */ /* 0x000ee40000300800 */
[----:B-1----:R-:W3:Y:S02]  /*38260*/  LDL.LU R18, [R1+0x7c8] ;  /* 0x0007c80001127983 */ /* 0x002ee40000300800 */
[----:B------:R-:W3:Y:S01]  /*38270*/  LDL.LU R19, [R1+0x7cc] ;  /* 0x0007cc0001137983 */ /* 0x000ee20000300800 */
[----:B------:R0:W-:Y:S01]  /*38280*/  STL.64 [R1+0x1870], R14 ;  /* 0x0018700e01007387 */ /* 0x0001e20000100a00 */
        /* <DEDUP_REMOVED lines=8> */
[----:B------:R1:W-:Y:S03]  /*38310*/  STL.64 [R1+0x198], R14 ;  /* 0x0001980e01007387 */ /* 0x0003e60000100a00 */
[----:B0-----:R-:W4:Y:S01]  /*38320*/  LDL.LU R12, [R1+0x790] ;  /* 0x00079000010c7983 */ /* 0x001f220000300800 */
[----:B------:R-:W4:Y:S02]  /*38330*/  LDL.LU R13, [R1+0x794] ;  /* 0x00079400010d7983 */ /* 0x000f240000300800 */
[----:B-1----:R-:W2:Y:S02]  /*38340*/  LDL.LU R14, [R1+0x798] ;  /* 0x00079800010e7983 */ /* 0x002ea40000300800 */
[----:B------:R-:W2:Y:S02]  /*38350*/  LDL.LU R15, [R1+0x79c] ;  /* 0x00079c00010f7983 */ /* 0x000ea40000300800 */
[----:B--2---:R-:W-:Y:S01]  /*38360*/  STL.64 [R1+0x1880], R14 ;  /* 0x0018800e01007387 */ /* 0x004fe20000100a00 */
[----:B----4-:R0:W-:Y:S03]  /*38370*/  STL.64 [R1+0x1878], R12 ;  /* 0x0018780c01007387 */ /* 0x0101e60000100a00 */
[----:B0-----:R-:W2:Y:S01]  /*38380*/  LDL.LU R12, [R1+0x7a0] ;  /* 0x0007a000010c7983 */ /* 0x001ea20000300800 */
[----:B------:R-:W2:Y:S02]  /*38390*/  LDL.LU R13, [R1+0x7a4] ;  /* 0x0007a400010d7983 */ /* 0x000ea40000300800 */
[----:B------:R-:W4:Y:S02]  /*383a0*/  LDL.LU R14, [R1+0x7a8] ;  /* 0x0007a800010e7983 */ /* 0x000f240000300800 */
[----:B------:R-:W4:Y:S02]  /*383b0*/  LDL.LU R15, [R1+0x7ac] ;  /* 0x0007ac00010f7983 */ /* 0x000f240000300800 */
[----:B----4-:R0:W-:Y:S01]  /*383c0*/  STL.64 [R1+0x1890], R14 ;  /* 0x0018900e01007387 */ /* 0x0101e20000100a00 */
[----:B--2---:R-:W-:Y:S03]  /*383d0*/  STL.64 [R1+0x1888], R12 ;  /* 0x0018880c01007387 */ /* 0x004fe60000100a00 */
[----:B0-----:R-:W2:Y:S01]  /*383e0*/  LDL.LU.64 R14, [R1+0xb8] ;  /* 0x0000b800010e7983 */ /* 0x001ea20000300a00 */
[----:B------:R0:W-:Y:S02]  /*383f0*/  STL.64 [R1+0x1828], R10 ;  /* 0x0018280a01007387 */ /* 0x0001e40000100a00 */
[----:B------:R-:W-:Y:S01]  /*38400*/  STL [R1+0x1820], R8 ;  /* 0x0018200801007387 */ /* 0x000fe20000100800 */
[----:B0-----:R-:W4:Y:S01]  /*38410*/  LDL.LU.64 R10, [R1+0x78] ;  /* 0x00007800010a7983 */ /* 0x001f220000300a00 */
[----:B------:R-:W-:Y:S03]  /*38420*/  HMMA.16816.F32.BF16 R24, R24, R6, R20 ;  /* 0x000000061818723c */ /* 0x000fe60000041814 */
[----:B----4-:R0:W-:Y:S04]  /*38430*/  STL.64 [R1+0x1868], R10 ;  /* 0x0018680a01007387 */ /* 0x0101e80000100a00 */
[----:B0-----:R-:W4:Y:S04]  /*38440*/  LDL.LU.64 R10, [R1+0x98] ;  /* 0x00009800010a7983 */ /* 0x001f280000300a00 */
[----:B----4-:R0:W-:Y:S01]  /*38450*/  STL.64 [R1+0x1898], R10 ;  /* 0x0018980a01007387 */ /* 0x0101e20000100a00 */
[----:B------:R-:W4:Y:S02]  /*38460*/  LDL.LU R8, [R1+0x7b0] ;  /* 0x0007b00001087983 */ /* 0x000f240000300800 */
[----:B------:R-:W4:Y:S01]  /*38470*/  LDL.LU R9, [R1+0x7b4] ;  /* 0x0007b40001097983 */ /* 0x000f220000300800 */
[----:B0-----:R-:W4:Y:S01]  /*38480*/  LDL.LU R10, [R1+0x7b8] ;  /* 0x0007b800010a7983 */ /* 0x001f220000300800 */
[----:B------:R-:W4:Y:S02]  /*38490*/  LDL.LU R11, [R1+0x7bc] ;  /* 0x0007bc00010b7983 */ /* 0x000f240000300800 */
[----:B------:R-:W4:Y:S02]  /*384a0*/  LDL.LU.64 R22, [R1+0x18a8] ;  /* 0x0018a80001167983 */ /* 0x000f240000300a00 */
[----:B------:R-:W4:Y:S03]  /*384b0*/  LDL.LU.64 R20, [R1+0x18a0] ;  /* 0x0018a00001147983 */ /* 0x000f260000300a00 */
[----:B------:R-:W-:Y:S01]  /*384c0*/  STL [R1+0x154c], R24 ;  /* 0x00154c1801007387 */ /* 0x000fe20000100800 */
[----:B------:R-:W-:Y:S02]  /*384d0*/  STL [R1+0x1548], R25 ;  /* 0x0015481901007387 */ /* 0x000fe40000100800 */
[----:B------:R-:W-:Y:S02]  /*384e0*/  STL [R1+0x1544], R26 ;  /* 0x0015441a01007387 */ /* 0x000fe40000100800 */
[----:B------:R0:W-:Y:S02]  /*384f0*/  STL [R1+0x1540], R27 ;  /* 0x0015401b01007387 */ /* 0x0001e40000100800 */
[----:B0-----:R-:W3:Y:S01]  /*38500*/  LDL.LU.64 R26, [R1+0xc8] ;  /* 0x0000c800011a7983 */ /* 0x001ee20000300a00 */
[----:B--2---:R-:W-:-:S02]  /*38510*/  IMAD.MOV.U32 R5, RZ, RZ, R14 ;  /* 0x000000ffff057224 */ /* 0x004fc400078e000e */
[----:B------:R-:W-:Y:S01]  /*38520*/  IMAD.MOV.U32 R4, RZ, RZ, R15 ;  /* 0x000000ffff047224 */ /* 0x000fe200078e000f */
[C---:B----4-:R-:W-:Y:S08]  /*38530*/  HMMA.16816.F32.BF16 R8, R20.reuse, R14, R8 ;  /* 0x0000000e1408723c */ /* 0x050ff00000041808 */
[C---:B---3--:R-:W-:Y:S11]  /*38540*/  HMMA.16816.F32.BF16 R16, R20.reuse, R26, R16 ;  /* 0x0000001a1410723c */ /* 0x048ff60000041810 */
[----:B------:R-:W-:Y:S11]  /*38550*/  @!UPT UIADD3 URZ, URZ, URZ, URZ ;  /* 0x0000003f3f3ff290 */ /* 0x000ff6000fffe03f */
[----:B------:R-:W-:Y:S01]  /*38560*/  @!UPT UIADD3 URZ, URZ, URZ, URZ ;  /* 0x0000003f3f3ff290 */ /* 0x000fe2000fffe03f */
[----:B------:R-:W-:Y:S01]  /*38570*/  STL.64 [R1+0x530], R16 ;  /* 0x0005301001007387 */ /* 0x000fe20000100a00 */
[----:B------:R0:W-:Y:S02]  /*38580*/  STL.64 [R1+0x538], R18 ;  /* 0x0005381201007387 */ /* 0x0001e40000100a00 */
[----:B------:R1:W-:Y:S02]  /*38590*/  STL [R1+0x1784], R27 ;  /* 0x0017841b01007387 */ /* 0x0003e40000100800 */
[----:B0-----:R-:W-:Y:S02]  /*385a0*/  IMAD.MOV.U32 R19, RZ, RZ, R26 ;  /* 0x000000ffff137224 */ /* 0x001fe400078e001a */
[----:B-1----:R-:W2:Y:S03]  /*385b0*/  LDL.LU.64 R26, [R1+0xa8] ;  /* 0x0000a800011a7983 */ /* 0x002ea60000300a00 */
[----:B------:R0:W-:Y:S02]  /*385c0*/  STL [R1+0x1780], R19 ;  /* 0x0017801301007387 */ /* 0x0001e40000100800 */
[----:B------:R-:W3:Y:S02]  /*385d0*/  LDL.LU R16, [R1+0x780] ;  /* 0x0007800001107983 */ /* 0x000ee40000300800 */
[----:B------:R-:W3:Y:S01]  /*385e0*/  LDL.LU R17, [R1+0x784] ;  /* 0x0007840001117983 */ /* 0x000ee20000300800 */
[----:B------:R-:W3:Y:S04]  /*385f0*/  LDL.LU R18, [R1+0x788] ;  /* 0x0007880001127983 */ /* 0x000ee80000300800 */
[----:B0-----:R-:W3:Y:S01]  /*38600*/  LDL.LU R19, [R1+0x78c] ;  /* 0x00078c0001137983 */ /* 0x001ee20000300800 */
[----:B------:R-:W-:Y:S02]  /*38610*/  STL.64 [R1+0x520], R8 ;  /* 0x0005200801007387 */ /* 0x000fe40000100a00 */
[----:B------:R0:W-:Y:S02]  /*38620*/  STL.64 [R1+0x528], R10 ;  /* 0x0005280a01007387 */ /* 0x0001e40000100a00 */
[----:B0-----:R-:W4:Y:S01]  /*38630*/  LDL.LU.64 R10, [R1+0x1898] ;  /* 0x00189800010a7983 */ /* 0x001f220000300a00 */
[----:B------:R-:W2:Y:S02]  /*38640*/  LDL.LU.64 R14, [R1+0x1890] ;  /* 0x00189000010e7983 */ /* 0x000ea40000300a00 */
[----:B------:R-:W2:Y:S02]  /*38650*/  LDL.LU.64 R12, [R1+0x1888] ;  /* 0x00188800010c7983 */ /* 0x000ea40000300a00 */
[----:B------:R0:W-:Y:S01]  /*38660*/  STL [R1+0x178c], R4 ;  /* 0x00178c0401007387 */ /* 0x0001e20000100800 */
[----:B------:R1:W-:Y:S01]  /*38670*/  STL [R1+0x1788], R5 ;  /* 0x0017880501007387 */ /* 0x0003e20000100800 */
[----:B------:R1:W-:Y:S03]  /*38680*/  STL.64 [R1+0x1860], R6 ;  /* 0x0018600601007387 */ /* 0x0003e60000100a00 */
[----:B0-----:R-:W3:Y:S01]  /*38690*/  LDL.LU R4, [R1+0x770] ;  /* 0x0007700001047983 */ /* 0x001ee20000300800 */
[----:B-1----:R-:W3:Y:S03]  /*386a0*/  LDL.LU R5, [R1+0x774] ;  /* 0x0007740001057983 */ /* 0x002ee60000300800 */
[----:B------:R-:W3:Y:S01]  /*386b0*/  LDL.LU R6, [R1+0x778] ;  /* 0x0007780001067983 */ /* 0x000ee20000300800 */
[----:B------:R-:W3:Y:S01]  /*386c0*/  LDL.LU R7, [R1+0x77c] ;  /* 0x00077c0001077983 */ /* 0x000ee20000300800 */
[----:B--2---:R-:W-:Y:S11]  /*386d0*/  HMMA.16816.F32.BF16 R12, R20, R26, R12 ;  /* 0x0000001a140c723c */ /* 0x004ff6000004180c */
[----:B------:R-:W-:Y:S11]  /*386e0*/  @!UPT UIADD3 URZ, URZ, URZ, URZ ;  /* 0x0000003f3f3ff290 */ /* 0x000ff6000fffe03f */
[----:B------:R-:W-:Y:S01]  /*386f0*/  @!UPT UIADD3 URZ, URZ, URZ, URZ ;  /* 0x0000003f3f3ff290 */ /* 0x000fe2000fffe03f */
[----:B------:R-:W-:Y:S01]  /*38700*/  STL.64 [R1+0x510], R12 ;  /* 0x0005100c01007387 */ /* 0x000fe20000100a00 */
[----:B------:R0:W-:Y:S03]  /*38710*/  STL.64 [R1+0x518], R14 ;  /* 0x0005180e01007387 */ /* 0x0001e60000100a00 */
[----:B0-----:R-:W4:Y:S01]  /*38720*/  LDL.LU.64 R14, [R1+0x1880] ;  /* 0x00188000010e7983 */ /* 0x001f220000300a00 */
[----:B------:R-:W4:Y:S02]  /*38730*/  LDL.LU.64 R12, [R1+0x1878] ;  /* 0x00187800010c7983 */ /* 0x000f240000300a00 */
[----:B------:R-:W-:Y:S02]  /*38740*/  IMAD.MOV.U32 R28, RZ, RZ, R26 ;  /* 0x000000ffff1c7224 */ /* 0x000fe400078e001a */
[----:B------:R-:W-:-:S05]  /*38750*/  IMAD.MOV.U32 R26, RZ, RZ, R27 ;  /* 0x000000ffff1a7224 */ /* 0x000fca00078e001b */
[----:B------:R0:W-:Y:S04]  /*38760*/  STL [R1+0x1794], R26 ;  /* 0x0017941a01007387 */ /* 0x0001e80000100800 */
[----:B0-----:R-:W2:Y:S01]  /*38770*/  LDL.LU.64 R26, [R1+0x88] ;  /* 0x00008800011a7983 */ /* 0x001ea20000300a00 */
[----:B------:R-:W-:Y:S01]  /*38780*/  STL [R1+0x1790], R28 ;  /* 0x0017901c01007387 */ /* 0x000fe20000100800 */
[C---:B----4-:R-:W-:Y:S11]  /*38790*/  HMMA.16816.F32.BF16 R12, R20.reuse, R10, R12 ;  /* 0x0000000a140c723c */ /* 0x050ff6000004180c */
[----:B------:R-:W-:Y:S11]  /*387a0*/  @!UPT UIADD3 URZ, URZ, URZ, URZ ;  /* 0x0000003f3f3ff290 */ /* 0x000ff6000fffe03f */
[----:B------:R-:W-:Y:S01]  /*387b0*/  @!UPT UIADD3 URZ, URZ, URZ, URZ ;  /* 0x0000003f3f3ff290 */ /* 0x000fe2000fffe03f */
[----:B------:R-:W-:Y:S01]  /*387c0*/  STL.64 [R1+0x500], R12 ;  /* 0x0005000c01007387 */ /* 0x000fe20000100a00 */
[----:B------:R0:W-:Y:S03]  /*387d0*/  STL.64 [R1+0x508], R14 ;  /* 0x0005080e01007387 */ /* 0x0001e60000100a00 */
[----:B0-----:R-:W4:Y:S01]  /*387e0*/  LDL.LU.64 R14, [R1+0x1870] ;  /* 0x00187000010e7983 */ /* 0x001f220000300a00 */
[----:B------:R-:W-:Y:S02]  /*387f0*/  IMAD.MOV.U32 R13, RZ, RZ, R10 ;  /* 0x000000ffff0d7224 */ /* 0x000fe400078e000a */
[----:B------:R-:W-:Y:S02]  /*38800*/  IMAD.MOV.U32 R12, RZ, RZ, R11 ;  /* 0x000000ffff0c7224 */ /* 0x000fe400078e000b */
[----:B------:R-:W3:Y:S03]  /*38810*/  LDL.LU.64 R10, [R1+0x1868] ;  /* 0x00186800010a7983 */ /* 0x000ee60000300a00 */
[----:B------:R-:W-:Y:S02]  /*38820*/  STL [R1+0x179c], R12 ;  /* 0x00179c0c01007387 */ /* 0x000fe40000100800 */
[----:B------:R-:W-:Y:S01]  /*38830*/  STL [R1+0x1798], R13 ;  /* 0x0017980d01007387 */ /* 0x000fe20000100800 */
[----:B----4-:R2:W-:Y:S01]  /*38840*/  STL.64 [R1+0x1840], R14 ;  /* 0x0018400e01007387 */ /* 0x0105e20000100a00 */
[C---:B---3--:R-:W-:Y:S08]  /*38850*/  HMMA.16816.F32.BF16 R4, R20.reuse, R10, R4 ;  /* 0x0000000a1404723c */ /* 0x048ff00000041804 */
[----:B--2---:R-:W-:Y:S07]  /*38860*/  HMMA.16816.F32.BF16 R12, R20, R26, R16 ;  /* 0x0000001a140c723c */ /* 0x004fee0000041810 */
[----:B------:R-:W-:-:S02]  /*38870*/  IMAD.MOV.U32 R18, RZ, RZ, R27 ;  /* 0x000000ffff127224 */ /* 0x000fc400078e001b */
[----:B------:R-:W-:Y:S02]  /*38880*/  IMAD.MOV.U32 R19, RZ, RZ, R10 ;  /* 0x000000ffff137224 */ /* 0x000fe400078e000a */
[----:B------:R-:W-:Y:S02]  /*38890*/  IMAD.MOV.U32 R17, RZ, RZ, R26 ;  /* 0x000000ffff117224 */ /* 0x000fe400078e001a */
[----:B------:R-:W-:-:S10]  /*388a0*/  IMAD.MOV.U32 R16, RZ, RZ, R11 ;  /* 0x000000ffff107224 */ /* 0x000fd400078e000b */
[----:B------:R-:W-:Y:S01]  /*388b0*/  STL.64 [R1+0x4f0], R12 ;  /* 0x0004f00c01007387 */ /* 0x000fe20000100a00 */
[----:B------:R-:W-:Y:S02]  /*388c0*/  STL.64 [R1+0x4f8], R14 ;  /* 0x0004f80e01007387 */ /* 0x000fe40000100a00 */
[----:B------:R-:W-:Y:S02]  /*388d0*/  STL.64 [R1+0x4e0], R4 ;  /* 0x0004e00401007387 */ /* 0x000fe40000100a00 */
[----:B------:R-:W-:Y:S01]  /*388e0*/  STL.64 [R1+0x4e8], R6 ;  /* 0x0004e80601007387 */ /* 0x000fe20000100a00 */
[----:B------:R-:W-:Y:S01]  /*388f0*/  STL.64 [R1+0x17a8], R18 ;  /* 0x0017a81201007387 */ /* 0x000fe20000100a00 */
        /* <DEDUP_REMOVED lines=15> */
[----:B------:R-:W4:Y:S04]  /*389f0*/  LDL.LU.64 R26, [R1+0x68] ;  /* 0x00006800011a7983 */ /* 0x000f280000300a00 */
        /* <DEDUP_REMOVED lines=8> */
[----:B------:R-:W2:Y:S02]  /*38a80*/  LDL.LU R14, [R1+0x748] ;  /* 0x00074800010e7983 */ /* 0x000ea40000300800 */
[----:B------:R-:W2:Y:S02]  /*38a90*/  LDL.LU R15, [R1+0x74c] ;  /* 0x00074c00010f7983 */ /* 0x000ea40000300800 */
[----:B--2---:R0:W-:Y:S01]  /*38aa0*/  STL.64 [R1+0x1850], R14 ;  /* 0x0018500e01007387 */ /* 0x0041e20000100a00 */
[----:B------:R-:W-:Y:S03]  /*38ab0*/  STL.64 [R1+0x1848], R12 ;  /* 0x0018480c01007387 */ /* 0x000fe60000100a00 */
[----:B0-----:R-:W2:Y:S01]  /*38ac0*/  LDL.LU.64 R14, [R1+0x58] ;  /* 0x00005800010e7983 */ /* 0x001ea20000300a00 */
[----:B------:R-:W2:Y:S03]  /*38ad0*/  LDL.LU.64 R10, [R1+0x38] ;  /* 0x00003800010a7983 */ /* 0x000ea60000300a00 */
[----:B--2---:R0:W-:Y:S04]  /*38ae0*/  STL.64 [R1+0x1838], R10 ;  /* 0x0018380a01007387 */ /* 0x0041e80000100a00 */
[----:B0-----:R-:W2:Y:S04]  /*38af0*/  LDL.LU.64 R10, [R1+0x48] ;  /* 0x00004800010a7983 */ /* 0x001ea80000300a00 */
[----:B--2---:R0:W-:Y:S01]  /*38b00*/  STL.64 [R1+0x1858], R10 ;  /* 0x0018580a01007387 */ /* 0x0041e20000100a00 */
[----:B------:R-:W2:Y:S02]  /*38b10*/  LDL.LU R8, [R1+0x750] ;  /* 0x0007500001087983 */ /* 0x000ea40000300800 */
[----:B------:R-:W2:Y:S01]  /*38b20*/  LDL.LU R9, [R1+0x754] ;  /* 0x0007540001097983 */ /* 0x000ea20000300800 */
[----:B0-----:R-:W2:Y:S01]  /*38b30*/  LDL.LU R10, [R1+0x758] ;  /* 0x00075800010a7983 */ /* 0x001ea20000300800 */
[----:B------:R-:W2:Y:S02]  /*38b40*/  LDL.LU R11, [R1+0x75c] ;  /* 0x00075c00010b7983 */ /* 0x000ea40000300800 */
[----:B---3--:R0:W-:Y:S02]  /*38b50*/  STL.64 [R1+0x17d8], R18 ;  /* 0x0017d81201007387 */ /* 0x0081e40000100a00 */
[----:B------:R-:W-:Y:S01]  /*38b60*/  STL.64 [R1+0x17d0], R16 ;  /* 0x0017d01001007387 */ /* 0x000fe20000100a00 */
[----:B0-----:R-:W3:Y:S04]  /*38b70*/  LDL.LU.64 R18, [R1+0x8] ;  /* 0x0000080001127983 */ /* 0x001ee80000300a00 */
[----:B---3--:R0:W-:Y:S04]  /*38b80*/  STL.64 [R1+0x17f0], R18 ;  /* 0x0017f01201007387 */ /* 0x0081e80000100a00 */
[----:B0-----:R-:W3:Y:S01]  /*38b90*/  LDL.LU.64 R18, [R1+0x18] ;  /* 0x0000180001127983 */ /* 0x001ee20000300a00 */
[C---:B----4-:R-:W-:Y:S03]  /*38ba0*/  HMMA.16816.F32.BF16 R4, R20.reuse, R26, R4 ;  /* 0x0000001a1404723c */ /* 0x050fe60000041804 */
[----:B---3--:R0:W-:Y:S04]  /*38bb0*/  STL.64 [R1+0x1808], R18 ;  /* 0x0018081201007387 */ /* 0x0081e80000100a00 */
[----:B0-----:R-:W3:Y:S01]  /*38bc0*/  LDL.LU.64 R18, [R1+0x28] ;  /* 0x0000280001127983 */ /* 0x001ee20000300a00 */
[----:B--2---:R-:W-:Y:S03]  /*38bd0*/  HMMA.16816.F32.BF16 R8, R20, R14, R8 ;  /* 0x0000000e1408723c */ /* 0x004fe60000041808 */
[----:B---3--:R0:W-:Y:S01]  /*38be0*/  STL.64 [R1+0x1830], R18 ;  /* 0x0018301201007387 */ /* 0x0081e20000100a00 */
[----:B------:R-:W2:Y:S02]  /*38bf0*/  LDL.LU R16, [R1+0x730] ;  /* 0x0007300001107983 */ /* 0x000ea40000300800 */
[----:B------:R-:W2:Y:S01]  /*38c00*/  LDL.LU R17, [R1+0x734] ;  /* 0x0007340001117983 */ /* 0x000ea20000300800 */
[----:B0-----:R-:W2:Y:S01]  /*38c10*/  LDL.LU R18, [R1+0x738] ;  /* 0x0007380001127983 */ /* 0x001ea20000300800 */
[----:B------:R-:W2:Y:S07]  /*38c20*/  LDL.LU R19, [R1+0x73c] ;  /* 0x00073c0001137983 */ /* 0x000eae0000300800 */
[----:B------:R-:W-:Y:S02]  /*38c30*/  STL.64 [R1+0x440], R4 ;  /* 0x0004400401007387 */ /* 0x000fe40000100a00 */
[----:B------:R0:W-:Y:S02]  /*38c40*/  STL.64 [R1+0x448], R6 ;  /* 0x0004480601007387 */ /* 0x0001e40000100a00 */
[----:B0-----:R-:W3:Y:S04]  /*38c50*/  LDL.LU.64 R6, [R1+0x1860] ;  /* 0x0018600001067983 */ /* 0x001ee80000300a00 */
[----:B------:R-:W-:Y:S02]  /*38c60*/  STL.64 [R1+0x330], R8 ;  /* 0x0003300801007387 */ /* 0x000fe40000100a00 */
[----:B------:R-:W-:-:S02]  /*38c70*/  IMAD.MOV.U32 R5, RZ, RZ, R26 ;  /* 0x000000ffff057224 */ /* 0x000fc400078e001a */
[----:B------:R0:W-:Y:S02]  /*38c80*/  STL.64 [R1+0x338], R10 ;  /* 0x0003380a01007387 */ /* 0x0001e40000100a00 */
[----:B------:R-:W-:Y:S02]  /*38c90*/  IMAD.MOV.U32 R4, RZ, RZ, R15 ;  /* 0x000000ffff047224 */ /* 0x000fe400078e000f */
[----:B------:R-:W-:Y:S01]  /*38ca0*/  IMAD.MOV.U32 R28, RZ, RZ, R14 ;  /* 0x000000ffff1c7224 */ /* 0x000fe200078e000e */
[----:B0-----:R-:W4:Y:S01]  /*38cb0*/  LDL.LU.64 R10, [R1+0x1858] ;  /* 0x00185800010a7983 */ /* 0x001f220000300a00 */
[----:B------:R-:W4:Y:S02]  /*38cc0*/  LDL.LU.64 R14, [R1+0x1850] ;  /* 0x00185000010e7983 */ /* 0x000f240000300a00 */
[----:B------:R-:W4:Y:S01]  /*38cd0*/  LDL.LU.64 R12, [R1+0x1848] ;  /* 0x00184800010c7983 */ /* 0x000f220000300a00 */
[----:B---3--:R-:W-:Y:S01]  /*38ce0*/  STL.64 [R1+0x17e8], R6 ;  /* 0x0017e80601007387 */ /* 0x008fe20000100a00 */
[----:B------:R0:W-:Y:S03]  /*38cf0*/  STL.64 [R1+0x17e0], R4 ;  /* 0x0017e00401007387 */ /* 0x0001e60000100a00 */
[----:B0-----:R-:W3:Y:S01]  /*38d00*/  LDL.LU R4, [R1+0x700] ;  /* 0x0007000001047983 */ /* 0x001ee20000300800 */
[----:B------:R-:W3:Y:S02]  /*38d10*/  LDL.LU R5, [R1+0x704] ;  /* 0x0007040001057983 */ /* 0x000ee40000300800 */
[----:B------:R-:W2:Y:S02]  /*38d20*/  LDL.LU R6, [R1+0x708] ;  /* 0x0007080001067983 */ /* 0x000ea40000300800 */
[----:B------:R-:W2:Y:S01]  /*38d30*/  LDL.LU R7, [R1+0x70c] ;  /* 0x00070c0001077983 */ /* 0x000ea20000300800 */
[C---:B----4-:R-:W-:Y:S01]  /*38d40*/  HMMA.16816.F32.BF16 R12, R20.reuse, R10, R12 ;  /* 0x0000000a140c723c */ /* 0x050fe2000004180c */
[----:B--2---:R-:W-:Y:S01]  /*38d50*/  STL.64 [R1+0x1800], R6 ;  /* 0x0018000601007387 */ /* 0x004fe20000100a00 */
[----:B---3--:R0:W-:Y:S03]  /*38d60*/  STL.64 [R1+0x17f8], R4 ;  /* 0x0017f80401007387 */ /* 0x0081e60000100a00 */
[----:B0-----:R-:W2:Y:S01]  /*38d70*/  LDL.LU R4, [R1+0x710] ;  /* 0x0007100001047983 */ /* 0x001ea20000300800 */
[----:B------:R-:W2:Y:S02]  /*38d80*/  LDL.LU R5, [R1+0x714] ;  /* 0x0007140001057983 */ /* 0x000ea40000300800 */
[----:B------:R-:W3:Y:S02]  /*38d90*/  LDL.LU R6, [R1+0x718] ;  /* 0x0007180001067983 */ /* 0x000ee40000300800 */
[----:B------:R-:W3:Y:S02]  /*38da0*/  LDL.LU R7, [R1+0x71c] ;  /* 0x00071c0001077983 */ /* 0x000ee40000300800 */
[----:B------:R-:W-:Y:S01]  /*38db0*/  IMAD.MOV.U32 R26, RZ, RZ, R11 ;  /* 0x000000ffff1a7224 */ /* 0x000fe200078e000b */
[----:B---3--:R-:W-:Y:S01]  /*38dc0*/  STL.64 [R1+0x1818], R6 ;  /* 0x0018180601007387 */ /* 0x008fe20000100a00 */
[----:B--2---:R0:W-:Y:S03]  /*38dd0*/  STL.64 [R1+0x1810], R4 ;  /* 0x0018100401007387 */ /* 0x0041e60000100a00 */
[----:B0-----:R-:W2:Y:S01]  /*38de0*/  LDL.LU R4, [R1+0x720] ;  /* 0x0007200001047983 */ /* 0x001ea20000300800 */
[----:B------:R-:W2:Y:S02]  /*38df0*/  LDL.LU R5, [R1+0x724] ;  /* 0x0007240001057983 */ /* 0x000ea40000300800 */
[----:B------:R-:W2:Y:S02]  /*38e00*/  LDL.LU R6, [R1+0x728] ;  /* 0x0007280001067983 */ /* 0x000ea40000300800 */
[----:B------:R-:W2:Y:S01]  /*38e10*/  LDL.LU R7, [R1+0x72c] ;  /* 0x00072c0001077983 */ /* 0x000ea20000300800 */
[----:B------:R0:W-:Y:S01]  /*38e20*/  STL.64 [R1+0x320], R12 ;  /* 0x0003200c01007387 */ /* 0x0001e20000100a00 */
[----:B------:R1:W-:Y:S02]  /*38e30*/  STL.64 [R1+0x328], R14 ;  /* 0x0003280e01007387 */ /* 0x0003e40000100a00 */
[----:B0-----:R-:W-:Y:S01]  /*38e40*/  IMAD.MOV.U32 R13, RZ, RZ, R10 ;  /* 0x000000ffff0d7224 */ /* 0x001fe200078e000a */
[----:B-1----:R-:W3:Y:S01]  /*38e50*/  LDL.LU.64 R14, [R1+0x1840] ;  /* 0x00184000010e7983 */ /* 0x002ee20000300a00 */
[----:B------:R-:W4:Y:S02]  /*38e60*/  LDL.LU.64 R10, [R1+0x1838] ;  /* 0x00183800010a7983 */ /* 0x000f240000300a00 */
[C---:B----4-:R-:W-:Y:S11]  /*38e70*/  HMMA.16816.F32.BF16 R16, R20.reuse, R10, R16 ;  /* 0x0000000a1410723c */ /* 0x050ff60000041810 */
[----:B------:R-:W-:Y:S11]  /*38e80*/  @!UPT UIADD3 URZ, URZ, URZ, URZ ;  /* 0x0000003f3f3ff290 */ /* 0x000ff6000fffe03f */
[----:B------:R-:W-:Y:S01]  /*38e90*/  @!UPT UIADD3 URZ, URZ, URZ, URZ ;  /* 0x0000003f3f3ff290 */ /* 0x000fe2000fffe03f */
[----:B------:R-:W-:Y:S01]  /*38ea0*/  STL.64 [R1+0x310], R16 ;  /* 0x0003101001007387 */ /* 0x000fe20000100a00 */
[----:B------:R0:W-:Y:S03]  /*38eb0*/  STL.64 [R1+0x318], R18 ;  /* 0x0003181201007387 */ /* 0x0001e60000100a00 */
[----:B0-----:R-:W2:Y:S01]  /*38ec0*/  LDL.LU.64 R18, [R1+0x1830] ;  /* 0x0018300001127983 */ /* 0x001ea20000300a00 */
[----:B------:R-:W-:Y:S02]  /*38ed0*/  IMAD.MOV.U32 R12, RZ, RZ, R10 ;  /* 0x000000ffff0c7224 */ /* 0x000fe400078e000a */
[----:B------:R-:W-:Y:S02]  /*38ee0*/  IMAD.MOV.U32 R9, RZ, RZ, R11 ;  /* 0x000000ffff097224 */ /* 0x000fe400078e000b */
[----:B------:R-:W4:Y:S01]  /*38ef0*/  LDL.LU.64 R10, [R1+0x1828] ;  /* 0x00182800010a7983 */ /* 0x000f220000300a00 */
        /* <DEDUP_REMOVED lines=27> */
[----:B------:R-:W3:Y:S02]  /*390b0*/  LDL.LU.64 R18, [R1+0x17d8] ;  /* 0x0017d80001127983 */ /* 0x000ee40000300a00 */
[----:B------:R-:W3:Y:S02]  /*390c0*/  LDL.LU.64 R16, [R1+0x17d0] ;  /* 0x0017d00001107983 */ /* 0x000ee40000300a00 */
[C---:B---3--:R-:W-:Y:S11]  /*390d0*/  HMMA.16816.F32.BF16 R16, R20.reuse, R14, R16 ;  /* 0x0000000e1410723c */ /* 0x048ff60000041810 */
[----:B------:R-:W-:Y:S11]  /*390e0*/  @!UPT UIADD3 URZ, URZ, URZ, URZ ;  /* 0x0000003f3f3ff290 */ /* 0x000ff6000fffe03f */
[----:B------:R-:W-:Y:S01]  /*390f0*/  @!UPT UIADD3 URZ, URZ, URZ, URZ ;  /* 0x0000003f3f3ff290 */ /* 0x000fe2000fffe03f */
[----:B------:R-:W-:Y:S01]  /*39100*/  STL.64 [R1+0x2d0], R16 ;  /* 0x0002d01001007387 */ /* 0x000fe20000100a00 */
[----:B------:R0:W-:Y:S03]  /*39110*/  STL.64 [R1+0x2d8], R18 ;  /* 0x0002d81201007387 */ /* 0x0001e60000100a00 */
[----:B0-----:R-:W4:Y:S01]  /*39120*/  LDL.LU.64 R18, [R1+0x17c8] ;  /* 0x0017c80001127983 */ /* 0x001f220000300a00 */
[----:B------:R-:W4:Y:S02]  /*39130*/  LDL.LU.64 R16, [R1+0x17c0] ;  /* 0x0017c00001107983 */ /* 0x000f240000300a00 */
[----:B------:R-:W-:Y:S01]  /*39140*/  STL.64 [R1+0x1690], R14 ;  /* 0x0016900e01007387 */ /* 0x000fe20000100a00 */
[----:B----4-:R-:W-:Y:S11]  /*39150*/  HMMA.16816.F32.BF16 R16, R20, R10, R16 ;  /* 0x0000000a1410723c */ /* 0x010ff60000041810 */
[----:B------:R-:W-:Y:S11]  /*39160*/  @!UPT UIADD3 URZ, URZ, URZ, URZ ;  /* 0x0000003f3f3ff290 */ /* 0x000ff6000fffe03f */
[----:B------:R-:W-:Y:S01]  /*39170*/  @!UPT UIADD3 URZ, URZ, URZ, URZ ;  /* 0x0000003f3f3ff290 */ /* 0x000fe2000fffe03f */
[----:B------:R-:W-:Y:S01]  /*39180*/  STL.64 [R1+0x2c0], R16 ;  /* 0x0002c01001007387 */ /* 0x000fe20000100a00 */
[----:B------:R0:W-:Y:S03]  /*39190*/  STL.64 [R1+0x2c8], R18 ;  /* 0x0002c81201007387 */ /* 0x0001e60000100a00 */
[----:B0-----:R-:W2:Y:S01]  /*391a0*/  LDL.LU.64 R18, [R1+0x17b8] ;  /* 0x0017b80001127983 */ /* 0x001ea20000300a00 */
[----:B------:R-:W2:Y:S02]  /*391b0*/  LDL.LU.64 R16, [R1+0x17b0] ;  /* 0x0017b00001107983 */ /* 0x000ea40000300a00 */
[----:B------:R-:W-:Y:S02]  /*391c0*/  STL.64 [R1+0x16a0], R10 ;  /* 0x0016a00a01007387 */ /* 0x000fe40000100a00 */
[----:B------:R0:W-:Y:S02]  /*391d0*/  STL [R1+0x1698], R8 ;  /* 0x0016980801007387 */ /* 0x0001e40000100800 */
[----:B------:R-:W-:-:S02]  /*391e0*/  IMAD.MOV.U32 R14, RZ, RZ, R12 ;  /* 0x000000ffff0e7224 */ /* 0x000fc400078e000c */
[----:B------:R-:W-:Y:S01]  /*391f0*/  IMAD.MOV.U32 R15, RZ, RZ, R9 ;  /* 0x000000ffff0f7224 */ /* 0x000fe200078e0009 */
[----:B--2---:R-:W-:Y:S01]  /*39200*/  HMMA.16816.F32.BF16 R20, R20, R6, R16 ;  /* 0x000000061414723c */ /* 0x004fe20000041810 */
[----:B------:R-:W2:Y:S01]  /*39210*/  LDL.LU.64 R18, [R1+0x17a8] ;  /* 0x0017a80001127983 */ /* 0x000ea20000300a00 */
[----:B------:R-:W3:Y:S02]  /*39220*/  LDL.LU.64 R16, [R1+0x17a0] ;  /* 0x0017a00001107983 */ /* 0x000ee40000300a00 */
[----:B------:R-:W4:Y:S11]  /*39230*/  LDL.LU R12, [R1+0x179c] ;  /* 0x00179c00010c7983 */ /* 0x000f360000300800 */
[----:B------:R-:W-:Y:S08]  /*39240*/  @!UPT UIADD3 URZ, URZ, URZ, URZ ;  /* 0x0000003f3f3ff290 */ /* 0x000ff0000fffe03f */
[----:B------:R-:W-:Y:S01]  /*39250*/  STL.64 [R1+0x280], R20 ;  /* 0x0002801401007387 */ /* 0x000fe20000100a00 */
[----:B------:R-:W-:Y:S02]  /*39260*/  STL.64 [R1+0x288], R22 ;  /* 0x0002881601007387 */ /* 0x000fe40000100a00 */
[----:B------:R1:W-:Y:S02]  /*39270*/  STL.64 [R1+0x16a8], R14 ;  /* 0x0016a80e01007387 */ /* 0x0003e40000100a00 */
[----:B0-----:R-:W2:Y:S01]  /*39280*/  LDL.LU R8, [R1+0x610] ;  /* 0x0006100001087983 */ /* 0x001ea20000300800 */
[----:B------:R-:W2:Y:S01]  /*39290*/  LDL.LU R9, [R1+0x614] ;  /* 0x0006140001097983 */ /* 0x000ea20000300800 */
[----:B------:R-:W2:Y:S02]  /*392a0*/  LDL.LU R10, [R1+0x618] ;  /* 0x00061800010a7983 */ /* 0x000ea40000300800 */
        /* <DEDUP_REMOVED lines=29> */
[----:B---3--:R-:W-:Y:S01]  /*39480*/  IMAD.MOV.U32 R15, RZ, RZ, R16 ;  /* 0x000000ffff0f7224 */ /* 0x008fe200078e0010 */
        /* <DEDUP_REMOVED lines=12> */
[----:B------:R-:W3:Y:S02]  /*39550*/  LDL.LU R18, [R1+0x1774] ;  /* 0x0017740001127983 */ /* 0x000ee40000300800 */
[----:B------:R-:W-:Y:S01]  /*39560*/  IMAD.MOV.U32 R22, RZ, RZ, R13 ;  /* 0x000000ffff167224 */ /* 0x000fe200078e000d */
[----:B------:R-:W-:Y:S01]  /*39570*/  STL.64 [R1+0x1720], R14 ;  /* 0x0017200e01007387 */ /* 0x000fe20000100a00 */
[----:B----4-:R-:W-:-:S03]  /*39580*/  IMAD.MOV.U32 R23, RZ, RZ, R12 ;  /* 0x000000ffff177224 */ /* 0x010fc600078e000c */
[----:B--2---:R-:W-:Y:S01]  /*39590*/  STL.64 [R1+0x1700], R10 ;  /* 0x0017000a01007387 */ /* 0x004fe20000100a00 */
[----:B------:R0:W-:Y:S03]  /*395a0*/  STL.64 [R1+0x16f8], R8 ;  /* 0x0016f80801007387 */ /* 0x0001e60000100a00 */
[----:B0-----:R-:W2:Y:S01]  /*395b0*/  LDL.LU R8, [R1+0x650] ;  /* 0x0006500001087983 */ /* 0x001ea20000300800 */
[----:B------:R-:W2:Y:S02]  /*395c0*/  LDL.LU R9, [R1+0x654] ;  /* 0x0006540001097983 */ /* 0x000ea40000300800 */
[----:B------:R-:W4:Y:S02]  /*395d0*/  LDL.LU R10, [R1+0x658] ;  /* 0x00065800010a7983 */ /* 0x000f240000300800 */
[----:B------:R-:W4:Y:S01]  /*395e0*/  LDL.LU R11, [R1+0x65c] ;  /* 0x00065c00010b7983 */ /* 0x000f220000300800 */
[----:B------:R-:W-:Y:S01]  /*395f0*/  STL.64 [R1+0x1728], R22 ;  /* 0x0017281601007387 */ /* 0x000fe20000100a00 */
[----:B------:R-:W2:Y:S02]  /*39600*/  LDL.LU R12, [R1+0x670] ;  /* 0x00067000010c7983 */ /* 0x000ea40000300800 */
[----:B------:R-:W2:Y:S02]  /*39610*/  LDL.LU R13, [R1+0x674] ;  /* 0x00067400010d7983 */ /* 0x000ea40000300800 */
[----:B------:R-:W2:Y:S01]  /*39620*/  LDL.LU R14, [R1+0x678] ;  /* 0x00067800010e7983 */ /* 0x000ea20000300800 */
[----:B------:R-:W2:Y:S04]  /*39630*/  LDL.LU R15, [R1+0x67c] ;  /* 0x00067c00010f7983 */ /* 0x000ea80000300800 */
[----:B--2---:R-:W-:Y:S01]  /*39640*/  STL.64 [R1+0x1748], R14 ;  /* 0x0017480e01007387 */ /* 0x004fe20000100a00 */
[----:B------:R0:W-:Y:S03]  /*39650*/  STL.64 [R1+0x1740], R12 ;  /* 0x0017400c01007387 */ /* 0x0001e60000100a00 */
[----:B0-----:R-:W2:Y:S01]  /*39660*/  LDL.LU R12, [R1+0x690] ;  /* 0x00069000010c7983 */ /* 0x001ea20000300800 */
[----:B------:R-:W2:Y:S02]  /*39670*/  LDL.LU R13, [R1+0x694] ;  /* 0x00069400010d7983 */ /* 0x000ea40000300800 */
[----:B------:R-:W2:Y:S02]  /*39680*/  LDL.LU R14, [R1+0x698] ;  /* 0x00069800010e7983 */ /* 0x000ea40000300800 */
[----:B------:R-:W2:Y:S02]  /*39690*/  LDL.LU R15, [R1+0x69c] ;  /* 0x00069c00010f7983 */ /* 0x000ea40000300800 */
[----:B--2---:R3:W-:Y:S01]  /*396a0*/  STL.64 [R1+0x1758], R14 ;  /* 0x0017580e01007387 */ /* 0x0047e20000100a00 */
[----:B------:R-:W-:Y:S02]  /*396b0*/  STL.64 [R1+0x1750], R12 ;  /* 0x0017500c01007387 */ /* 0x000fe40000100a00 */
[----:B---3--:R-:W-:-:S02]  /*396c0*/  IMAD.MOV.U32 R14, RZ, RZ, R19 ;  /* 0x000000ffff0e7224 */ /* 0x008fc400078e0013 */
[----:B------:R-:W2:Y:S01]  /*396d0*/  LDL.LU R19, [R1+0x1770] ;  /* 0x0017700001137983 */ /* 0x000ea20000300800 */
[----:B------:R-:W3:Y:S02]  /*396e0*/  LDL.LU R20, [R1+0x680] ;  /* 0x0006800001147983 */ /* 0x000ee40000300800 */
[----:B------:R-:W3:Y:S02]  /*396f0*/  LDL.LU R21, [R1+0x684] ;  /* 0x0006840001157983 */ /* 0x000ee40000300800 */
[----:B------:R-:W2:Y:S01]  /*39700*/  LDL.LU R22, [R1+0x688] ;  /* 0x0006880001167983 */ /* 0x000ea20000300800 */
[----:B------:R-:W2:Y:S01]  /*39710*/  LDL.LU R23, [R1+0x68c] ;  /* 0x00068c0001177983 */ /* 0x000ea20000300800 */
[----:B------:R-:W-:-:S03]  /*39720*/  IMAD.MOV.U32 R15, RZ, RZ, R27 ;  /* 0x000000ffff0f7224 */ /* 0x000fc600078e001b */
        /* <DEDUP_REMOVED lines=10> */
[----:B------:R-:W3:Y:S02]  /*397d0*/  LDL.LU R10, [R1+0x668] ;  /* 0x00066800010a7983 */ /* 0x000ee40000300800 */
[----:B------:R-:W3:Y:S01]  /*397e0*/  LDL.LU R11, [R1+0x66c] ;  /* 0x00066c00010b7983 */ /* 0x000ee20000300800 */
[----:B------:R-:W-:Y:S01]  /*397f0*/  STL.64 [R1+0x1618], R6 ;  /* 0x0016180601007387 */ /* 0x000fe20000100a00 */
[----:B------:R-:W4:Y:S01]  /*39800*/  LDL.LU R27, [R1+0xcf8] ;  /* 0x000cf800011b7983 */ /* 0x000f220000300800 */
        /* <DEDUP_REMOVED lines=10> */
[----:B--2---:R-:W-:Y:S01]  /*398b0*/  HMMA.16816.F32.BF16 R4, R16, R6, R12 ;  /* 0x000000061004723c */ /* 0x004fe2000004180c */
[----:B------:R-:W2:Y:S01]  /*398c0*/  LDL.LU.64 R14, [R1+0x1748] ;  /* 0x00174800010e7983 */ /* 0x000ea20000300a00 */
        /* <DEDUP_REMOVED lines=16> */
[----:B0-----:R-:W-:-:S02]  /*399d0*/  IMAD.MOV.U32 R6, RZ, RZ, R3 ;  /* 0x000000ffff067224 */ /* 0x001fc400078e0003 */
[----:B------:R-:W-:Y:S01]  /*399e0*/  IMAD.MOV.U32 R7, RZ, RZ, R0 ;  /* 0x000000ffff077224 */ /* 0x000fe200078e0000 */
[----:B------:R-:W2:Y:S01]  /*399f0*/  LDL.LU R3, [R1+0x173c] ;  /* 0x00173c0001037983 */ /* 0x000ea20000300800 */
[----:B------:R-:W2:Y:S03]  /*39a00*/  LDL.LU R0, [R1+0x1738] ;  /* 0x0017380001007983 */ /* 0x000ea60000300800 */
[----:B------:R0:W-:Y:S02]  /*39a10*/  STL.64 [R1+0x1658], R6 ;  /* 0x0016580601007387 */ /* 0x0001e40000100a00 */
[----:B0-----:R-:W-:Y:S02]  /*39a20*/  IMAD.MOV.U32 R6, RZ, RZ, R29 ;  /* 0x000000ffff067224 */ /* 0x001fe400078e001d */
[----:B------:R-:W-:Y:S01]  /*39a30*/  IMAD.MOV.U32 R7, RZ, RZ, R2 ;  /* 0x000000ffff077224 */ /* 0x000fe200078e0002 */
[----:B------:R-:W2:Y:S01]  /*39a40*/  LDL.LU R29, [R1+0x1734] ;  /* 0x00173400011d7983 */ /* 0x000ea20000300800 */
[----:B------:R-:W2:Y:S03]  /*39a50*/  LDL.LU R2, [R1+0x1730] ;  /* 0x0017300001027983 */ /* 0x000ea60000300800 */
[----:B------:R0:W-:Y:S02]  /*39a60*/  STL.64 [R1+0x1670], R6 ;  /* 0x0016700601007387 */ /* 0x0001e40000100a00 */
[----:B0-----:R-:W-:-:S02]  /*39a70*/  IMAD.MOV.U32 R6, RZ, RZ, R28 ;  /* 0x000000ffff067224 */ /* 0x001fc400078e001c */
[----:B------:R-:W-:-:S07]  /*39a80*/  IMAD.MOV.U32 R7, RZ, RZ, R26 ;  /* 0x000000ffff077224 */ /* 0x000fce00078e001a */
[C---:B------:R-:W-:Y:S01]  /*39a90*/  HMMA.16816.F32.BF16 R4, R16.reuse, R6, R20 ;  /* 0x000000061004723c */ /* 0x040fe20000041814 */
[----:B------:R-:W2:Y:S11]  /*39aa0*/  LDL.LU.64 R22, [R1+0x1728] ;  /* 0x0017280001167983 */ /* 0x000eb60000300a00 */
[----:B------:R-:W-:Y:S11]  /*39ab0*/  @!UPT UIADD3 URZ, URZ, URZ, URZ ;  /* 0x0000003f3f3ff290 */ /* 0x000ff6000fffe03f */
[----:B------:R-:W-:Y:S01]  /*39ac0*/  STL.64 [R1+0x9a0], R4 ;  /* 0x0009a00401007387 */ /* 0x000fe20000100a00 */
[----:B------:R-:W-:Y:S01]  /*39ad0*/  STL.64 [R1+0x9a8], R6 ;  /* 0x0009a80601007387 */ /* 0x000fe20000100a00 */
[C---:B--2---:R-:W-:Y:S02]  /*39ae0*/  HMMA.16816.F32.BF16 R20, R16.reuse, R22, R12 ;  /* 0x000000161014723c */ /* 0x044fe4000004180c */
[----:B------:R-:W3:Y:S11]  /*39af0*/  LDL.LU.64 R14, [R1+0x1720] ;  /* 0x00172000010e7983 */ /* 0x000ef60000300a00 */
[----:B------:R-:W-:Y:S10]  /*39b00*/  @!UPT UIADD3 URZ, URZ, URZ, URZ ;  /* 0x0000003f3f3ff290 */ /* 0x000ff4000fffe03f */
[----:B------:R-:W-:Y:S01]  /*39b10*/  STL.64 [R1+0x990], R20 ;  /* 0x0009901401007387 */ /* 0x000fe20000100a00 */
[----:B------:R0:W-:Y:S03]  /*39b20*/  STL.64 [R1+0x998], R22 ;  /* 0x0009981601007387 */ /* 0x0001e60000100a00 */
[----:B0-----:R-:W2:Y:S01]  /*39b30*/  LDL.LU.64 R22, [R1+0xcd0] ;  /* 0x000cd00001167983 */ /* 0x001ea20000300a00 */
[C---:B---3--:R-:W-:Y:S03]  /*39b40*/  HMMA.16816.F32.BF16 R12, R16.reuse, R14, R8 ;  /* 0x0000000e100c723c */ /* 0x048fe60000041808 */
[----:B------:R-:W3:Y:S01]  /*39b50*/  LDL.LU.64 R10, [R1+0x1718] ;  /* 0x00171800010a7983 */ /* 0x000ee20000300a00 */
[----:B------:R-:W3:Y:S11]  /*39b60*/  LDL.LU.64 R8, [R1+0x1710] ;  /* 0x0017100001087983 */ /* 0x000ef60000300a00 */
[----:B------:R-:W-:Y:S08]  /*39b70*/  @!UPT UIADD3 URZ, URZ, URZ, URZ ;  /* 0x0000003f3f3ff290 */ /* 0x000ff0000fffe03f */
        /* <DEDUP_REMOVED lines=31> */
[----:B------:R-:W-:Y:S02]  /*39d70*/  IMAD.MOV.U32 R6, RZ, RZ, R25 ;  /* 0x000000ffff067224 */ /* 0x000fe400078e0019 */
[----:B------:R-:W-:Y:S01]  /*39d80*/  IMAD.MOV.U32 R7, RZ, RZ, R24 ;  /* 0x000000ffff077224 */ /* 0x000fe200078e0018 */
[----:B---3--:R-:W-:Y:S01]  /*39d90*/  HMMA.16816.F32.BF16 R12, R16, R14, R8 ;  /* 0x0000000e100c723c */ /* 0x008fe20000041808 */
[----:B------:R-:W3:Y:S01]  /*39da0*/  LDL.LU.64 R10, [R1+0x16a0] ;  /* 0x0016a000010a7983 */ /* 0x000ee20000300a00 */
[----:B------:R-:W2:Y:S11]  /*39db0*/  LDL.LU R8, [R1+0x1698] ;  /* 0x0016980001087983 */ /* 0x000eb60000300800 */
[----:B------:R-:W-:Y:S10]  /*39dc0*/  @!UPT UIADD3 URZ, URZ, URZ, URZ ;  /* 0x0000003f3f3ff290 */ /* 0x000ff4000fffe03f */
[----:B------:R-:W-:Y:S01]  /*39dd0*/  STL.64 [R1+0x930], R12 ;  /* 0x0009300c01007387 */ /* 0x000fe20000100a00 */
[----:B------:R0:W-:Y:S03]  /*39de0*/  STL.64 [R1+0x938], R14 ;  /* 0x0009380e01007387 */ /* 0x0001e60000100a00 */
[----:B0-----:R-:W2:Y:S01]  /*39df0*/  LDL.LU.64 R14, [R1+0x1690] ;  /* 0x00169000010e7983 */ /* 0x001ea20000300a00 */
[----:B------:R-:W4:Y:S02]  /*39e00*/  LDL.LU R26, [R1+0x10ec] ;  /* 0x0010ec00011a7983 */ /* 0x000f240000300800 */
[----:B------:R-:W2:Y:S02]  /*39e10*/  LDL.LU R25, [R1+0x10e4] ;  /* 0x0010e40001197983 */ /* 0x000ea40000300800 */
[----:B------:R-:W2:Y:S01]  /*39e20*/  LDL.LU R24, [R1+0x10dc] ;  /* 0x0010dc0001187983 */ /* 0x000ea20000300800 */
[----:B----4-:R-:W-:Y:S01]  /*39e30*/  STL.64 [R1+0x1650], R26 ;  /* 0x0016501a01007387 */ /* 0x010fe20000100a00 */
[----:B--2---:R0:W-:Y:S03]  /*39e40*/  STL.64 [R1+0x1648], R24 ;  /* 0x0016481801007387 */ /* 0x0041e60000100a00 */
[----:B0-----:R-:W2:Y:S01]  /*39e50*/  LDL.LU R24, [R1+0x5e0] ;  /* 0x0005e00001187983 */ /* 0x001ea20000300800 */
[----:B------:R-:W2:Y:S02]  /*39e60*/  LDL.LU R25, [R1+0x5e4] ;  /* 0x0005e40001197983 */ /* 0x000ea40000300800 */
[----:B------:R-:W-:-:S02]  /*39e70*/  IMAD.MOV.U32 R26, RZ, RZ, R2 ;  /* 0x000000ffff1a7224 */ /* 0x000fc400078e0002 */
[----:B------:R-:W-:Y:S01]  /*39e80*/  IMAD.MOV.U32 R27, RZ, RZ, R29 ;  /* 0x000000ffff1b7224 */ /* 0x000fe200078e001d */
[----:B------:R-:W4:Y:S01]  /*39e90*/  LDL.LU R2, [R1+0x168c] ;  /* 0x00168c0001027983 */ /* 0x000f220000300800 */
[----:B------:R-:W3:Y:S03]  /*39ea0*/  LDL.LU R29, [R1+0x1688] ;  /* 0x00168800011d7983 */ /* 0x000ee60000300800 */
        /* <DEDUP_REMOVED lines=10> */
[----:B---3--:R-:W-:-:S02]  /*39f50*/  IMAD.MOV.U32 R26, RZ, RZ, R29 ;  /* 0x000000ffff1a7224 */ /* 0x008fc400078e001d */
[----:B----4-:R-:W-:Y:S01]  /*39f60*/  IMAD.MOV.U32 R27, RZ, RZ, R2 ;  /* 0x000000ffff1b7224 */ /* 0x010fe200078e0002 */
[----:B------:R-:W3:Y:S01]  /*39f70*/  LDL.LU R13, [R1+0x10d4] ;  /* 0x0010d400010d7983 */ /* 0x000ee20000300800 */
[----:B------:R-:W3:Y:S02]  /*39f80*/  LDL.LU R12, [R1+0x10cc] ;  /* 0x0010cc00010c7983 */ /* 0x000ee40000300800 */
[----:B------:R-:W4:Y:S02]  /*39f90*/  LDL.LU R28, [R1+0x10c4] ;  /* 0x0010c400011c7983 */ /* 0x000f240000300800 */
[----:B------:R-:W3:Y:S01]  /*39fa0*/  LDL.LU R9, [R1+0x10e8] ;  /* 0x0010e80001097983 */ /* 0x000ee20000300800 */
[----:B------:R-:W3:Y:S01]  /*39fb0*/  LDL.LU R29, [R1+0x10bc] ;  /* 0x0010bc00011d7983 */ /* 0x000ee20000300800 */
        /* <DEDUP_REMOVED lines=30> */
[----:B---3--:R0:W-:Y:S02]  /*3a1a0*/  STL.64 [R1+0x1610], R12 ;  /* 0x0016100c01007387 */ /* 0x0081e40000100a00 */
[----:B0-----:R-:W3:Y:S01]  /*3a1b0*/  LDL.LU R12, [R1+0x380] ;  /* 0x00038000010c7983 */ /* 0x001ee20000300800 */
[----:B------:R-:W-:-:S02]  /*3a1c0*/  IMAD.MOV.U32 R13, RZ, RZ, R0 ;  /* 0x000000ffff0d7224 */ /* 0x000fc400078e0000 */
[----:B------:R-:W3:Y:S02]  /*3a1d0*/  LDL.LU R0, [R1+0x1620] ;  /* 0x0016200001007983 */ /* 0x000ee40000300800 */
[----:B------:R-:W3:Y:S01]  /*3a1e0*/  LDL R20, [R1+0x14f8] ;  /* 0x0014f80001147983 */ /* 0x000ee20000100800 */
[----:B--2---:R-:W-:Y:S11]  /*3a1f0*/  HMMA.16816.F32.BF16 R4, R16, R10, R4 ;  /* 0x0000000a1004723c */ /* 0x004ff60000041804 */
[----:B------:R-:W-:Y:S11]  /*3a200*/  @!UPT UIADD3 URZ, URZ, URZ, URZ ;  /* 0x0000003f3f3ff290 */ /* 0x000ff6000fffe03f */
[----:B------:R-:W-:Y:S01]  /*3a210*/  @!UPT UIADD3 URZ, URZ, URZ, URZ ;  /* 0x0000003f3f3ff290 */ /* 0x000fe2000fffe03f */
[----:B------:R-:W-:Y:S01]  /*3a220*/  STL.64 [R1+0x8e0], R4 ;  /* 0x0008e00401007387 */ /* 0x000fe20000100a00 */
[----:B------:R0:W-:Y:S03]  /*3a230*/  STL.64 [R1+0x8e8], R6 ;  /* 0x0008e80601007387 */ /* 0x0001e60000100a00 */
[----:B0-----:R-:W2:Y:S01]  /*3a240*/  LDL.LU.64 R6, [R1+0x1618] ;  /* 0x0016180001067983 */ /* 0x001ea20000300a00 */
[----:B------:R-:W2:Y:S02]  /*3a250*/  LDL.LU.64 R10, [R1+0xcd8] ;  /* 0x000cd800010a7983 */ /* 0x000ea40000300a00 */
[----:B------:R-:W-:-:S04]  /*3a260*/  IMAD.MOV.U32 R21, RZ, RZ, c[0x0][0x188] ;  /* 0x00006200ff157624 */ /* 0x000fc800078e00ff */
[----:B------:R-:W-:-:S04]  /*3a270*/  IMAD.SHL.U32 R21, R21, 0x40, RZ ;  /* 0x0000004015157824 */ /* 0x000fc800078e00ff */
[----:B------:R-:W-:Y:S02]  /*3a280*/  IMAD.SHL.U32 R21, R21, 0x2, RZ ;  /* 0x0000000215157824 */ /* 0x000fe400078e00ff */
[----:B------:R-:W-:Y:S02]  /*3a290*/  IMAD.MOV.U32 R14, RZ, RZ, R8 ;  /* 0x000000ffff0e7224 */ /* 0x000fe400078e0008 */
[----:B------:R-:W-:Y:S01]  /*3a2a0*/  IMAD.MOV.U32 R15, RZ, RZ, R3 ;  /* 0x000000ffff0f7224 */ /* 0x000fe200078e0003 */
[----:B------:R-:W-:Y:S02]  /*3a2b0*/  IADD3 R8, P1, R22, R21, RZ ;  /* 0x0000001516087210 */ /* 0x000fe40007f3e0ff */
[----:B------:R-:W-:-:S03]  /*3a2c0*/  IADD3 R27, R27, 0x1, RZ ;  /* 0x000000011b1b7810 */ /* 0x000fc60007ffe0ff */
[----:B---3--:R-:W-:Y:S01]  /*3a2d0*/  IMAD.X R4, R23, 0x1, R0, P1 ;  /* 0x0000000117047824 */ /* 0x008fe200008e0600 */
[----:B--2---:R-:W-:-:S05]  /*3a2e0*/  IADD3 R5, P0, R10, R21, RZ ;  /* 0x000000150a057210 */ /* 0x004fca0007f1e0ff */
[----:B------:R-:W-:Y:S01]  /*3a2f0*/  IMAD.X R3, R11, 0x1, R0, P0 ;  /* 0x000000010b037824 */ /* 0x000fe200000e0600 */
[----:B------:R-:W-:Y:S01]  /*3a300*/  STL [R1+0x1550], R5 ;  /* 0x0015500501007387 */ /* 0x000fe20000100800 */
[----:B------:R-:W-:Y:S01]  /*3a310*/  STL [R1+0x1554], R8 ;  /* 0x0015540801007387 */ /* 0x000fe20000100800 */
[----:B------:R-:W-:Y:S02]  /*3a320*/  HMMA.16816.F32.BF16 R16, R16, R6, R12 ;  /* 0x000000061010723c */ /* 0x000fe4000004180c */
[----:B------:R-:W-:Y:S01]  /*3a330*/  STL [R1+0x1558], R3 ;  /* 0x0015580301007387 */ /* 0x000fe20000100800 */
[----:B------:R-:W-:Y:S02]  /*3a340*/  STL [R1+0xcf8], R27 ;  /* 0x000cf81b01007387 */ /* 0x000fe40000100800 */
[----:B------:R-:W-:Y:S02]  /*3a350*/  STL [R1+0x155c], R4 ;  /* 0x00155c0401007387 */ /* 0x000fe40000100800 */
[----:B------:R-:W2:Y:S01]  /*3a360*/  LDL.LU.64 R12, [R1+0x1610] ;  /* 0x00161000010c7983 */ /* 0x000ea20000300a00 */
[----:B------:R-:W-:-:S02]  /*3a370*/  IADD3 R26, P3, R26, R21, RZ ;  /* 0x000000151a1a7210 */ /* 0x000fc40007f7e0ff */
[-C--:B------:R-:W-:Y:S02]  /*3a380*/  IADD3 R25, P4, R25, R21.reuse, RZ ;  /* 0x0000001519197210 */ /* 0x080fe40007f9e0ff */
[-C--:B------:R-:W-:Y:S02]  /*3a390*/  IADD3 R24, P5, R24, R21.reuse, RZ ;  /* 0x0000001518187210 */ /* 0x080fe40007fbe0ff */
[-C--:B----4-:R-:W-:Y:S01]  /*3a3a0*/  IADD3 R28, P2, R28, R21.reuse, RZ ;  /* 0x000000151c1c7210 */ /* 0x090fe20007f5e0ff */
[----:B------:R-:W-:Y:S01]  /*3a3b0*/  IMAD.X R9, R9, 0x1, R0, P3 ;  /* 0x0000000109097824 */ /* 0x000fe200018e0600 */
[----:B------:R-:W-:-:S08]  /*3a3c0*/  IADD3 R29, P3, R29, R21, RZ ;  /* 0x000000151d1d7210 */ /* 0x000fd00007f7e0ff */
[----:B------:R-:W-:Y:S02]  /*3a3d0*/  IMAD.MOV.U32 R6, RZ, RZ, R19 ;  /* 0x000000ffff067224 */ /* 0x000fe400078e0013 */
[----:B------:R-:W-:Y:S01]  /*3a3e0*/  IMAD.MOV.U32 R7, RZ, RZ, R18 ;  /* 0x000000ffff077224 */ /* 0x000fe200078e0012 */
[----:B------:R-:W-:Y:S01]  /*3a3f0*/  STL.64 [R1+0x8d0], R16 ;  /* 0x0008d01001007387 */ /* 0x000fe20000100a00 */
[----:B------:R-:W-:Y:S02]  /*3a400*/  STL.64 [R1+0x8d8], R18 ;  /* 0x0008d81201007387 */ /* 0x000fe40000100a00 */
[----:B------:R-:W-:Y:S01]  /*3a410*/  STL [R1+0x1564], R6 ;  /* 0x0015640601007387 */ /* 0x000fe20000100800 */
[----:B------:R-:W-:Y:S01]  /*3a420*/  STL [R1+0x1560], R7 ;  /* 0x0015600701007387 */ /* 0x000fe20000100800 */
[----:B------:R-:W-:Y:S02]  /*3a430*/  STL [R1+0x10ec], R26 ;  /* 0x0010ec1a01007387 */ /* 0x000fe40000100800 */
[----:B------:R-:W-:Y:S02]  /*3a440*/  STL [R1+0x10e4], R25 ;  /* 0x0010e41901007387 */ /* 0x000fe40000100800 */
[----:B------:R-:W-:Y:S02]  /*3a450*/  STL [R1+0x10dc], R24 ;  /* 0x0010dc1801007387 */ /* 0x000fe40000100800 */
[----:B------:R-:W-:Y:S01]  /*3a460*/  IMAD.X R2, R2, 0x1, R0, P4 ;  /* 0x0000000102027824 */ /* 0x000fe200020e0600 */
[----:B--2---:R-:W-:-:S02]  /*3a470*/  IADD3 R13, P6, R13, R21, RZ ;  /* 0x000000150d0d7210 */ /* 0x004fc40007fde0ff */
[----:B------:R-:W-:-:S03]  /*3a480*/  IADD3 R12, P1, R12, R21, RZ ;  /* 0x000000150c0c7210 */ /* 0x000fc60007f3e0ff */
[----:B------:R-:W-:Y:S02]  /*3a490*/  STL [R1+0x10d4], R13 ;  /* 0x0010d40d01007387 */ /* 0x000fe40000100800 */
[----:B------:R-:W-:Y:S02]  /*3a4a0*/  STL [R1+0x10cc], R12 ;  /* 0x0010cc0c01007387 */ /* 0x000fe40000100800 */
[----:B------:R-:W-:Y:S02]  /*3a4b0*/  STL [R1+0x10c4], R28 ;  /* 0x0010c41c01007387 */ /* 0x000fe40000100800 */
[----:B------:R0:W-:Y:S01]  /*3a4c0*/  STL [R1+0x1608], R0 ;  /* 0x0016080001007387 */ /* 0x0001e20000100800 */
[----:B------:R-:W-:Y:S04]  /*3a4d0*/  STL [R1+0x10e8], R9 ;  /* 0x0010e80901007387 */ /* 0x000fe80000100800 */
[----:B0-----:R-:W2:Y:S01]  /*3a4e0*/  LDL.LU R0, [R1+0x10b4] ;  /* 0x0010b40001007983 */ /* 0x001ea20000300800 */
[----:B------:R-:W-:Y:S02]  /*3a4f0*/  STL [R1+0x10bc], R29 ;  /* 0x0010bc1d01007387 */ /* 0x000fe40000100800 */
[----:B------:R-:W3:Y:S02]  /*3a500*/  LDL.LU R7, [R1+0x10a4] ;  /* 0x0010a40001077983 */ /* 0x000ee40000300800 */
[----:B------:R-:W-:Y:S01]  /*3a510*/  STL [R1+0x10e0], R2 ;  /* 0x0010e00201007387 */ /* 0x000fe20000100800 */
[----:B---3--:R0:W-:Y:S04]  /*3a520*/  STL [R1+0x15fc], R7 ;  /* 0x0015fc0701007387 */ /* 0x0081e80000100800 */
[----:B0-----:R-:W3:Y:S04]  /*3a530*/  LDL.LU R7, [R1+0x10d0] ;  /* 0x0010d00001077983 */ /* 0x001ee80000300800 */
[----:B---3--:R0:W-:Y:S04]  /*3a540*/  STL [R1+0x1600], R7 ;  /* 0x0016000701007387 */ /* 0x0081e80000100800 */
[----:B0-----:R-:W3:Y:S01]  /*3a550*/  LDL.LU R7, [R1+0x10ac] ;  /* 0x0010ac0001077983 */ /* 0x001ee20000300800 */
[----:B------:R-:W-:-:S02]  /*3a560*/  ISETP.NE.U32.AND P0, PT, R27, R20, PT ;  /* 0x000000141b00720c */ /* 0x000fc40003f05070 */
[----:B--2---:R-:W-:Y:S01]  /*3a570*/  IADD3 R0, P4, R0, R21, RZ ;  /* 0x0000001500007210 */ /* 0x004fe20007f9e0ff */
[----:B---3--:R0:W-:Y:S04]  /*3a580*/  STL [R1+0x1604], R7 ;  /* 0x0016040701007387 */ /* 0x0081e80000100800 */
[----:B0-----:R-:W2:Y:S01]  /*3a590*/  LDL.LU R7, [R1+0x10d8] ;  /* 0x0010d80001077983 */ /* 0x001ea20000300800 */
[----:B------:R-:W3:Y:S02]  /*3a5a0*/  LDL.LU R6, [R1+0x10c8] ;  /* 0x0010c80001067983 */ /* 0x000ee40000300800 */
[----:B------:R-:W4:Y:S02]  /*3a5b0*/  LDL.LU R16, [R1+0x109c] ;  /* 0x00109c0001107983 */ /* 0x000f240000300800 */
        /* <DEDUP_REMOVED lines=24> */
[----:B------:R0:W-:Y:S02]  /*3a740*/  STL [R1+0x10b4], R0 ;  /* 0x0010b40001007387 */ /* 0x0001e40000100800 */
[----:B0-----:R-:W2:Y:S02]  /*3a750*/  LDL.LU R0, [R1+0x1608] ;  /* 0x0016080001007983 */ /* 0x001ea40000300800 */
[----:B--2---:R-:W-:-:S05]  /*3a760*/  IMAD.X R7, R7, 0x1, R0, P5 ;  /* 0x0000000107077824 */ /* 0x004fca00028e0600 */
[----:B------:R0:W-:Y:S04]  /*3a770*/  STL [R1+0x10d8], R7 ;  /* 0x0010d80701007387 */ /* 0x0001e80000100800 */
[----:B0-----:R-:W2:Y:S02]  /*3a780*/  LDL.LU R7, [R1+0x1604] ;  /* 0x0016040001077983 */ /* 0x001ea40000300800 */
[----:B--2---:R-:W-:-:S05]  /*3a790*/  IADD3 R7, P5, R7, R21, RZ ;  /* 0x0000001507077210 */ /* 0x004fca0007fbe0ff */
[----:B------:R0:W-:Y:S04]  /*3a7a0*/  STL [R1+0x10ac], R7 ;  /* 0x0010ac0701007387 */ /* 0x0001e80000100800 */
[----:B0-----:R-:W2:Y:S02]  /*3a7b0*/  LDL.LU R7, [R1+0x1600] ;  /* 0x0016000001077983 */ /* 0x001ea40000300800 */
[----:B--2---:R-:W-:-:S05]  /*3a7c0*/  IMAD.X R7, R7, 0x1, R0, P6 ;  /* 0x0000000107077824 */ /* 0x004fca00030e0600 */
[----:B------:R0:W-:Y:S04]  /*3a7d0*/  STL [R1+0x10d0], R7 ;  /* 0x0010d00701007387 */ /* 0x0001e80000100800 */
[----:B0-----:R-:W2:Y:S01]  /*3a7e0*/  LDL.LU R7, [R1+0x15fc] ;  /* 0x0015fc0001077983 */ /* 0x001ea20000300800 */
[--C-:B---3--:R-:W-:Y:S01]  /*3a7f0*/  IMAD.X R6, R6, 0x1, R0.reuse, P1 ;  /* 0x0000000106067824 */ /* 0x108fe200008e0600 */
[-C--:B----4-:R-:W-:Y:S01]  /*3a800*/  IADD3 R16, P1, R16, R21.reuse, RZ ;  /* 0x0000001510107210 */ /* 0x090fe20007f3e0ff */
[--C-:B------:R-:W-:Y:S01]  /*3a810*/  IMAD.X R17, R17, 0x1, R0.reuse, P2 ;  /* 0x0000000111117824 */ /* 0x100fe200010e0600 */
[-C--:B------:R-:W-:Y:S01]  /*3a820*/  IADD3 R18, P2, R18, R21.reuse, RZ ;  /* 0x0000001512127210 */ /* 0x080fe20007f5e0ff */
        /* <DEDUP_REMOVED lines=16> */
[----:B------:R-:W-:Y:S01]  /*3a930*/  IMAD.X R29, R29, 0x1, R0, P1 ;  /* 0x000000011d1d7824 */ /* 0x000fe200008e0600 */
[----:B------:R-:W-:-:S02]  /*3a940*/  IADD3 R2, P1, R2, R21, RZ ;  /* 0x0000001502027210 */ /* 0x000fc40007f3e0ff */
[----:B--2---:R-:W-:-:S05]  /*3a950*/  IADD3 R7, P6, R7, R21, RZ ;  /* 0x0000001507077210 */ /* 0x004fca0007fde0ff */
[----:B------:R-:W-:Y:S01]  /*3a960*/  STL [R1+0x10a4], R7 ;  /* 0x0010a40701007387 */ /* 0x000fe20000100800 */
[----:B------:R-:W-:Y:S02]  /*3a970*/  STL [R1+0x10c8], R6 ;  /* 0x0010c80601007387 */ /* 0x000fe40000100800 */
[----:B------:R-:W-:Y:S02]  /*3a980*/  STL [R1+0x109c], R16 ;  /* 0x00109c1001007387 */ /* 0x000fe40000100800 */
[----:B------:R-:W-:Y:S01]  /*3a990*/  STL [R1+0x10c0], R17 ;  /* 0x0010c01101007387 */ /* 0x000fe20000100800 */
[----:B------:R-:W-:Y:S01]  /*3a9a0*/  STL [R1+0x1094], R18 ;  /* 0x0010941201007387 */ /* 0x000fe20000100800 */
[----:B------:R-:W-:Y:S02]  /*3a9b0*/  STL [R1+0x10b8], R19 ;  /* 0x0010b81301007387 */ /* 0x000fe40000100800 */
[----:B------:R-:W-:Y:S02]  /*3a9c0*/  STL [R1+0x108c], R4 ;  /* 0x00108c0401007387 */ /* 0x000fe40000100800 */
[--C-:B------:R-:W-:Y:S01]  /*3a9d0*/  IMAD.X R11, R11, 0x1, R0.reuse, P6 ;  /* 0x000000010b0b7824 */ /* 0x100fe200030e0600 */
[----:B------:R-:W-:Y:S01]  /*3a9e0*/  STL [R1+0x10b0], R3 ;  /* 0x0010b00301007387 */ /* 0x000fe20000100800 */
[----:B------:R-:W-:Y:S01]  /*3a9f0*/  IADD3 R14, P6, R14, R21, RZ ;  /* 0x000000150e0e7210 */ /* 0x000fe20007fde0ff */
[----:B------:R-:W-:Y:S02]  /*3aa00*/  STL [R1+0x1084], R8 ;  /* 0x0010840801007387 */ /* 0x000fe40000100800 */
[----:B------:R-:W-:Y:S01]  /*3aa10*/  STL [R1+0x10a8], R5 ;  /* 0x0010a80501007387 */ /* 0x000fe20000100800 */
[----:B------:R-:W-:Y:S01]  /*3aa20*/  STL [R1+0x107c], R10 ;  /* 0x00107c0a01007387 */ /* 0x000fe20000100800 */
[----:B------:R-:W-:Y:S02]  /*3aa30*/  STL [R1+0x10a0], R11 ;  /* 0x0010a00b01007387 */ /* 0x000fe40000100800 */
[----:B------:R-:W-:Y:S02]  /*3aa40*/  STL [R1+0x1074], R14 ;  /* 0x0010740e01007387 */ /* 0x000fe40000100800 */
[----:B------:R-:W-:Y:S01]  /*3aa50*/  STL [R1+0x1098], R15 ;  /* 0x0010980f01007387 */ /* 0x000fe20000100800 */
[----:B------:R-:W-:Y:S01]  /*3aa60*/  STL [R1+0x106c], R20 ;  /* 0x00106c1401007387 */ /* 0x000fe20000100800 */
[----:B------:R-:W-:Y:S02]  /*3aa70*/  STL [R1+0x1090], R22 ;  /* 0x0010901601007387 */ /* 0x000fe40000100800 */
[----:B------:R-:W-:Y:S02]  /*3aa80*/  STL [R1+0x1064], R23 ;  /* 0x0010641701007387 */ /* 0x000fe40000100800 */
[----:B------:R-:W-:Y:S01]  /*3aa90*/  STL [R1+0x1088], R27 ;  /* 0x0010881b01007387 */ /* 0x000fe20000100800 */
[----:B------:R-:W-:Y:S01]  /*3aaa0*/  STL [R1+0x105c], R26 ;  /* 0x00105c1a01007387 */ /* 0x000fe20000100800 */
[----:B------:R-:W-:-:S02]  /*3aab0*/  IMAD.X R28, R28, 0x1, R0, P6 ;  /* 0x000000011c1c7824 */ /* 0x000fc400030e0600 */
[----:B------:R-:W-:Y:S02]  /*3aac0*/  STL [R1+0x1080], R25 ;  /* 0x0010801901007387 */ /* 0x000fe40000100800 */
[----:B------:R-:W-:Y:S01]  /*3aad0*/  STL [R1+0x1054], R24 ;  /* 0x0010541801007387 */ /* 0x000fe20000100800 */
[----:B------:R-:W-:Y:S01]  /*3aae0*/  IADD3 R9, P6, R9, R21, RZ ;  /* 0x0000001509097210 */ /* 0x000fe20007fde0ff */
[----:B------:R-:W-:Y:S01]  /*3aaf0*/  STL [R1+0x1078], R13 ;  /* 0x0010780d01007387 */ /* 0x000fe20000100800 */
        /* <DEDUP_REMOVED lines=12> */
[----:B--2---:R-:W-:-:S03]  /*3abc0*/  IMAD.X R21, R21, 0x1, R0, P2 ;  /* 0x0000000115157824 */ /* 0x004fc600010e0600 */
        /* <DEDUP_REMOVED lines=30> */
[----:B--2---:R-:W-:-:S05]  /*3adb0*/  IADD3 R7, P2, R7, R21, RZ ;  /* 0x0000001507077210 */ /* 0x004fca0007f5e0ff */
[----:B------:R0:W-:Y:S04]  /*3adc0*/  STL [R1+0x1034], R7 ;  /* 0x0010340701007387 */ /* 0x0001e80000100800 */
[----:B0-----:R-:W2:Y:S02]  /*3add0*/  LDL.LU R7, [R1+0x15f4] ;  /* 0x0015f40001077983 */ /* 0x001ea40000300800 */
[----:B--2---:R-:W-:-:S05]  /*3ade0*/  IMAD.X R7, R7, 0x1, R0, P3 ;  /* 0x0000000107077824 */ /* 0x004fca00018e0600 */
[----:B------:R0:W-:Y:S04]  /*3adf0*/  STL [R1+0x1058], R7 ;  /* 0x0010580701007387 */ /* 0x0001e80000100800 */
[----:B0-----:R-:W2:Y:S02]  /*3ae00*/  LDL.LU R7, [R1+0x15f0] ;  /* 0x0015f00001077983 */ /* 0x001ea40000300800 */
[----:B--2---:R-:W-:-:S05]  /*3ae10*/  IADD3 R7, P3, R7, R21, RZ ;  /* 0x0000001507077210 */ /* 0x004fca0007f7e0ff */
[----:B------:R0:W-:Y:S04]  /*3ae20*/  STL [R1+0x102c], R7 ;  /* 0x00102c0701007387 */ /* 0x0001e80000100800 */
[----:B0-----:R-:W2:Y:S01]  /*3ae30*/  LDL.LU R7, [R1+0x15ec] ;  /* 0x0015ec0001077983 */ /* 0x001ea20000300800 */
[--C-:B----4-:R-:W-:Y:S01]  /*3ae40*/  IMAD.X R16, R16, 0x1, R0.reuse, P5 ;  /* 0x0000000110107824 */ /* 0x110fe200028e0600 */
        /* <DEDUP_REMOVED lines=18> */
[----:B------:R-:W-:Y:S01]  /*3af70*/  IADD3 R28, P3, R28, R21, RZ ;  /* 0x000000151c1c7210 */ /* 0x000fe20007f7e0ff */
[----:B------:R-:W-:-:S02]  /*3af80*/  IMAD.X R2, R2, 0x1, R0, P5 ;  /* 0x0000000102027824 */ /* 0x000fc400028e0600 */
[----:B--2---:R-:W-:Y:S01]  /*3af90*/  IMAD.X R7, R7, 0x1, R0, P4 ;  /* 0x0000000107077824 */ /* 0x004fe200020e0600 */
[----:B---3--:R-:W-:-:S04]  /*3afa0*/  IADD3 R6, P4, R6, R21, RZ ;  /* 0x0000001506067210 */ /* 0x008fc80007f9e0ff */
[----:B------:R-:W-:Y:S01]  /*3afb0*/  STL [R1+0x1050], R7 ;  /* 0x0010500701007387 */ /* 0x000fe20000100800 */
[----:B------:R-:W-:Y:S02]  /*3afc0*/  STL [R1+0x1024], R6 ;  /* 0x0010240601007387 */ /* 0x000fe40000100800 */
[----:B------:R-:W-:Y:S02]  /*3afd0*/  STL [R1+0x1048], R16 ;  /* 0x0010481001007387 */ /* 0x000fe40000100800 */
[----:B------:R-:W-:Y:S01]  /*3afe0*/  STL [R1+0x101c], R17 ;  /* 0x00101c1101007387 */ /* 0x000fe20000100800 */
[----:B------:R-:W-:Y:S01]  /*3aff0*/  STL [R1+0x1040], R18 ;  /* 0x0010401201007387 */ /* 0x000fe20000100800 */
[----:B------:R-:W-:Y:S02]  /*3b000*/  STL [R1+0x1014], R19 ;  /* 0x0010141301007387 */ /* 0x000fe40000100800 */
        /* <DEDUP_REMOVED lines=17> */
[----:B------:R-:W-:-:S02]  /*3b120*/  IMAD.X R9, R9, 0x1, R0, P4 ;  /* 0x0000000109097824 */ /* 0x000fc400020e0600 */
[----:B------:R-:W-:Y:S01]  /*3b130*/  STL [R1+0xfd4], R13 ;  /* 0x000fd40d01007387 */ /* 0x000fe20000100800 */
[-C--:B------:R-:W-:Y:S01]  /*3b140*/  IADD3 R29, P4, R29, R21.reuse, RZ ;  /* 0x000000151d1d7210 */ /* 0x080fe20007f9e0ff */
[----:B------:R-:W-:Y:S01]  /*3b150*/  STL [R1+0xff8], R12 ;  /* 0x000ff80c01007387 */ /* 0x000fe20000100800 */
[----:B------:R-:W-:Y:S02]  /*3b160*/  STL [R1+0xfcc], R28 ;  /* 0x000fcc1c01007387 */ /* 0x000fe40000100800 */
[----:B------:R0:W-:Y:S02]  /*3b170*/  STL [R1+0x15e8], R0 ;  /* 0x0015e80001007387 */ /* 0x0001e40000100800 */
[----:B------:R-:W-:Y:S01]  /*3b180*/  STL [R1+0xff0], R9 ;  /* 0x000ff00901007387 */ /* 0x000fe20000100800 */
        /* <DEDUP_REMOVED lines=8> */
[----:B--2---:R-:W-:-:S03]  /*3b210*/  IADD3 R0, P5, R0, R21, RZ ;  /* 0x0000001500007210 */ /* 0x004fc60007fbe0ff */
        /* <DEDUP_REMOVED lines=556> */
[--C-:B------:R-:W-:Y:S01]  /*3d4e0*/  IMAD.X R23, R23, 0x1, R0.reuse, P3 ;  /* 0x0000000117177824 */ /* 0x100fe200018e0600 */
[----:B------:R-:W-:Y:S01]  /*3d4f0*/  IADD3 R27, P3, R27, UR8, RZ ;  /* 0x000000081b1b7c10 */ /* 0x000fe2000ff7e0ff */
[--C-:B------:R-:W-:Y:S01]  /*3d500*/  IMAD.X R26, R26, 0x1, R0.reuse, P4 ;  /* 0x000000011a1a7824 */ /* 0x100fe200020e0600 */
[----:B------:R-:W-:Y:S01]  /*3d510*/  IADD3 R25, P4, R25, UR8, RZ ;  /* 0x0000000819197c10 */ /* 0x000fe2000ff9e0ff */
[--C-:B------:R-:W-:Y:S01]  /*3d520*/  IMAD.X R24, R24, 0x1, R0.reuse, P5 ;  /* 0x0000000118187824 */ /* 0x100fe200028e0600 */
[----:B------:R-:W-:Y:S01]  /*3d530*/  IADD3 R13, P5, R13, UR8, RZ ;  /* 0x000000080d0d7c10 */ /* 0x000fe2000ffbe0ff */
[--C-:B------:R-:W-:Y:S01]  /*3d540*/  IMAD.X R12, R12, 0x1, R0.reuse, P6 ;  /* 0x000000010c0c7824 */ /* 0x100fe200030e0600 */
[----:B------:R-:W-:Y:S01]  /*3d550*/  IADD3 R28, P6, R28, UR8, RZ ;  /* 0x000000081c1c7c10 */ /* 0x000fe2000ffde0ff */
        /* <DEDUP_REMOVED lines=28> */
[----:B------:R-:W-:Y:S01]  /*3d720*/  IADD3 R29, P1, R29, UR8, RZ ;  /* 0x000000081d1d7c10 */ /* 0x000fe2000ff3e0ff */
[----:B------:R-:W-:Y:S01]  /*3d730*/  STL [R1+0xd10], R12 ;  /* 0x000d100c01007387 */ /* 0x000fe20000100800 */
[----:B------:R-:W-:Y:S02]  /*3d740*/  STL [R1+0x14dc], R28 ;  /* 0x0014dc1c01007387 */ /* 0x000fe40000100800 */
[----:B------:R0:W-:Y:S02]  /*3d750*/  STL [R1+0xd00], R2 ;  /* 0x000d000201007387 */ /* 0x0001e40000100800 */
[----:B------:R-:W-:Y:S01]  /*3d760*/  STL [R1+0xd08], R9 ;  /* 0x000d080901007387 */ /* 0x000fe20000100800 */
[----:B0-----:R-:W2:Y:S01]  /*3d770*/  LDL.LU R2, [R1+0x14d4] ;  /* 0x0014d40001027983 */ /* 0x001ea20000300800 */
[----:B------:R-:W-:Y:S02]  /*3d780*/  STL [R1+0x14d8], R29 ;  /* 0x0014d81d01007387 */ /* 0x000fe40000100800 */
[----:B------:R-:W3:Y:S02]  /*3d790*/  LDL.LU R7, [R1+0xcfc] ;  /* 0x000cfc0001077983 */ /* 0x000ee40000300800 */
[----:B---3--:R0:W-:Y:S04]  /*3d7a0*/  STL [R1+0x1588], R7 ;  /* 0x0015880701007387 */ /* 0x0081e80000100800 */
[----:B0-----:R-:W3:Y:S01]  /*3d7b0*/  LDL.LU R7, [R1+0x14e4] ;  /* 0x0014e40001077983 */ /* 0x001ee20000300800 */
[----:B------:R-:W4:Y:S02]  /*3d7c0*/  LDL.LU R6, [R1+0x14cc] ;  /* 0x0014cc0001067983 */ /* 0x000f240000300800 */
[----:B------:R-:W4:Y:S02]  /*3d7d0*/  LDL.LU R16, [R1+0x1104] ;  /* 0x0011040001107983 */ /* 0x000f240000300800 */
        /* <DEDUP_REMOVED lines=22> */
[----:B--2---:R-:W-:Y:S01]  /*3d940*/  IADD3 R2, P2, R2, UR8, RZ ;  /* 0x0000000802027c10 */ /* 0x004fe2000ff5e0ff */
[----:B------:R-:W2:Y:S02]  /*3d950*/  LDL.LU R29, [R1+0x1470] ;  /* 0x00147000011d7983 */ /* 0x000ea40000300800 */
[----:B------:R0:W-:Y:S02]  /*3d960*/  STL [R1+0x1568], R0 ;  /* 0x0015680001007387 */ /* 0x0001e40000100800 */
[----:B0-----:R-:W2:Y:S01]  /*3d970*/  LDL.LU R0, [R1+0x14d0] ;  /* 0x0014d00001007983 */ /* 0x001ea20000300800 */
[----:B------:R-:W2:Y:S02]  /*3d980*/  LDL.LU R9, [R1+0x1494] ;  /* 0x0014940001097983 */ /* 0x000ea40000300800 */
[----:B------:R0:W-:Y:S02]  /*3d990*/  STL [R1+0x14d4], R2 ;  /* 0x0014d40201007387 */ /* 0x0001e40000100800 */
[----:B0-----:R-:W2:Y:S01]  /*3d9a0*/  LDL.LU R2, [R1+0x1468] ;  /* 0x0014680001027983 */ /* 0x001ea20000300800 */
[----:B---3--:R-:W-:-:S05]  /*3d9b0*/  IADD3.X R7, R7, UR5, RZ, P3, !PT ;  /* 0x0000000507077c10 */ /* 0x008fca0009ffe4ff */
[----:B------:R0:W-:Y:S04]  /*3d9c0*/  STL [R1+0x14e4], R7 ;  /* 0x0014e40701007387 */ /* 0x0001e80000100800 */
[----:B0-----:R-:W3:Y:S01]  /*3d9d0*/  LDL.LU R7, [R1+0x1588] ;  /* 0x0015880001077983 */ /* 0x001ee20000300800 */
[----:B----4-:R-:W-:Y:S01]  /*3d9e0*/  IADD3.X R16, R16, UR5, RZ, P5, !PT ;  /* 0x0000000510107c10 */ /* 0x010fe2000affe4ff */
[----:B------:R-:W-:Y:S01]  /*3d9f0*/  IADD3 R17, P5, R17, UR8, RZ ;  /* 0x0000000811117c10 */ /* 0x000fe2000ffbe0ff */
[----:B------:R-:W-:Y:S01]  /*3da00*/  IADD3.X R18, R18, UR5, RZ, P6, !PT ;  /* 0x0000000512127c10 */ /* 0x000fe2000b7fe4ff */
[----:B------:R-:W-:Y:S01]  /*3da10*/  IADD3 R19, P6, R19, UR8, RZ ;  /* 0x0000000813137c10 */ /* 0x000fe2000ffde0ff */
[----:B------:R-:W-:Y:S01]  /*3da20*/  IADD3.X R4, R4, UR5, RZ, P1, !PT ;  /* 0x0000000504047c10 */ /* 0x000fe20008ffe4ff */
[----:B------:R-:W-:Y:S01]  /*3da30*/  IADD3 R3, P1, R3, UR8, RZ ;  /* 0x0000000803037c10 */ /* 0x000fe2000ff3e0ff */
[----:B------:R-:W-:Y:S01]  /*3da40*/  IADD3.X R8, R8, UR5, RZ, P2, !PT ;  /* 0x0000000508087c10 */ /* 0x000fe200097fe4ff */
[----:B------:R-:W-:Y:S01]  /*3da50*/  IADD3 R5, P2, R5, UR8, RZ ;  /* 0x0000000805057c10 */ /* 0x000fe2000ff5e0ff */
[----:B--2---:R-:W-:-:S05]  /*3da60*/  IADD3 R0, P3, R0, UR8, RZ ;  /* 0x0000000800007c10 */ /* 0x004fca000ff7e0ff */
[----:B------:R-:W-:Y:S01]  /*3da70*/  STL [R1+0x14d0], R0 ;  /* 0x0014d00001007387 */ /* 0x000fe20000100800 */
[----:B------:R-:W-:Y:S01]  /*3da80*/  IADD3.X R10, R10, UR5, RZ, P3, !PT ;  /* 0x000000050a0a7c10 */ /* 0x000fe20009ffe4ff */
[----:B------:R-:W-:Y:S01]  /*3da90*/  IADD3 R11, P3, R11, UR8, RZ ;  /* 0x000000080b0b7c10 */ /* 0x000fe2000ff7e0ff */
        /* <DEDUP_REMOVED lines=10> */
[----:B---3--:R-:W-:Y:S01]  /*3db40*/  IADD3.X R7, R7, UR5, RZ, P4, !PT ;  /* 0x0000000507077c10 */ /* 0x008fe2000a7fe4ff */
[----:B------:R-:W-:-:S04]  /*3db50*/  IADD3 R6, P4, R6, UR8, RZ ;  /* 0x0000000806067c10 */ /* 0x000fc8000ff9e0ff */
        /* <DEDUP_REMOVED lines=8> */
[----:B------:R-:W-:Y:S01]  /*3dbe0*/  IADD3.X R14, R14, UR5, RZ, P4, !PT ;  /* 0x000000050e0e7c10 */ /* 0x000fe2000a7fe4ff */
[----:B------:R-:W-:Y:S01]  /*3dbf0*/  STL [R1+0x10f8], R8 ;  /* 0x0010f80801007387 */ /* 0x000fe20000100800 */
[----:B------:R-:W-:Y:S01]  /*3dc00*/  IADD3 R15, P4, R15, UR8, RZ ;  /* 0x000000080f0f7c10 */ /* 0x000fe2000ff9e0ff */
        /* <DEDUP_REMOVED lines=16> */
[----:B------:R0:W-:Y:S02]  /*3dd10*/  STL [R1+0x1470], R29 ;  /* 0x0014701d01007387 */ /* 0x0001e40000100800 */
[----:B------:R-:W-:Y:S01]  /*3dd20*/  STL [R1+0x1478], R12 ;  /* 0x0014780c01007387 */ /* 0x000fe20000100800 */
[----:B0-----:R-:W2:Y:S01]  /*3dd30*/  LDL.LU R29, [R1+0x148c] ;  /* 0x00148c00011d7983 */ /* 0x001ea20000300800 */
[----:B------:R-:W-:Y:S02]  /*3dd40*/  STL [R1+0x149c], R28 ;  /* 0x00149c1c01007387 */ /* 0x000fe40000100800 */
[----:B------:R-:W3:Y:S01]  /*3dd50*/  LDL.LU R0, [R1+0x1484] ;  /* 0x0014840001007983 */ /* 0x000ee20000300800 */
[----:B------:R-:W-:Y:S01]  /*3dd60*/  IADD3.X R9, R9, UR5, RZ, P5, !PT ;  /* 0x0000000509097c10 */ /* 0x000fe2000affe4ff */
[----:B------:R-:W-:Y:S01]  /*3dd70*/  IADD3 R2, P5, R2, UR8, RZ ;  /* 0x0000000802027c10 */ /* 0x000fe2000ffbe0ff */
[----:B---3--:R0:W-:Y:S03]  /*3dd80*/  STL [R1+0x1584], R0 ;  /* 0x0015840001007387 */ /* 0x0081e60000100800 */
[----:B------:R-:W-:Y:S01]  /*3dd90*/  STL [R1+0x1494], R9 ;  /* 0x0014940901007387 */ /* 0x000fe20000100800 */
[----:B0-----:R-:W3:Y:S01]  /*3dda0*/  LDL.LU R0, [R1+0x1460] ;  /* 0x0014600001007983 */ /* 0x001ee20000300800 */
[----:B------:R0:W-:Y:S02]  /*3ddb0*/  STL [R1+0x1468], R2 ;  /* 0x0014680201007387 */ /* 0x0001e40000100800 */
        /* <DEDUP_REMOVED lines=23> */
[----:B--2---:R-:W-:Y:S01]  /*3df30*/  IADD3.X R29, R29, UR5, RZ, P6, !PT ;  /* 0x000000051d1d7c10 */ /* 0x004fe2000b7fe4ff */
[----:B------:R-:W2:Y:S02]  /*3df40*/  LDL.LU R12, [R1+0x1424] ;  /* 0x00142400010c7983 */ /* 0x000ea40000300800 */
[----:B0-----:R-:W2:Y:S01]  /*3df50*/  LDL.LU R2, [R1+0x13f8] ;  /* 0x0013f80001027983 */ /* 0x001ea20000300800 */
[----:B------:R-:W2:Y:S01]  /*3df60*/  LDL.LU R28, [R1+0x141c] ;  /* 0x00141c00011c7983 */ /* 0x000ea20000300800 */
[----:B------:R-:W2:Y:S02]  /*3df70*/  LDL.LU R9, [R1+0x13f0] ;  /* 0x0013f00001097983 */ /* 0x000ea40000300800 */
[----:B------:R0:W-:Y:S02]  /*3df80*/  STL [R1+0x148c], R29 ;  /* 0x00148c1d01007387 */ /* 0x0001e40000100800 */
[----:B0-----:R-:W2:Y:S01]  /*3df90*/  LDL.LU R29, [R1+0x1414] ;  /* 0x00141400011d7983 */ /* 0x001ea20000300800 */
[----:B---3--:R-:W-:-:S05]  /*3dfa0*/  IADD3 R0, P6, R0, UR8, RZ ;  /* 0x0000000800007c10 */ /* 0x008fca000ffde0ff */
        /* <DEDUP_REMOVED lines=44> */
[----:B--2---:R-:W-:Y:S01]  /*3e270*/  IADD3.X R12, R12, UR5, RZ, P1, !PT ;  /* 0x000000050c0c7c10 */ /* 0x004fe20008ffe4ff */
        /* <DEDUP_REMOVED lines=12> */
[----:B------:R-:W-:-:S04]  /*3e340*/  IADD3 R9, P2, R9, UR8, RZ ;  /* 0x0000000809097c10 */ /* 0x000fc8000ff5e0ff */
[----:B------:R-:W-:Y:S01]  /*3e350*/  STL [R1+0x141c], R28 ;  /* 0x00141c1c01007387 */ /* 0x000fe20000100800 */
[----:B------:R-:W-:-:S03]  /*3e360*/  IADD3.X R29, R29, UR5, RZ, P3, !PT ;  /* 0x000000051d1d7c10 */ /* 0x000fc60009ffe4ff */
[----:B---3--:R0:W-:Y:S01]  /*3e370*/  STL [R1+0x1580], R0 ;  /* 0x0015800001007387 */ /* 0x0081e20000100800 */
[----:B------:R-:W-:Y:S03]  /*3e380*/  STL [R1+0x13f0], R9 ;  /* 0x0013f00901007387 */ /* 0x000fe60000100800 */
        /* <DEDUP_REMOVED lines=26> */
[----:B0-----:R-:W2:Y:S02]  /*3e530*/  LDL.LU R29, [R1+0x1380] ;  /* 0x00138000011d7983 */ /* 0x001ea40000300800 */
[----:B------:R-:W2:Y:S01]  /*3e540*/  LDL.LU R12, [R1+0x13a4] ;  /* 0x0013a400010c7983 */ /* 0x000ea20000300800 */
[----:B------:R-:W2:Y:S01]  /*3e550*/  LDL.LU R28, [R1+0x1378] ;  /* 0x00137800011c7983 */ /* 0x000ea20000300800 */
        /* <DEDUP_REMOVED lines=26> */
[----:B--2---:R-:W-:-:S02]  /*3e700*/  IADD3.X R12, R12, UR5, RZ, P5, !PT ;  /* 0x000000050c0c7c10 */ /* 0x004fc4000affe4ff */
[----:B---3--:R-:W-:-:S05]  /*3e710*/  IADD3 R0, P4, R0, UR8, RZ ;  /* 0x0000000800007c10 */ /* 0x008fca000ff9e0ff */
        /* <DEDUP_REMOVED lines=30> */
[----:B------:R-:W-:Y:S02]  /*3e900*/  STL [R1+0x13a4], R12 ;  /* 0x0013a40c01007387 */ /* 0x000fe40000100800 */
[----:B------:R-:W3:Y:S01]  /*3e910*/  LDL.LU R0, [R1+0x138c] ;  /* 0x00138c0001007983 */ /* 0x000ee20000300800 */
[----:B------:R-:W-:-:S02]  /*3e920*/  IADD3 R28, P5, R28, UR8, RZ ;  /* 0x000000081c1c7c10 */ /* 0x000fc4000ffbe0ff */
[----:B------:R-:W-:-:S03]  /*3e930*/  IADD3.X R9, R9, UR5, RZ, P6, !PT ;  /* 0x0000000509097c10 */ /* 0x000fc6000b7fe4ff */
[----:B------:R-:W-:Y:S01]  /*3e940*/  STL [R1+0x1378], R28 ;  /* 0x0013781c01007387 */ /* 0x000fe20000100800 */
[----:B------:R-:W-:-:S03]  /*3e950*/  IADD3 R2, P6, R2, UR8, RZ ;  /* 0x0000000802027c10 */ /* 0x000fc6000ffde0ff */
        /* <DEDUP_REMOVED lines=26> */
[----:B--2---:R-:W-:Y:S01]  /*3eb00*/  IADD3.X R29, R29, UR5, RZ, P1, !PT ;  /* 0x000000051d1d7c10 */ /* 0x004fe20008ffe4ff */
[----:B0-----:R-:W2:Y:S01]  /*3eb10*/  LDL.LU R2, [R1+0x1308] ;  /* 0x0013080001027983 */ /* 0x001ea20000300800 */
[----:B------:R-:W2:Y:S02]  /*3eb20*/  LDL.LU R13, [R1+0x132c] ;  /* 0x00132c00010d7983 */ /* 0x000ea40000300800 */
[----:B------:R-:W2:Y:S02]  /*3eb30*/  LDL.LU R12, [R1+0x1300] ;  /* 0x00130000010c7983 */ /* 0x000ea40000300800 */
[----:B------:R-:W2:Y:S01]  /*3eb40*/  LDL.LU R28, [R1+0x1324] ;  /* 0x00132400011c7983 */ /* 0x000ea20000300800 */
[----:B------:R0:W-:Y:S01]  /*3eb50*/  STL [R1+0x1394], R29 ;  /* 0x0013941d01007387 */ /* 0x0001e20000100800 */
[----:B------:R-:W2:Y:S03]  /*3eb60*/  LDL.LU R9, [R1+0x12f8] ;  /* 0x0012f80001097983 */ /* 0x000ea60000300800 */
        /* <DEDUP_REMOVED lines=20> */
[----:B------:R-:W-:-:S02]  /*3ecb0*/  IADD3.X R26, R26, UR5, RZ, P6, !PT ;  /* 0x000000051a1a7c10 */ /* 0x000fc4000b7fe4ff */
[----:B------:R-:W-:Y:S01]  /*3ecc0*/  IADD3.X R24, R24, UR5, RZ, P1, !PT ;  /* 0x0000000518187c10 */ /* 0x000fe20008ffe4ff */
[----:B--2---:R-:W-:Y:S01]  /*3ecd0*/  IADD3 R2, P1, R2, UR8, RZ ;  /* 0x0000000802027c10 */ /* 0x004fe2000ff3e0ff */
[----:B------:R-:W-:Y:S02]  /*3ece0*/  IADD3 R25, P6, R25, UR8, RZ ;  /* 0x0000000819197c10 */ /* 0x000fe4000ffde0ff */
        /* <DEDUP_REMOVED lines=24> */
[----:B------:R-:W-:Y:S01]  /*3ee70*/  STL [R1+0x133c], R26 ;  /* 0x00133c1a01007387 */ /* 0x000fe20000100800 */
[----:B------:R-:W-:Y:S01]  /*3ee80*/  IADD3.X R13, R13, UR5, RZ, P2, !PT ;  /* 0x000000050d0d7c10 */ /* 0x000fe200097fe4ff */
[----:B------:R0:W-:Y:S01]  /*3ee90*/  STL [R1+0x1308], R2 ;  /* 0x0013080201007387 */ /* 0x0001e20000100800 */
[----:B------:R-:W-:Y:S01]  /*3eea0*/  IADD3 R12, P2, R12, UR8, RZ ;  /* 0x000000080c0c7c10 */ /* 0x000fe2000ff5e0ff */
[----:B------:R-:W-:Y:S04]  /*3eeb0*/  STL [R1+0x1310], R25 ;  /* 0x0013101901007387 */ /* 0x000fe80000100800 */
[----:B0-----:R-:W2:Y:S01]  /*3eec0*/  LDL.LU R2, [R1+0x12f0] ;  /* 0x0012f00001027983 */ /* 0x001ea20000300800 */
[----:B------:R-:W-:Y:S02]  /*3eed0*/  STL [R1+0x1334], R24 ;  /* 0x0013341801007387 */ /* 0x000fe40000100800 */
[----:B------:R-:W-:Y:S02]  /*3eee0*/  STL [R1+0x132c], R13 ;  /* 0x00132c0d01007387 */ /* 0x000fe40000100800 */
[----:B------:R-:W-:Y:S01]  /*3eef0*/  STL [R1+0x1300], R12 ;  /* 0x0013000c01007387 */ /* 0x000fe20000100800 */
        /* <DEDUP_REMOVED lines=29> */
[----:B------:R-:W4:Y:S01]  /*3f0d0*/  LDL.LU R25, [R1+0x12bc] ;  /* 0x0012bc0001197983 */ /* 0x000f220000300800 */
[----:B--2---:R-:W-:Y:S01]  /*3f0e0*/  IADD3 R2, P4, R2, UR8, RZ ;  /* 0x0000000802027c10 */ /* 0x004fe2000ff9e0ff */
[----:B0-----:R-:W2:Y:S01]  /*3f0f0*/  LDL.LU R29, [R1+0x1290] ;  /* 0x00129000011d7983 */ /* 0x001ea20000300800 */
[----:B------:R-:W2:Y:S02]  /*3f100*/  LDL.LU R24, [R1+0x12b4] ;  /* 0x0012b40001187983 */ /* 0x000ea40000300800 */
[----:B------:R-:W2:Y:S02]  /*3f110*/  LDL.LU R13, [R1+0x1288] ;  /* 0x00128800010d7983 */ /* 0x000ea40000300800 */
[----:B------:R-:W2:Y:S01]  /*3f120*/  LDL.LU R12, [R1+0x12ac] ;  /* 0x0012ac00010c7983 */ /* 0x000ea20000300800 */
[----:B------:R0:W-:Y:S01]  /*3f130*/  STL [R1+0x12f0], R2 ;  /* 0x0012f00201007387 */ /* 0x0001e20000100800 */
[----:B------:R-:W2:Y:S02]  /*3f140*/  LDL.LU R28, [R1+0x1280] ;  /* 0x00128000011c7983 */ /* 0x000ea40000300800 */
[----:B------:R-:W2:Y:S01]  /*3f150*/  LDL.LU R9, [R1+0x12a4] ;  /* 0x0012a40001097983 */ /* 0x000ea20000300800 */
        /* <DEDUP_REMOVED lines=24> */
[----:B------:R-:W-:Y:S02]  /*3f2e0*/  IADD3.X R12, R12, UR5, RZ, P6, !PT ;  /* 0x000000050c0c7c10 */ /* 0x000fe4000b7fe4ff */
        /* <DEDUP_REMOVED lines=31> */
[----:B------:R-:W-:Y:S01]  /*3f4e0*/  STL [R1+0x12ac], R12 ;  /* 0x0012ac0c01007387 */ /* 0x000fe20000100800 */
        /* <DEDUP_REMOVED lines=28> */
[----:B------:R-:W4:Y:S01]  /*3f6b0*/  LDL.LU R26, [R1+0x1244] ;  /* 0x00124400011a7983 */ /* 0x000f220000300800 */
[----:B--2---:R-:W-:Y:S01]  /*3f6c0*/  IADD3.X R29, R29, UR5, RZ, P2, !PT ;  /* 0x000000051d1d7c10 */ /* 0x004fe200097fe4ff */
[----:B0-----:R-:W2:Y:S01]  /*3f6d0*/  LDL.LU R2, [R1+0x1218] ;  /* 0x0012180001027983 */ /* 0x001ea20000300800 */
[----:B------:R-:W2:Y:S01]  /*3f6e0*/  LDL.LU R25, [R1+0x123c] ;  /* 0x00123c0001197983 */ /* 0x000ea20000300800 */
[----:B------:R-:W2:Y:S02]  /*3f6f0*/  LDL.LU R24, [R1+0x1210] ;  /* 0x0012100001187983 */ /* 0x000ea40000300800 */
[----:B------:R-:W2:Y:S02]  /*3f700*/  LDL.LU R13, [R1+0x1234] ;  /* 0x00123400010d7983 */ /* 0x000ea40000300800 */
[----:B------:R0:W-:Y:S01]  /*3f710*/  STL [R1+0x129c], R29 ;  /* 0x00129c1d01007387 */ /* 0x0001e20000100800 */
[----:B------:R-:W2:Y:S01]  /*3f720*/  LDL.LU R12, [R1+0x1208] ;  /* 0x00120800010c7983 */ /* 0x000ea20000300800 */
[----:B------:R-:W2:Y:S02]  /*3f730*/  LDL.LU R28, [R1+0x122c] ;  /* 0x00122c00011c7983 */ /* 0x000ea40000300800 */
[----:B------:R-:W2:Y:S01]  /*3f740*/  LDL.LU R9, [R1+0x1200] ;  /* 0x0012000001097983 */ /* 0x000ea20000300800 */
        /* <DEDUP_REMOVED lines=47> */
[----:B------:R0:W-:Y:S01]  /*3fa40*/  STL [R1+0x1218], R2 ;  /* 0x0012180201007387 */ /* 0x0001e20000100800 */
[----:B------:R-:W-:Y:S01]  /*3fa50*/  STL [R1+0x1220], R27 ;  /* 0x0012201b01007387 */ /* 0x000fe20000100800 */
[----:B------:R-:W-:Y:S01]  /*3fa60*/  IADD3.X R13, R13, UR5, RZ, P3, !PT ;  /* 0x000000050d0d7c10 */ /* 0x000fe20009ffe4ff */
[----:B------:R-:W-:Y:S01]  /*3fa70*/  IADD3 R12, P3, R12, UR8, RZ ;  /* 0x000000080c0c7c10 */ /* 0x000fe2000ff7e0ff */
[----:B0-----:R-:W2:Y:S01]  /*3fa80*/  LDL.LU R2, [R1+0x11f8] ;  /* 0x0011f80001027983 */ /* 0x001ea20000300800 */
[----:B------:R-:W-:Y:S02]  /*3fa90*/  STL [R1+0x1244], R26 ;  /* 0x0012441a01007387 */ /* 0x000fe40000100800 */
[----:B------:R-:W-:Y:S02]  /*3faa0*/  STL [R1+0x123c], R25 ;  /* 0x00123c1901007387 */ /* 0x000fe40000100800 */
[----:B------:R-:W-:Y:S01]  /*3fab0*/  STL [R1+0x1210], R24 ;  /* 0x0012101801007387 */ /* 0x000fe20000100800 */
[----:B------:R-:W-:Y:S01]  /*3fac0*/  STL [R1+0x1234], R13 ;  /* 0x0012340d01007387 */ /* 0x000fe20000100800 */
[----:B------:R-:W-:Y:S02]  /*3fad0*/  STL [R1+0x1208], R12 ;  /* 0x0012080c01007387 */ /* 0x000fe40000100800 */
[----:B------:R-:W3:Y:S01]  /*3fae0*/  LDL.LU R0, [R1+0x11f0] ;  /* 0x0011f00001007983 */ /* 0x000ee20000300800 */
[----:B------:R-:W-:Y:S01]  /*3faf0*/  IADD3.X R28, R28, UR5, RZ, P4, !PT ;  /* 0x000000051c1c7c10 */ /* 0x000fe2000a7fe4ff */
[----:B------:R-:W-:-:S04]  /*3fb00*/  IADD3 R9, P4, R9, UR8, RZ ;  /* 0x0000000809097c10 */ /* 0x000fc8000ff9e0ff */
[----:B------:R-:W-:Y:S01]  /*3fb10*/  STL [R1+0x122c], R28 ;  /* 0x00122c1c01007387 */ /* 0x000fe20000100800 */
[----:B------:R-:W-:-:S03]  /*3fb20*/  IADD3.X R29, R29, UR5, RZ, P5, !PT ;  /* 0x000000051d1d7c10 */ /* 0x000fc6000affe4ff */
[----:B---3--:R0:W-:Y:S01]  /*3fb30*/  STL [R1+0x1570], R0 ;  /* 0x0015700001007387 */ /* 0x0081e20000100800 */
[----:B------:R1:W-:Y:S03]  /*3fb40*/  STL [R1+0x1200], R9 ;  /* 0x0012000901007387 */ /* 0x0003e60000100800 */
        /* <DEDUP_REMOVED lines=23> */
[----:B------:R-:W2:Y:S01]  /*3fcc0*/  LDL.LU R25, [R1+0x11c4] ;  /* 0x0011c40001197983 */ /* 0x000ea20000300800 */
[----:B------:R-:W2:Y:S01]  /*3fcd0*/  LDL.LU R24, [R1+0x1198] ;  /* 0x0011980001187983 */ /* 0x000ea20000300800 */
[----:B------:R-:W2:Y:S02]  /*3fce0*/  LDL.LU R13, [R1+0x11bc] ;  /* 0x0011bc00010d7983 */ /* 0x000ea40000300800 */
[----:B------:R0:W-:Y:S02]  /*3fcf0*/  STL [R1+0x11f8], R2 ;  /* 0x0011f80201007387 */ /* 0x0001e40000100800 */
[----:B------:R-:W2:Y:S01]  /*3fd00*/  LDL.LU R12, [R1+0x1190] ;  /* 0x00119000010c7983 */ /* 0x000ea20000300800 */
[----:B------:R-:W2:Y:S01]  /*3fd10*/  LDL.LU R28, [R1+0x11b4] ;  /* 0x0011b400011c7983 */ /* 0x000ea20000300800 */
[----:B-1----:R-:W2:Y:S02]  /*3fd20*/  LDL.LU R9, [R1+0x1188] ;  /* 0x0011880001097983 */ /* 0x002ea40000300800 */
[----:B0-----:R-:W2:Y:S01]  /*3fd30*/  LDL.LU R29, [R1+0x11ac] ;  /* 0x0011ac00011d7983 */ /* 0x001ea20000300800 */
[----:B------:R-:W2:Y:S01]  /*3fd40*/  LDL.LU R2, [R1+0x1180] ;  /* 0x0011800001027983 */ /* 0x000ea20000300800 */
        /* <DEDUP_REMOVED lines=20> */
[----:B--2---:R-:W-:Y:S01]  /*3fe90*/  IADD3 R26, P4, R26, UR8, RZ ;  /* 0x000000081a1a7c10 */ /* 0x004fe2000ff9e0ff */
[----:B------:R-:W-:Y:S01]  /*3fea0*/  IADD3.X R25, R25, UR5, RZ, P5, !PT ;  /* 0x0000000519197c10 */ /* 0x000fe2000affe4ff */
[----:B------:R-:W-:Y:S01]  /*3feb0*/  IADD3 R24, P5, R24, UR8, RZ ;  /* 0x0000000818187c10 */ /* 0x000fe2000ffbe0ff */
[----:B------:R-:W-:-:S02]  /*3fec0*/  IADD3.X R28, R28, UR5, RZ, P1, !PT ;  /* 0x000000051c1c7c10 */ /* 0x000fc40008ffe4ff */
        /* <DEDUP_REMOVED lines=22> */
[----:B------:R-:W-:Y:S01]  /*40030*/  IADD3.X R13, R13, UR5, RZ, P6, !PT ;  /* 0x000000050d0d7c10 */ /* 0x000fe2000b7fe4ff */
[----:B------:R-:W-:-:S02]  /*40040*/  IADD3 R12, P6, R12, UR8, RZ ;  /* 0x000000080c0c7c10 */ /* 0x000fc4000ffde0ff */
[----:B0-----:R-:W2:Y:S01]  /*40050*/  LDL.LU R23, [R1+0x11a4] ;  /* 0x0011a40001177983 */ /* 0x001ea20000300800 */
[----:B------:R-:W-:Y:S02]  /*40060*/  STL [R1+0x11cc], R27 ;  /* 0x0011cc1b01007387 */ /* 0x000fe40000100800 */
[----:B------:R-:W-:Y:S02]  /*40070*/  STL [R1+0x11a0], R26 ;  /* 0x0011a01a01007387 */ /* 0x000fe40000100800 */
[----:B------:R-:W-:Y:S01]  /*40080*/  STL [R1+0x11c4], R25 ;  /* 0x0011c41901007387 */ /* 0x000fe20000100800 */
[----:B------:R-:W-:Y:S01]  /*40090*/  STL [R1+0x1198], R24 ;  /* 0x0011981801007387 */ /* 0x000fe20000100800 */
[----:B------:R-:W-:Y:S02]  /*400a0*/  STL [R1+0x11bc], R13 ;  /* 0x0011bc0d01007387 */ /* 0x000fe40000100800 */
[----:B------:R-:W-:Y:S02]  /*400b0*/  STL [R1+0x1190], R12 ;  /* 0x0011900c01007387 */ /* 0x000fe40000100800 */
[----:B------:R-:W-:Y:S01]  /*400c0*/  STL [R1+0x11b4], R28 ;  /* 0x0011b41c01007387 */ /* 0x000fe20000100800 */
[----:B------:R-:W3:Y:S01]  /*400d0*/  LDL.LU R0, [R1+0x119c] ;  /* 0x00119c0001007983 */ /* 0x000ee20000300800 */
[----:B------:R-:W-:-:S02]  /*400e0*/  IADD3 R9, P1, R9, UR8, RZ ;  /* 0x0000000809097c10 */ /* 0x000fc4000ff3e0ff */
[----:B------:R-:W-:-:S03]  /*400f0*/  IADD3.X R29, R29, UR5, RZ, P2, !PT ;  /* 0x000000051d1d7c10 */ /* 0x000fc600097fe4ff */
[----:B------:R-:W-:Y:S01]  /*40100*/  STL [R1+0x1188], R9 ;  /* 0x0011880901007387 */ /* 0x000fe20000100800 */
[----:B------:R-:W-:-:S03]  /*40110*/  IADD3 R2, P2, R2, UR8, RZ ;  /* 0x0000000802027c10 */ /* 0x000fc6000ff5e0ff */
        /* <DEDUP_REMOVED lines=18> */
[----:B-1----:R-:W4:Y:S01]  /*40240*/  LDL.LU R29, [R1+0x1138] ;  /* 0x00113800011d7983 */ /* 0x002f220000300800 */
[----:B0-----:R-:W4:Y:S02]  /*40250*/  LDL.LU R2, [R1+0x115c] ;  /* 0x00115c0001027983 */ /* 0x001f240000300800 */
[----:B------:R-:W4:Y:S02]  /*40260*/  LDL.LU R16, [R1+0x1130] ;  /* 0x0011300001107983 */ /* 0x000f240000300800 */
[----:B------:R-:W4:Y:S01]  /*40270*/  LDL.LU R17, [R1+0x1154] ;  /* 0x0011540001117983 */ /* 0x000f220000300800 */
[----:B--2---:R-:W-:Y:S01]  /*40280*/  IADD3.X R23, R23, UR5, RZ, P3, !PT ;  /* 0x0000000517177c10 */ /* 0x004fe20009ffe4ff */
[----:B------:R-:W2:Y:S01]  /*40290*/  LDL.LU R18, [R1+0x1128] ;  /* 0x0011280001127983 */ /* 0x000ea20000300800 */
[----:B------:R-:W2:Y:S02]  /*402a0*/  LDL.LU R19, [R1+0x1120] ;  /* 0x0011200001137983 */ /* 0x000ea40000300800 */
[----:B------:R-:W2:Y:S02]  /*402b0*/  LDL.LU R10, [R1+0x1144] ;  /* 0x00114400010a7983 */ /* 0x000ea40000300800 */
[----:B------:R-:W2:Y:S01]  /*402c0*/  LDL.LU R11, [R1+0x1118] ;  /* 0x00111800010b7983 */ /* 0x000ea20000300800 */
[----:B------:R0:W-:Y:S01]  /*402d0*/  STL [R1+0x11a4], R23 ;  /* 0x0011a41701007387 */ /* 0x0001e20000100800 */
[----:B------:R-:W2:Y:S02]  /*402e0*/  LDL.LU R14, [R1+0x113c] ;  /* 0x00113c00010e7983 */ /* 0x000ea40000300800 */
[----:B------:R-:W2:Y:S02]  /*402f0*/  LDL.LU R15, [R1+0x1110] ;  /* 0x00111000010f7983 */ /* 0x000ea40000300800 */
[----:B------:R-:W2:Y:S01]  /*40300*/  LDL.LU R20, [R1+0x1134] ;  /* 0x0011340001147983 */ /* 0x000ea20000300800 */
[----:B------:R-:W2:Y:S01]  /*40310*/  LDL.LU R21, [R1+0x112c] ;  /* 0x00112c0001157983 */ /* 0x000ea20000300800 */
        /* <DEDUP_REMOVED lines=18> */
[----:B---3--:R-:W-:Y:S01]  /*40440*/  IADD3.X R0, R0, UR5, RZ, P4, !PT ;  /* 0x0000000500007c10 */ /* 0x008fe2000a7fe4ff */
[----:B------:R-:W-:-:S04]  /*40450*/  IADD3 R6, P4, R6, UR8, RZ ;  /* 0x0000000806067c10 */ /* 0x000fc8000ff9e0ff */
[----:B------:R0:W-:Y:S04]  /*40460*/  STL [R1+0x119c], R0 ;  /* 0x00119c0001007387 */ /* 0x0001e80000100800 */
[----:B0-----:R0:W5:Y:S01]  /*40470*/  LDL.LU R0, [R1+0x1568] ;  /* 0x0015680001007983 */ /* 0x0011620000300800 */
[----:B------:R1:W-:Y:S03]  /*40480*/  STL [R1+0x1170], R6 ;  /* 0x0011700601007387 */ /* 0x0003e60000100800 */
[----:B-1----:R0:W5:Y:S01]  /*40490*/  LDL.LU R6, [R1+0x1564] ;  /* 0x0015640001067983 */ /* 0x0021620000300800 */
[----:B------:R1:W-:Y:S03]  /*404a0*/  STL [R1+0x1194], R7 ;  /* 0x0011940701007387 */ /* 0x0003e60000100800 */
[----:B-1----:R0:W5:Y:S01]  /*404b0*/  LDL.LU R7, [R1+0x1560] ;  /* 0x0015600001077983 */ /* 0x0021620000300800 */
[----:B------:R1:W-:Y:S03]  /*404c0*/  STL [R1+0x1168], R4 ;  /* 0x0011680401007387 */ /* 0x0003e60000100800 */
[----:B-1----:R-:W3:Y:S01]  /*404d0*/  LDL.LU R4, [R1+0x155c] ;  /* 0x00155c0001047983 */ /* 0x002ee20000300800 */
[----:B------:R1:W-:Y:S03]  /*404e0*/  STL [R1+0x118c], R3 ;  /* 0x00118c0301007387 */ /* 0x0003e60000100800 */
[----:B-1----:R-:W4:Y:S01]  /*404f0*/  LDL.LU R3, [R1+0x1558] ;  /* 0x0015580001037983 */ /* 0x002f220000300800 */
[----:B------:R1:W-:Y:S01]  /*40500*/  STL [R1+0x1160], R8 ;  /* 0x0011600801007387 */ /* 0x0003e20000100800 */
[----:B------:R-:W-:-:S02]  /*40510*/  IADD3.X R12, R12, UR5, RZ, P4, !PT ;  /* 0x000000050c0c7c10 */ /* 0x000fc4000a7fe4ff */
[----:B-1----:R-:W2:Y:S01]  /*40520*/  LDL.LU R8, [R1+0x1554] ;  /* 0x0015540001087983 */ /* 0x002ea20000300800 */
[----:B------:R1:W-:Y:S01]  /*40530*/  STL [R1+0x1184], R5 ;  /* 0x0011840501007387 */ /* 0x0003e20000100800 */
[----:B------:R-:W-:Y:S02]  /*40540*/  IADD3 R28, P4, R28, UR8, RZ ;  /* 0x000000081c1c7c10 */ /* 0x000fe4000ff9e0ff */
[----:B-1----:R-:W2:Y:S01]  /*40550*/  LDL.LU R5, [R1+0x1550] ;  /* 0x0015500001057983 */ /* 0x002ea20000300800 */
[----:B------:R1:W-:Y:S03]  /*40560*/  STL [R1+0x1158], R24 ;  /* 0x0011581801007387 */ /* 0x0003e60000100800 */
[----:B-1----:R0:W5:Y:S01]  /*40570*/  LDL.LU R24, [R1+0x154c] ;  /* 0x00154c0001187983 */ /* 0x0021620000300800 */
        /* <DEDUP_REMOVED lines=15> */
[----:B-1----:R-:W2:Y:S01]  /*40670*/  LDL.LU R29, [R1+0x152c] ;  /* 0x00152c00011d7983 */ /* 0x002ea20000300800 */
[----:B------:R1:W-:Y:S03]  /*40680*/  STL [R1+0x115c], R2 ;  /* 0x00115c0201007387 */ /* 0x0003e60000100800 */
[----:B-1----:R-:W2:Y:S01]  /*40690*/  LDL.LU R2, [R1+0x1528] ;  /* 0x0015280001027983 */ /* 0x002ea20000300800 */
[----:B------:R-:W-:-:S02]  /*406a0*/  IADD3 R16, P6, R16, UR8, RZ ;  /* 0x0000000810107c10 */ /* 0x000fc4000ffde0ff */
[----:B------:R-:W-:-:S03]  /*406b0*/  IADD3.X R17, R17, UR5, RZ, P1, !PT ;  /* 0x0000000511117c10 */ /* 0x000fc60008ffe4ff */
[----:B------:R-:W-:Y:S01]  /*406c0*/  STL [R1+0x1130], R16 ;  /* 0x0011301001007387 */ /* 0x000fe20000100800 */
[----:B--2---:R-:W-:-:S05]  /*406d0*/  IADD3.X R2, R2, UR5, RZ, P2, !PT ;  /* 0x0000000502027c10 */ /* 0x004fca00097fe4ff */
[----:B------:R1:W-:Y:S01]  /*406e0*/  STL [R1+0x114c], R2 ;  /* 0x00114c0201007387 */ /* 0x0003e20000100800 */
[----:B------:R-:W-:Y:S03]  /*406f0*/  STL [R1+0x1154], R17 ;  /* 0x0011541101007387 */ /* 0x000fe60000100800 */
[----:B-1----:R-:W2:Y:S01]  /*40700*/  LDL.LU R2, [R1+0x1524] ;  /* 0x0015240001027983 */ /* 0x002ea20000300800 */
[----:B------:R-:W-:Y:S02]  /*40710*/  IADD3 R18, P1, R18, UR8, RZ ;  /* 0x0000000812127c10 */ /* 0x000fe4000ff3e0ff */
[----:B------:R-:W-:Y:S02]  /*40720*/  IADD3 R19, P2, R19, UR8, RZ ;  /* 0x0000000813137c10 */ /* 0x000fe4000ff5e0ff */
[----:B------:R-:W-:Y:S01]  /*40730*/  IADD3.X R10, R10, UR5, RZ, P3, !PT ;  /* 0x000000050a0a7c10 */ /* 0x000fe20009ffe4ff */
[----:B------:R-:W-:Y:S01]  /*40740*/  IADD3 R11, P3, R11, UR8, RZ ;  /* 0x000000080b0b7c10 */ /* 0x000fe2000ff7e0ff */
[----:B------:R-:W-:Y:S01]  /*40750*/  IADD3.X R14, R14, UR5, RZ, P4, !PT ;  /* 0x000000050e0e7c10 */ /* 0x000fe2000a7fe4ff */
[----:B------:R-:W-:Y:S01]  /*40760*/  STL [R1+0x1128], R18 ;  /* 0x0011281201007387 */ /* 0x000fe20000100800 */
[----:B------:R-:W-:Y:S01]  /*40770*/  IADD3 R15, P4, R15, UR8, RZ ;  /* 0x000000080f0f7c10 */ /* 0x000fe2000ff9e0ff */
[----:B------:R-:W-:Y:S01]  /*40780*/  STL [R1+0x1120], R19 ;  /* 0x0011201301007387 */ /* 0x000fe20000100800 */
[----:B------:R-:W-:Y:S01]  /*40790*/  IADD3.X R20, R20, UR5, RZ, P5, !PT ;  /* 0x0000000514147c10 */ /* 0x000fe2000affe4ff */
[----:B------:R1:W-:Y:S01]  /*407a0*/  STL [R1+0x1144], R10 ;  /* 0x0011440a01007387 */ /* 0x0003e20000100800 */
[----:B------:R-:W-:Y:S01]  /*407b0*/  IADD3.X R21, R21, UR5, RZ, P6, !PT ;  /* 0x0000000515157c10 */ /* 0x000fe2000b7fe4ff */
[----:B------:R4:W-:Y:S02]  /*407c0*/  STL [R1+0x1118], R11 ;  /* 0x0011180b01007387 */ /* 0x0009e40000100800 */
[----:B------:R-:W-:Y:S01]  /*407d0*/  STL [R1+0x113c], R14 ;  /* 0x00113c0e01007387 */ /* 0x000fe20000100800 */
[----:B------:R-:W-:Y:S01]  /*407e0*/  IADD3.X R22, R22, UR5, RZ, P1, !PT ;  /* 0x0000000516167c10 */ /* 0x000fe20008ffe4ff */
[----:B------:R-:W-:Y:S01]  /*407f0*/  STL [R1+0x1110], R15 ;  /* 0x0011100f01007387 */ /* 0x000fe20000100800 */
[----:B------:R-:W-:Y:S01]  /*40800*/  IADD3.X R23, R23, UR5, RZ, P2, !PT ;  /* 0x0000000517177c10 */ /* 0x000fe200097fe4ff */
[----:B------:R-:W-:Y:S02]  /*40810*/  STL [R1+0x1134], R20 ;  /* 0x0011341401007387 */ /* 0x000fe40000100800 */
[----:B------:R-:W-:Y:S01]  /*40820*/  STL [R1+0x112c], R21 ;  /* 0x00112c1501007387 */ /* 0x000fe20000100800 */
[----:B------:R-:W-:Y:S01]  /*40830*/  IADD3.X R29, R29, UR5, RZ, P4, !PT ;  /* 0x000000051d1d7c10 */ /* 0x000fe2000a7fe4ff */
[----:B-1----:R-:W-:-:S02]  /*40840*/  IMAD.MOV.U32 R10, RZ, RZ, R5 ;  /* 0x000000ffff0a7224 */ /* 0x002fc400078e0005 */
[----:B---3--:R-:W-:Y:S02]  /*40850*/  IMAD.MOV.U32 R5, RZ, RZ, R4 ;  /* 0x000000ffff057224 */ /* 0x008fe400078e0004 */
[----:B------:R-:W-:Y:S02]  /*40860*/  IMAD.MOV.U32 R4, RZ, RZ, R8 ;  /* 0x000000ffff047224 */ /* 0x000fe400078e0008 */
[----:B----4-:R-:W-:Y:S01]  /*40870*/  IMAD.MOV.U32 R11, RZ, RZ, R3 ;  /* 0x000000ffff0b7224 */ /* 0x010fe200078e0003 */
[----:B--2---:R-:W-:-:S05]  /*40880*/  IADD3.X R2, R2, UR5, RZ, P3, !PT ;  /* 0x0000000502027c10 */ /* 0x004fca0009ffe4ff */
[----:B------:R1:W-:Y:S01]  /*40890*/  STL [R1+0x1114], R2 ;  /* 0x0011140201007387 */ /* 0x0003e20000100800 */
[----:B------:R-:W-:Y:S03]  /*408a0*/  STL [R1+0x1124], R22 ;  /* 0x0011241601007387 */ /* 0x000fe60000100800 */
[----:B-1----:R0:W5:Y:S01]  /*408b0*/  LDL.LU R2, [R1+0x1520] ;  /* 0x0015200001027983 */ /* 0x0021620000300800 */
[----:B------:R-:W-:Y:S02]  /*408c0*/  STL [R1+0x111c], R23 ;  /* 0x00111c1701007387 */ /* 0x000fe40000100800 */
[----:B------:R1:W-:Y:S02]  /*408d0*/  STL [R1+0x110c], R29 ;  /* 0x00110c1d01007387 */ /* 0x0003e40000100800 */
[----:B------:R0:W-:Y:S01]  /*408e0*/  STL.64 [R1+0xcd0], R4 ;  /* 0x000cd00401007387 */ /* 0x0001e20000100a00 */
[----:B-1----:R-:W1:Y:S04]  /*408f0*/  S2R R29, SR_TID.X ;  /* 0x00000000001d7919 */ /* 0x002e680000002100 */
[----:B------:R0:W-:Y:S01]  /*40900*/  STL.64 [R1+0xcd8], R10 ;  /* 0x000cd80a01007387 */ /* 0x0001e20000100a00 */
[----:B-1----:R-:W-:-:S05]  /*40910*/  LOP3.LUT R29, R29, 0x7f, RZ, 0xc0, !PT ;  /* 0x0000007f1d1d7812 */ /* 0x002fca00078ec0ff */
[----:B------:R-:W-:Y:S01]  /*40920*/  IMAD.SHL.U32 R29, R29, 0x2, RZ ;  /* 0x000000021d1d7824 */ /* 0x000fe200078e00ff */
[----:B0-----:R-:W-:Y:S01]  /*40930*/  @!P0 CALL.REL.NOINC `(.L_x_2) ;  /* 0x0000001000008944 */ /* 0x001fe20003c00000 */
[----:B------:R-:W-:Y:S05]  /*40940*/  BRA `(.L_x_3) ;  /* 0xfffd0fd000007947 */ /* 0x000fea000383ffff */
.L_x_2:
[----:B-----5:R0:W-:Y:S04]  /*40950*/  STL [R1+0x18e8], R27 ;  /* 0x0018e81b01007387 */ /* 0x0201e80000100800 */
[----:B0-----:R-:W2:Y:S04]  /*40960*/  LDL.LU R27, [R1+0x2c8] ;  /* 0x0002c800011b7983 */ /* 0x001ea80000300800 */
[----:B--2---:R0:W-:Y:S04]  /*40970*/  STL [R1+0x18f0], R27 ;  /* 0x0018f01b01007387 */ /* 0x0041e80000100800 */
        /* <DEDUP_REMOVED lines=32> */
[----:B------:R1:W-:Y:S01]  /*40b80*/  STL [R1+0x18e4], R26 ;  /* 0x0018e41a01007387 */ /* 0x0003e20000100800 */
[----:B0-----:R-:W-:-:S03]  /*40b90*/  IMAD.MOV.U32 R27, RZ, RZ, R7 ;  /* 0x000000ffff1b7224 */ /* 0x001fc600078e0007 */
[----:B-1----:R-:W2:Y:S04]  /*40ba0*/  LDL.LU R26, [R1+0x2dc] ;  /* 0x0002dc00011a7983 */ /* 0x002ea80000300800 */
        /* <DEDUP_REMOVED lines=35> */
[----:B------:R-:W2:Y:S04]  /*40de0*/  LDL.LU R2, [R1+0x2c4] ;  /* 0x0002c40001027983 */ /* 0x000ea80000300800 */
[----:B------:R-:W2:Y:S01]  /*40df0*/  LDL.LU R28, [R1+0x2c0] ;  /* 0x0002c000011c7983 */ /* 0x000ea20000300800 */
[----:B0-----:R-:W-:-:S03]  /*40e00*/  IMAD.MOV.U32 R26, RZ, RZ, R6 ;  /* 0x000000ffff1a7224 */ /* 0x001fc600078e0006 */
[----:B------:R-:W3:Y:S04]  /*40e10*/  LDL.LU R29, [R1+0x2d4] ;  /* 0x0002d400011d7983 */ /* 0x000ee80000300800 */
[----:B------:R-:W3:Y:S04]  /*40e20*/  LDL.LU R0, [R1+0x2d0] ;  /* 0x0002d00001007983 */ /* 0x000ee80000300800 */
[----:B------:R-:W4:Y:S04]  /*40e30*/  LDL.LU R8, [R1+0x2e4] ;  /* 0x0002e40001087983 */ /* 0x000f280000300800 */
[----:B------:R-:W4:Y:S04]  /*40e40*/  LDL.LU R4, [R1+0x2e0] ;  /* 0x0002e00001047983 */ /* 0x000f280000300800 */
[----:B------:R-:W2:Y:S04]  /*40e50*/  LDL.LU R5, [R1+0xa9c] ;  /* 0x000a9c0001057983 */ /* 0x000ea80000300800 */
        /* <DEDUP_REMOVED lines=15> */
[----:B------:R0:W-:Y:S01]  /*40f50*/  STL [R1+0x18d0], R25 ;  /* 0x0018d01901007387 */ /* 0x0001e20000100800 */
[----:B------:R-:W-:-:S03]  /*40f60*/  F2FP.BF16.PACK_AB R27, R26, R27 ;  /* 0x0000001b1a1b723e */ /* 0x000fc600000010ff */
        /* <DEDUP_REMOVED lines=9> */
[----:B------:R-:W2:Y:S04]  /*41000*/  LDL.LU R26, [R1+0x1974] ;  /* 0x00197400011a7983 */ /* 0x000ea80000300800 */
[----:B------:R0:W-:Y:S04]  /*41010*/  STL [R1+0x5ec], R27 ;  /* 0x0005ec1b01007387 */ /* 0x0001e80000100800 */
[----:B0-----:R-:W2:Y:S02]  /*41020*/  LDL.LU R27, [R1+0x1970] ;  /* 0x00197000011b7983 */ /* 0x001ea40000300800 */
[----:B--2---:R-:W-:-:S02]  /*41030*/  F2FP.BF16.PACK_AB R27, R26, R27 ;  /* 0x0000001b1a1b723e */ /* 0x004fc400000010ff */
        /* <DEDUP_REMOVED lines=65> */
[----:B------:R0:W-:Y:S01]  /*41450*/  STL [R1+0x5a8], R27 ;  /* 0x0005a81b01007387 */ /* 0x0001e20000100800 */
[----:B------:R-:W-:Y:S02]  /*41460*/  F2FP.BF16.PACK_AB R2, R2, R28 ;  /* 0x0000001c0202723e */ /* 0x000fe400000010ff */
[----:B---3--:R-:W-:Y:S01]  /*41470*/  F2FP.BF16.PACK_AB R0, R29, R0 ;  /* 0x000000001d00723e */ /* 0x008fe200000010ff */
[----:B0-----:R-:W3:Y:S01]  /*41480*/  LDL.LU R27, [R1+0x18e8] ;  /* 0x0018e800011b7983 */ /* 0x001ee20000300800 */
[----:B----4-:R-:W-:Y:S02]  /*41490*/  F2FP.BF16.PACK_AB R4, R8, R4 ;  /* 0x000000040804723e */ /* 0x010fe400000010ff */
[----:B--2---:R-:W-:-:S02]  /*414a0*/  F2FP.BF16.PACK_AB R12, R26, R12 ;  /* 0x0000000c1a0c723e */ /* 0x004fc400000010ff */
[----:B------:R-:W3:Y:S04]  /*414b0*/  LDL.LU R26, [R1+0x18e4] ;  /* 0x0018e400011a7983 */ /* 0x000ee80000300800 */
[----:B------:R0:W-:Y:S02]  /*414c0*/  STL [R1+0x5a4], R12 ;  /* 0x0005a40c01007387 */ /* 0x0001e40000100800 */
[----:B0-----:R-:W-:Y:S02]  /*414d0*/  F2FP.BF16.PACK_AB R12, R13, R9 ;  /* 0x000000090d0c723e */ /* 0x001fe400000010ff */
[----:B------:R-:W-:-:S03]  /*414e0*/  F2FP.BF16.PACK_AB R9, R24, R25 ;  /* 0x000000191809723e */ /* 0x000fc600000010ff */
[----:B------:R-:W-:Y:S04]  /*414f0*/  STL [R1+0x5a0], R12 ;  /* 0x0005a00c01007387 */ /* 0x000fe80000100800 */
[----:B------:R-:W-:Y:S04]  /*41500*/  STL [R1+0x4dc], R9 ;  /* 0x0004dc0901007387 */ /* 0x000fe80000100800 */
[----:B------:R0:W-:Y:S04]  /*41510*/  STL [R1+0x4d8], R2 ;  /* 0x0004d80201007387 */ /* 0x0001e80000100800 */
[----:B------:R1:W-:Y:S01]  /*41520*/  STL [R1+0x4d4], R0 ;  /* 0x0004d40001007387 */ /* 0x0003e20000100800 */
[----:B0-----:R-:W-:-:S02]  /*41530*/  F2FP.BF16.PACK_AB R2, R5, R3 ;  /* 0x000000030502723e */ /* 0x001fc400000010ff */
[----:B------:R-:W-:Y:S02]  /*41540*/  F2FP.BF16.PACK_AB R3, R18, R19 ;  /* 0x000000131203723e */ /* 0x000fe400000010ff */
[----:B-1----:R-:W-:Y:S01]  /*41550*/  F2FP.BF16.PACK_AB R0, R16, R17 ;  /* 0x000000111000723e */ /* 0x002fe200000010ff */
[----:B------:R-:W-:Y:S04]  /*41560*/  STL [R1+0x4d0], R4 ;  /* 0x0004d00401007387 */ /* 0x000fe80000100800 */
[----:B------:R0:W-:Y:S04]  /*41570*/  STL [R1+0x4cc], R2 ;  /* 0x0004cc0201007387 */ /* 0x0001e80000100800 */
[----:B------:R1:W-:Y:S04]  /*41580*/  STL [R1+0x4c8], R0 ;  /* 0x0004c80001007387 */ /* 0x0003e80000100800 */
[----:B------:R2:W-:Y:S01]  /*41590*/  STL [R1+0x4c4], R3 ;  /* 0x0004c40301007387 */ /* 0x0005e20000100800 */
[----:B0-----:R-:W-:-:S02]  /*415a0*/  F2FP.BF16.PACK_AB R2, R6, R7 ;  /* 0x000000070602723e */ /* 0x001fc400000010ff */
[----:B-1----:R-:W-:-:S03]  /*415b0*/  F2FP.BF16.PACK_AB R0, R10, R11 ;  /* 0x0000000b0a00723e */ /* 0x002fc600000010ff */
[----:B------:R0:W-:Y:S01]  /*415c0*/  STL [R1+0x4c0], R2 ;  /* 0x0004c00201007387 */ /* 0x0001e20000100800 */
[----:B--2---:R-:W-:-:S03]  /*415d0*/  F2FP.BF16.PACK_AB R3, R14, R15 ;  /* 0x0000000f0e03723e */ /* 0x004fc600000010ff */
[----:B------:R1:W-:Y:S04]  /*415e0*/  STL [R1+0x43c], R0 ;  /* 0x00043c0001007387 */ /* 0x0003e80000100800 */
[----:B------:R-:W-:Y:S04]  /*415f0*/  STL [R1+0x438], R3 ;  /* 0x0004380301007387 */ /* 0x000fe80000100800 */
[----:B------:R-:W2:Y:S01]  /*41600*/  LDL.LU R25, [R1+0x1bc] ;  /* 0x0001bc0001197983 */ /* 0x000ea20000300800 */
[----:B0-----:R-:W-:Y:S02]  /*41610*/  F2FP.BF16.PACK_AB R2, R20, R21 ;  /* 0x000000151402723e */ /* 0x001fe400000010ff */
[----:B-1----:R-:W-:-:S03]  /*41620*/  F2FP.BF16.PACK_AB R0, R22, R23 ;  /* 0x000000171600723e */ /* 0x002fc600000010ff */
[----:B------:R-:W-:Y:S04]  /*41630*/  STL [R1+0x434], R2 ;  /* 0x0004340201007387 */ /* 0x000fe80000100800 */
[----:B--2---:R0:W-:Y:S04]  /*41640*/  STL [R1+0x18d4], R25 ;  /* 0x0018d41901007387 */ /* 0x0041e80000100800 */
[----:B------:R-:W-:Y:S04]  /*41650*/  STL [R1+0x430], R0 ;  /* 0x0004300001007387 */ /* 0x000fe80000100800 */
[----:B0-----:R-:W2:Y:S04]  /*41660*/  LDL.LU R25, [R1+0x1a8] ;  /* 0x0001a80001197983 */ /* 0x001ea80000300800 */
[----:B--2---:R0:W-:Y:S04]  /*41670*/  STL [R1+0x18dc], R25 ;  /* 0x0018dc1901007387 */ /* 0x0041e80000100800 */
[----:B0-----:R-:W2:Y:S04]  /*41680*/  LDL.LU R25, [R1+0x198] ;  /* 0x0001980001197983 */ /* 0x001ea80000300800 */
[----:B------:R-:W4:Y:S04]  /*41690*/  LDL.LU R24, [R1+0x1b8] ;  /* 0x0001b80001187983 */ /* 0x000f280000300800 */
[----:B----4-:R0:W-:Y:S04]  /*416a0*/  STL [R1+0x18d8], R24 ;  /* 0x0018d81801007387 */ /* 0x0101e80000100800 */
[----:B0-----:R-:W4:Y:S04]  /*416b0*/  LDL.LU R24, [R1+0x1ac] ;  /* 0x0001ac0001187983 */ /* 0x001f280000300800 */
[----:B----4-:R0:W-:Y:S04]  /*416c0*/  STL [R1+0x18e0], R24 ;  /* 0x0018e01801007387 */ /* 0x0101e80000100800 */
[----:B0-----:R-:W2:Y:S04]  /*416d0*/  LDL.LU R24, [R1+0x19c] ;  /* 0x00019c0001187983 */ /* 0x001ea80000300800 */
[----:B------:R-:W4:Y:S04]  /*416e0*/  LDL.LU R12, [R1+0x108] ;  /* 0x00010800010c7983 */ /* 0x000f280000300800 */
[----:B----4-:R0:W-:Y:S04]  /*416f0*/  STL [R1+0x1868], R12 ;  /* 0x0018680c01007387 */ /* 0x0101e80000100800 */
[----:B0-----:R-:W4:Y:S04]  /*41700*/  LDL.LU R12, [R1+0xec] ;  /* 0x0000ec00010c7983 */ /* 0x001f280000300800 */
        /* <DEDUP_REMOVED lines=24> */
[----:B------:R-:W2:Y:S04]  /*41890*/  LDL.LU R13, [R1+0xd4] ;  /* 0x0000d400010d7983 */ /* 0x000ea80000300800 */
        /* <DEDUP_REMOVED lines=21> */
[----:B0-----:R-:W2:Y:S01]  /*419f0*/  LDL.LU R13, [R1+0x1a4] ;  /* 0x0001a400010d7983 */ /* 0x001ea20000300800 */
[----:B---3--:R-:W-:-:S02]  /*41a00*/  F2FP.BF16.PACK_AB R27, R27, R26 ;  /* 0x0000001a1b1b723e */ /* 0x008fc400000010ff */
[----:B------:R-:W-:Y:S01]  /*41a10*/  F2FP.BF16.PACK_AB R25, R24, R25 ;  /* 0x000000191819723e */ /* 0x000fe200000010ff */
[----:B--2---:R0:W-:Y:S04]  /*41a20*/  STL [R1+0x18c8], R13 ;  /* 0x0018c80d01007387 */ /* 0x0041e80000100800 */
[----:B0-----:R-:W4:Y:S04]  /*41a30*/  LDL.LU R13, [R1+0x194] ;  /* 0x00019400010d7983 */ /* 0x001f280000300800 */
[----:B------:R-:W2:Y:S04]  /*41a40*/  LDL.LU R9, [R1+0xd0] ;  /* 0x0000d00001097983 */ /* 0x000ea80000300800 */
[----:B------:R-:W3:Y:S04]  /*41a50*/  LDL.LU R2, [R1+0xe4] ;  /* 0x0000e40001027983 */ /* 0x000ee80000300800 */
[----:B------:R-:W3:Y:S04]  /*41a60*/  LDL.LU R28, [R1+0xe0] ;  /* 0x0000e000011c7983 */ /* 0x000ee80000300800 */
        /* <DEDUP_REMOVED lines=33> */
[----:B0-----:R-:W2:Y:S01]  /*41c80*/  LDL.LU R24, [R1+0x18cc] ;  /* 0x0018cc0001187983 */ /* 0x001ea20000300800 */
[----:B----4-:R-:W-:Y:S02]  /*41c90*/  F2FP.BF16.PACK_AB R12, R13, R12 ;  /* 0x0000000c0d0c723e */ /* 0x010fe400000010ff */
[----:B--2---:R-:W-:-:S02]  /*41ca0*/  F2FP.BF16.PACK_AB R25, R25, R24 ;  /* 0x000000181919723e */ /* 0x004fc400000010ff */
[----:B------:R-:W2:Y:S04]  /*41cb0*/  LDL.LU R24, [R1+0xe8] ;  /* 0x0000e80001187983 */ /* 0x000ea80000300800 */
[----:B------:R0:W-:Y:S04]  /*41cc0*/  STL [R1+0x41c], R25 ;  /* 0x00041c1901007387 */ /* 0x0001e80000100800 */
[----:B0-----:R-:W4:Y:S04]  /*41cd0*/  LDL.LU R25, [R1+0xfc] ;  /* 0x0000fc0001197983 */ /* 0x001f280000300800 */
        /* <DEDUP_REMOVED lines=48> */
[----:B------:R-:W2:Y:S01]  /*41fe0*/  LDL.LU R12, [R1+0x1868] ;  /* 0x00186800010c7983 */ /* 0x000ea20000300800 */
[----:B------:R-:W-:-:S03]  /*41ff0*/  F2FP.BF16.PACK_AB R9, R13, R9 ;  /* 0x000000090d09723e */ /* 0x000fc600000010ff */
[----:B------:R4:W-:Y:S01]  /*42000*/  STL [R1+0x3e8], R24 ;  /* 0x0003e81801007387 */ /* 0x0009e20000100800 */
[----:B---3--:R-:W-:Y:S02]  /*42010*/  F2FP.BF16.PACK_AB R2, R2, R28 ;  /* 0x0000001c0202723e */ /* 0x008fe400000010ff */
[----:B------:R-:W-:Y:S02]  /*42020*/  F2FP.BF16.PACK_AB R0, R29, R0 ;  /* 0x000000001d00723e */ /* 0x000fe400000010ff */
[----:B----4-:R-:W-:Y:S02]  /*42030*/  F2FP.BF16.PACK_AB R24, R25, R26 ;  /* 0x0000001a1918723e */ /* 0x010fe400000010ff */
[----:B------:R-:W-:-:S03]  /*42040*/  F2FP.BF16.PACK_AB R4, R8, R4 ;  /* 0x000000040804723e */ /* 0x000fc600000010ff */
[----:B------:R-:W-:Y:S01]  /*42050*/  STL [R1+0x3e4], R24 ;  /* 0x0003e41801007387 */ /* 0x000fe20000100800 */
[----:B--2---:R-:W-:-:S05]  /*42060*/  F2FP.BF16.PACK_AB R12, R27, R12 ;  /* 0x0000000c1b0c723e */ /* 0x004fca00000010ff */
        /* <DEDUP_REMOVED lines=56> */
[----:B------:R-:W3:Y:S04]  /*423f0*/  LDL.LU R25, [R1+0x31c] ;  /* 0x00031c0001197983 */ /* 0x000ee80000300800 */
[----:B---3--:R0:W-:Y:S04]  /*42400*/  STL [R1+0x17dc], R25 ;  /* 0x0017dc1901007387 */ /* 0x0081e80000100800 */
[----:B0-----:R-:W3:Y:S04]  /*42410*/  LDL.LU R25, [R1+0x30c] ;  /* 0x00030c0001197983 */ /* 0x001ee80000300800 */
        /* <DEDUP_REMOVED lines=33> */
[----:B0-----:R-:W2:Y:S04]  /*42630*/  LDL.LU R25, [R1+0x91c] ;  /* 0x00091c0001197983 */ /* 0x001ea80000300800 */
[----:B------:R-:W3:Y:S04]  /*42640*/  LDL.LU R26, [R1+0x318] ;  /* 0x00031800011a7983 */ /* 0x000ee80000300800 */
[----:B------:R-:W4:Y:S04]  /*42650*/  LDL.LU R27, [R1+0x32c] ;  /* 0x00032c00011b7983 */ /* 0x000f280000300800 */
[----:B------:R-:W4:Y:S04]  /*42660*/  LDL.LU R12, [R1+0x328] ;  /* 0x00032800010c7983 */ /* 0x000f280000300800 */
        /* <DEDUP_REMOVED lines=24> */
[----:B--2---:R-:W-:-:S03]  /*427f0*/  F2FP.BF16.PACK_AB R24, R25, R24 ;  /* 0x000000181918723e */ /* 0x004fc600000010ff */
        /* <DEDUP_REMOVED lines=69> */
[----:B----4-:R-:W-:-:S03]  /*42c50*/  F2FP.BF16.PACK_AB R12, R27, R12 ;  /* 0x0000000c1b0c723e */ /* 0x010fc600000010ff */
[----:B------:R2:W-:Y:S01]  /*42c60*/  STL [R1+0x368], R24 ;  /* 0x0003681801007387 */ /* 0x0005e20000100800 */
[----:B---3--:R-:W-:Y:S02]  /*42c70*/  F2FP.BF16.PACK_AB R9, R13, R9 ;  /* 0x000000090d09723e */ /* 0x008fe400000010ff */
[----:B------:R-:W-:Y:S02]  /*42c80*/  F2FP.BF16.PACK_AB R2, R2, R28 ;  /* 0x0000001c0202723e */ /* 0x000fe400000010ff */
[----:B------:R-:W-:Y:S02]  /*42c90*/  F2FP.BF16.PACK_AB R0, R29, R0 ;  /* 0x000000001d00723e */ /* 0x000fe400000010ff */
[----:B------:R-:W-:Y:S02]  /*42ca0*/  F2FP.BF16.PACK_AB R4, R8, R4 ;  /* 0x000000040804723e */ /* 0x000fe400000010ff */
[----:B--2---:R-:W-:-:S05]  /*42cb0*/  F2FP.BF16.PACK_AB R24, R25, R26 ;  /* 0x0000001a1918723e */ /* 0x004fca00000010ff */
[----:B------:R-:W-:Y:S04]  /*42cc0*/  STL [R1+0x364], R24 ;  /* 0x0003641801007387 */ /* 0x000fe80000100800 */
        /* <DEDUP_REMOVED lines=650> */
[----:B------:R-:W3:Y:S03]  /*45570*/  LDL.LU R25, [R1+0x52c] ;  /* 0x00052c0001197983 */ /* 0x000ee60000300800 */
        /* <DEDUP_REMOVED lines=35> */
[----:B0-----:R-:W2:Y:S01]  /*457b0*/  LDL.LU R25, [R1+0x99c] ;  /* 0x00099c0001197983 */ /* 0x001ea20000300800 */
[----:B------:R-:W3:Y:S02]  /*457c0*/  LDL.LU R26, [R1+0x528] ;  /* 0x00052800011a7983 */ /* 0x000ee40000300800 */
[----:B------:R-:W4:Y:S02]  /*457d0*/  LDL.LU R27, [R1+0x53c] ;  /* 0x00053c00011b7983 */ /* 0x000f240000300800 */
[----:B------:R-:W4:Y:S01]  /*457e0*/  LDL.LU R12, [R1+0x538] ;  /* 0x00053800010c7983 */ /* 0x000f220000300800 */
        /* <DEDUP_REMOVED lines=24> */
[----:B--2---:R-:W-:-:S02]  /*45970*/  F2FP.BF16.PACK_AB R24, R25, R24 ;  /* 0x000000181918723e */ /* 0x004fc400000010ff */
[----:B------:R-:W2:Y:S03]  /*45980*/  LDL.LU R25, [R1+0x1634] ;  /* 0x0016340001197983 */ /* 0x000ea60000300800 */
[----:B------:R0:W-:Y:S02]  /*45990*/  STL [R1+0x9c], R24 ;  /* 0x00009c1801007387 */ /* 0x0001e40000100800 */
[----:B0-----:R-:W2:Y:S02]  /*459a0*/  LDL.LU R24, [R1+0x1630] ;  /* 0x0016300001187983 */ /* 0x001ea40000300800 */
[----:B--2---:R-:W-:Y:S02]  /*459b0*/  F2FP.BF16.PACK_AB R24, R25, R24 ;  /* 0x000000181918723e */ /* 0x004fe400000010ff */
[----:B------:R-:W2:Y:S03]  /*459c0*/  LDL.LU R25, [R1+0x162c] ;  /* 0x00162c0001197983 */ /* 0x000ea60000300800 */
[----:B------:R0:W-:Y:S02]  /*459d0*/  STL [R1+0x98], R24 ;  /* 0x0000981801007387 */ /* 0x0001e40000100800 */
[----:B0-----:R-:W2:Y:S02]  /*459e0*/  LDL.LU R24, [R1+0x1628] ;  /* 0x0016280001187983 */ /* 0x001ea40000300800 */
        /* <DEDUP_REMOVED lines=62> */
[----:B------:R2:W-:Y:S01]  /*45dd0*/  STL [R1+0x58], R24 ;  /* 0x0000581801007387 */ /* 0x0005e20000100800 */
[----:B----4-:R-:W-:-:S02]  /*45de0*/  F2FP.BF16.PACK_AB R12, R27, R12 ;  /* 0x0000000c1b0c723e */ /* 0x010fc400000010ff */
[----:B---3--:R-:W-:Y:S02]  /*45df0*/  F2FP.BF16.PACK_AB R9, R13, R9 ;  /* 0x000000090d09723e */ /* 0x008fe400000010ff */
[----:B------:R-:W-:Y:S02]  /*45e00*/  F2FP.BF16.PACK_AB R2, R2, R28 ;  /* 0x0000001c0202723e */ /* 0x000fe400000010ff */
[----:B------:R-:W-:Y:S02]  /*45e10*/  F2FP.BF16.PACK_AB R0, R29, R0 ;  /* 0x000000001d00723e */ /* 0x000fe400000010ff */
[----:B------:R-:W-:Y:S02]  /*45e20*/  F2FP.BF16.PACK_AB R4, R8, R4 ;  /* 0x000000040804723e */ /* 0x000fe400000010ff */
[----:B--2---:R-:W-:-:S05]  /*45e30*/  F2FP.BF16.PACK_AB R24, R25, R26 ;  /* 0x0000001a1918723e */ /* 0x004fca00000010ff */
[----:B------:R-:W-:Y:S01]  /*45e40*/  STL [R1+0x54], R24 ;  /* 0x0000541801007387 */ /* 0x000fe20000100800 */
[----:B------:R-:W-:Y:S02]  /*45e50*/  STL [R1+0x50], R12 ;  /* 0x0000500c01007387 */ /* 0x000fe40000100800 */
[----:B------:R-:W-:Y:S02]  /*45e60*/  STL [R1+0x4c], R9 ;  /* 0x00004c0901007387 */ /* 0x000fe40000100800 */
[----:B------:R0:W-:Y:S01]  /*45e70*/  STL [R1+0x48], R2 ;  /* 0x0000480201007387 */ /* 0x0001e20000100800 */
[----:B------:R1:W-:Y:S01]  /*45e80*/  STL [R1+0x44], R0 ;  /* 0x0000440001007387 */ /* 0x0003e20000100800 */
[----:B------:R-:W-:Y:S01]  /*45e90*/  STL [R1+0x40], R4 ;  /* 0x0000400401007387 */ /* 0x000fe20000100800 */
[----:B0-----:R-:W-:Y:S02]  /*45ea0*/  F2FP.BF16.PACK_AB R2, R5, R3 ;  /* 0x000000030502723e */ /* 0x001fe400000010ff */
[----:B-1----:R-:W-:Y:S01]  /*45eb0*/  F2FP.BF16.PACK_AB R0, R16, R17 ;  /* 0x000000111000723e */ /* 0x002fe200000010ff */
[----:B------:R-:W-:-:S02]  /*45ec0*/  F2FP.BF16.PACK_AB R3, R18, R19 ;  /* 0x000000131203723e */ /* 0x000fc400000010ff */
[----:B------:R0:W-:Y:S02]  /*45ed0*/  STL [R1+0x3c], R2 ;  /* 0x00003c0201007387 */ /* 0x0001e40000100800 */
[----:B------:R1:W-:Y:S02]  /*45ee0*/  STL [R1+0x38], R0 ;  /* 0x0000380001007387 */ /* 0x0003e40000100800 */
[----:B------:R2:W-:Y:S01]  /*45ef0*/  STL [R1+0x34], R3 ;  /* 0x0000340301007387 */ /* 0x0005e20000100800 */
[----:B0-----:R-:W-:Y:S02]  /*45f00*/  F2FP.BF16.PACK_AB R2, R6, R7 ;  /* 0x000000070602723e */ /* 0x001fe400000010ff */
[----:B-1----:R-:W-:Y:S02]  /*45f10*/  F2FP.BF16.PACK_AB R0, R10, R11 ;  /* 0x0000000b0a00723e */ /* 0x002fe400000010ff */
[----:B--2---:R-:W-:Y:S01]  /*45f20*/  F2FP.BF16.PACK_AB R3, R14, R15 ;  /* 0x0000000f0e03723e */ /* 0x004fe200000010ff */
[----:B------:R0:W-:Y:S02]  /*45f30*/  STL [R1+0x30], R2 ;  /* 0x0000300201007387 */ /* 0x0001e40000100800 */
[----:B------:R1:W-:Y:S02]  /*45f40*/  STL [R1+0x2c], R0 ;  /* 0x00002c0001007387 */ /* 0x0003e40000100800 */
[----:B------:R-:W-:Y:S02]  /*45f50*/  STL [R1+0x28], R3 ;  /* 0x0000280301007387 */ /* 0x000fe40000100800 */
[----:B------:R-:W2:Y:S01]  /*45f60*/  LDL.LU R7, [R1+0xb58] ;  /* 0x000b580001077983 */ /* 0x000ea20000300800 */
[----:B0-----:R-:W-:-:S02]  /*45f70*/  F2FP.BF16.PACK_AB R2, R20, R21 ;  /* 0x000000151402723e */ /* 0x001fc400000010ff */
[----:B-1----:R-:W-:-:S03]  /*45f80*/  F2FP.BF16.PACK_AB R0, R22, R23 ;  /* 0x000000171600723e */ /* 0x002fc600000010ff */
[----:B------:R-:W-:Y:S04]  /*45f90*/  STL [R1+0x24], R2 ;  /* 0x0000240201007387 */ /* 0x000fe80000100800 */
[----:B--2---:R0:W-:Y:S01]  /*45fa0*/  STL [R1+0x156c], R7 ;  /* 0x00156c0701007387 */ /* 0x0041e20000100800 */
[----:B------:R-:W-:Y:S03]  /*45fb0*/  STL [R1+0x20], R0 ;  /* 0x0000200001007387 */ /* 0x000fe60000100800 */
        /* <DEDUP_REMOVED lines=34> */
[----:B------:R-:W3:Y:S03]  /*461e0*/  LDL.LU R5, [R1+0xb78] ;  /* 0x000b780001057983 */ /* 0x000ee60000300800 */
[----:B---3--:R0:W-:Y:S04]  /*461f0*/  STL [R1+0x1564], R5 ;  /* 0x0015640501007387 */ /* 0x0081e80000100800 */
[----:B0-----:R-:W3:Y:S01]  /*46200*/  LDL.LU R5, [R1+0xb6c] ;  /* 0x000b6c0001057983 */ /* 0x001ee20000300800 */
[----:B------:R-:W4:Y:S03]  /*46210*/  LDL.LU R4, [R1+0xb88] ;  /* 0x000b880001047983 */ /* 0x000f260000300800 */
[----:B----4-:R0:W-:Y:S04]  /*46220*/  STL [R1+0x1560], R4 ;  /* 0x0015600401007387 */ /* 0x0101e80000100800 */
[----:B0-----:R-:W4:Y:S01]  /*46230*/  LDL.LU R4, [R1+0xb7c] ;  /* 0x000b7c0001047983 */ /* 0x001f220000300800 */
[----:B------:R-:W2:Y:S03]  /*46240*/  LDL.LU R11, [R1+0xb50] ;  /* 0x000b5000010b7983 */ /* 0x000ea60000300800 */
[----:B--2---:R0:W-:Y:S04]  /*46250*/  STL [R1+0x155c], R11 ;  /* 0x00155c0b01007387 */ /* 0x0041e80000100800 */
[----:B0-----:R-:W2:Y:S01]  /*46260*/  LDL.LU R11, [R1+0xb8c] ;  /* 0x000b8c00010b7983 */ /* 0x001ea20000300800 */
[----:B------:R-:W2:Y:S03]  /*46270*/  LDL.LU R9, [R1+0xb64] ;  /* 0x000b640001097983 */ /* 0x000ea60000300800 */
[----:B--2---:R0:W-:Y:S04]  /*46280*/  STL [R1+0x1558], R9 ;  /* 0x0015580901007387 */ /* 0x0041e80000100800 */
[----:B0-----:R-:W2:Y:S01]  /*46290*/  LDL.LU R9, [R1+0xb54] ;  /* 0x000b540001097983 */ /* 0x001ea20000300800 */
[----:B------:R-:W2:Y:S02]  /*462a0*/  LDL.LU R10, [R1+0xb60] ;  /* 0x000b6000010a7983 */ /* 0x000ea40000300800 */
[----:B------:R-:W2:Y:S02]  /*462b0*/  LDL.LU R8, [R1+0xb80] ;  /* 0x000b800001087983 */ /* 0x000ea40000300800 */
[----:B--2---:R0:W-:Y:S04]  /*462c0*/  STL [R1+0x1550], R8 ;  /* 0x0015500801007387 */ /* 0x0041e80000100800 */
[----:B0-----:R-:W2:Y:S01]  /*462d0*/  LDL.LU R8, [R1+0xb74] ;  /* 0x000b740001087983 */ /* 0x001ea20000300800 */
        /* <DEDUP_REMOVED lines=29> */
[----:B------:R-:W2:Y:S01]  /*464b0*/  LDL.LU R24, [R1+0xa8c] ;  /* 0x000a8c0001187983 */ /* 0x000ea20000300800 */
[----:B------:R-:W-:-:S02]  /*464c0*/  F2FP.BF16.PACK_AB R7, R6, R7 ;  /* 0x000000070607723e */ /* 0x000fc400000010ff */
[----:B--2---:R0:W-:Y:S04]  /*464d0*/  STL [R1+0x1520], R24 ;  /* 0x0015201801007387 */ /* 0x0041e80000100800 */
        /* <DEDUP_REMOVED lines=39> */
[----:B------:R0:W-:Y:S02]  /*46750*/  STL [R1], R7 ;  /* 0x0000000701007387 */ /* 0x0001e40000100800 */
[----:B0-----:R-:W2:Y:S02]  /*46760*/  LDL.LU R7, [R1+0x156c] ;  /* 0x00156c0001077983 */ /* 0x001ea40000300800 */
[----:B--2---:R-:W-:Y:S02]  /*46770*/  F2FP.BF16.PACK_AB R7, R6, R7 ;  /* 0x000000070607723e */ /* 0x004fe400000010ff */
[----:B------:R-:W3:Y:S02]  /*46780*/  LDL.LU R6, [R1+0x1568] ;  /* 0x0015680001067983 */ /* 0x000ee40000300800 */
[----:B---3--:R-:W-:-:S02]  /*46790*/  F2FP.BF16.PACK_AB R6, R5, R6 ;  /* 0x000000060506723e */ /* 0x008fc400000010ff */
[----:B------:R-:W4:Y:S02]  /*467a0*/  LDL.LU R5, [R1+0x1564] ;  /* 0x0015640001057983 */ /* 0x000f240000300800 */
[----:B----4-:R-:W-:Y:S02]  /*467b0*/  F2FP.BF16.PACK_AB R5, R4, R5 ;  /* 0x000000050405723e */ /* 0x010fe400000010ff */
[----:B------:R-:W2:Y:S02]  /*467c0*/  LDL.LU R4, [R1+0x1560] ;  /* 0x0015600001047983 */ /* 0x000ea40000300800 */
[----:B--2---:R-:W-:Y:S02]  /*467d0*/  F2FP.BF16.PACK_AB R4, R11, R4 ;  /* 0x000000040b04723e */ /* 0x004fe400000010ff */
[----:B------:R-:W2:Y:S02]  /*467e0*/  LDL.LU R11, [R1+0x155c] ;  /* 0x00155c00010b7983 */ /* 0x000ea40000300800 */
[----:B--2---:R-:W-:-:S02]  /*467f0*/  F2FP.BF16.PACK_AB R11, R9, R11 ;  /* 0x0000000b090b723e */ /* 0x004fc400000010ff */
[----:B------:R-:W2:Y:S02]  /*46800*/  LDL.LU R9, [R1+0x1558] ;  /* 0x0015580001097983 */ /* 0x000ea40000300800 */
[----:B--2---:R-:W-:Y:S02]  /*46810*/  F2FP.BF16.PACK_AB R10, R9, R10 ;  /* 0x0000000a090a723e */ /* 0x004fe400000010ff */
        /* <DEDUP_REMOVED lines=26> */
[----:B------:R-:W2:Y:S01]  /*469c0*/  LDL.LU R24, [R1+0x1520] ;  /* 0x0015200001187983 */ /* 0x000ea20000300800 */
[----:B------:R-:W-:Y:S02]  /*469d0*/  F2FP.BF16.PACK_AB R27, R25, R27 ;  /* 0x0000001b191b723e */ /* 0x000fe400000010ff */
[----:B------:R-:W-:Y:S01]  /*469e0*/  F2FP.BF16.PACK_AB R26, R26, R2 ;  /* 0x000000021a1a723e */ /* 0x000fe200000010ff */
[----:B------:R-:W-:Y:S01]  /*469f0*/  F2FP.BF16.PACK_AB R25, R28, R29 ;  /* 0x0000001d1c19723e */ /* 0x000fe200000010ff */
[----:B--2---:R-:W-:Y:S01]  /*46a00*/  F2FP.BF16.PACK_AB R20, R24, R20 ;  /* 0x000000141814723e */ /* 0x004fe200000010ff */
[----:B------:R-:W-:-:S02]  /*46a10*/  F2FP.BF16.PACK_AB R24, R0, R3 ;  /* 0x000000030018723e */ /* 0x000fc400000010ff */
.L_x_1:
[----:B------:R-:W2:Y:S04]  /*46a20*/  LDL.LU R2, [R1+0x151c] ;  /* 0x00151c0001027983 */ /* 0x000ea80000300800 */
[----:B------:R-:W1:Y:S04]  /*46a30*/  S2R R3, SR_TID.X ;  /* 0x0000000000037919 */ /* 0x000e680000002100 */
[----:B0-----:R-:W0:Y:S01]  /*46a40*/  S2R R0, SR_TID.X ;  /* 0x0000000000007919 */ /* 0x001e220000002100 */
[----:B-1----:R-:W-:Y:S01]  /*46a50*/  IMAD.SHL.U32 R28, R3, 0x800, RZ ;  /* 0x00000800031c7824 */ /* 0x002fe200078e00ff */
[----:B0-----:R-:W-:-:S04]  /*46a60*/  LOP3.LUT R0, R0, 0x7f, RZ, 0xc0, !PT ;  /* 0x0000007f00007812 */ /* 0x001fc800078ec0ff */
[----:B------:R-:W-:-:S05]  /*46a70*/  LOP3.LUT R28, R28, 0x3000, RZ, 0xc0, !PT ;  /* 0x000030001c1c7812 */ /* 0x000fca00078ec0ff */
[----:B------:R-:W-:Y:S02]  /*46a80*/  IMAD R28, R0, 0x10, R28 ;  /* 0x00000010001c7824 */ /* 0x000fe400078e021c */
[----:B------:R-:W-:-:S05]  /*46a90*/  IMAD.SHL.U32 R0, R3, 0x200, RZ ;  /* 0x0000020003007824 */ /* 0x000fca00078e00ff */
[----:B------:R-:W-:Y:S01]  /*46aa0*/  LOP3.LUT R0, R0, 0x3000, RZ, 0xc0, !PT ;  /* 0x0000300000007812 */ /* 0x000fe200078ec0ff */
[----:B------:R-:W-:Y:S04]  /*46ab0*/  STL [R1+0x157c], R29 ;  /* 0x00157c1d01007387 */ /* 0x000fe80000100800 */
[----:B------:R-:W-:Y:S04]  /*46ac0*/  STL [R1+0x1580], R27 ;  /* 0x0015801b01007387 */ /* 0x000fe80000100800 */
[----:B------:R-:W-:Y:S01]  /*46ad0*/  BAR.SYNC.DEFER_BLOCKING 0x0 ;  /* 0x0000000000007b1d */ /* 0x000fe20000010000 */
[----:B--2---:R-:W-:Y:S01]  /*46ae0*/  LOP3.LUT R0, R0, 0x60, R2, 0xf8, !PT ;  /* 0x0000006000007812 */ /* 0x004fe200078ef802 */
[----:B------:R-:W-:-:S02]  /*46af0*/  IMAD.SHL.U32 R2, R3, 0x4, RZ ;  /* 0x0000000403027824 */ /* 0x000fc400078e00ff */
[----:B------:R-:W-:-:S03]  /*46b00*/  IMAD.SHL.U32 R3, R3, 0x40, RZ ;  /* 0x0000004003037824 */ /* 0x000fc600078e00ff */
[----:B------:R-:W-:Y:S02]  /*46b10*/  LOP3.LUT R0, R0, 0x170, R2, 0x78, !PT ;  /* 0x0000017000007812 */ /* 0x000fe400078e7802 */
[----:B------:R-:W-:-:S05]  /*46b20*/  LOP3.LUT R2, R3, 0x800, RZ, 0xc0, !PT ;  /* 0x0000080003027812 */ /* 0x000fca00078ec0ff */
[----:B------:R-:W-:-:S05]  /*46b30*/  IMAD.IADD R0, R2, 0x1, R0 ;  /* 0x0000000102007824 */ /* 0x000fca00078e0200 */
[----:B------:R0:W-:Y:S04]  /*46b40*/  STS.128 [R0+0x200], R16 ;  /* 0x0002001000007388 */ /* 0x0001e80000000c00 */
[----:B0-----:R-:W2:Y:S04]  /*46b50*/  LDL.LU R16, [R1+0x90] ;  /* 0x0000900001107983 */ /* 0x001ea80000300800 */
[----:B------:R-:W2:Y:S04]  /*46b60*/  LDL.LU R17, [R1+0x94] ;  /* 0x0000940001117983 */ /* 0x000ea80000300800 */
[----:B------:R-:W3:Y:S04]  /*46b70*/  LDL.LU R18, [R1+0x98] ;  /* 0x0000980001127983 */ /* 0x000ee80000300800 */
[----:B------:R-:W3:Y:S04]  /*46b80*/  LDL.LU R19, [R1+0x9c] ;  /* 0x00009c0001137983 */ /* 0x000ee80000300800 */
[----:B---3--:R-:W-:Y:S04]  /*46b90*/  STL.64 [R1+0x1780], R18 ;  /* 0x0017801201007387 */ /* 0x008fe80000100a00 */
[----:B--2---:R0:W-:Y:S04]  /*46ba0*/  STL.64 [R1+0x1778], R16 ;  /* 0x0017781001007387 */ /* 0x0041e80000100a00 */
        /* <DEDUP_REMOVED lines=10> */
[----:B------:R0:W-:Y:S04]  /*46c50*/  STS.128 [R0+0x80], R20 ;  /* 0x0000801400007388 */ /* 0x0001e80000000c00 */
[----:B0-----:R-:W4:Y:S04]  /*46c60*/  LDL.LU R20, [R1+0x10] ;  /* 0x0000100001147983 */ /* 0x001f280000300800 */
[----:B------:R-:W4:Y:S04]  /*46c70*/  LDL.LU R21, [R1+0x14] ;  /* 0x0000140001157983 */ /* 0x000f280000300800 */
[----:B------:R-:W4:Y:S04]  /*46c80*/  LDL.LU R22, [R1+0x18] ;  /* 0x0000180001167983 */ /* 0x000f280000300800 */
[----:B------:R-:W4:Y:S04]  /*46c90*/  LDL.LU R23, [R1+0x1c] ;  /* 0x00001c0001177983 */ /* 0x000f280000300800 */
        /* <DEDUP_REMOVED lines=20> */
[----:B0-----:R-:W2:Y:S04]  /*46de0*/  LDL.LU R16, [R1] ;  /* 0x0000000001107983 */ /* 0x001ea80000300800 */
[----:B------:R-:W2:Y:S04]  /*46df0*/  LDL.LU R17, [R1+0x4] ;  /* 0x0000040001117983 */ /* 0x000ea80000300800 */
[----:B------:R-:W2:Y:S04]  /*46e00*/  LDL.LU R18, [R1+0x8] ;  /* 0x0000080001127983 */ /* 0x000ea80000300800 */
[----:B------:R-:W2:Y:S04]  /*46e10*/  LDL.LU R19, [R1+0xc] ;  /* 0x00000c0001137983 */ /* 0x000ea80000300800 */
[----:B------:R-:W-:Y:S04]  /*46e20*/  STS.128 [R0], R24 ;  /* 0x0000001800007388 */ /* 0x000fe80000000c00 */
[----:B------:R0:W-:Y:S04]  /*46e30*/  STS.128 [R0+0x280], R12 ;  /* 0x0002800c00007388 */ /* 0x0001e80000000c00 */
[----:B------:R-:W-:Y:S04]  /*46e40*/  STS.128 [R0+0x400], R8 ;  /* 0x0004000800007388 */ /* 0x000fe80000000c00 */
[----:B------:R1:W-:Y:S04]  /*46e50*/  STS.128 [R0+0x480], R4 ;  /* 0x0004800400007388 */ /* 0x0003e80000000c00 */
[----:B----4-:R-:W-:Y:S04]  /*46e60*/  STS.128 [R0+0x680], R20 ;  /* 0x0006801400007388 */ /* 0x010fe80000000c00 */
[----:B0-----:R-:W3:Y:S04]  /*46e70*/  LDL.LU R12, [R1+0x80] ;  /* 0x00008000010c7983 */ /* 0x001ee80000300800 */
[----:B------:R-:W3:Y:S04]  /*46e80*/  LDL.LU R13, [R1+0x84] ;  /* 0x00008400010d7983 */ /* 0x000ee80000300800 */
[----:B------:R-:W3:Y:S04]  /*46e90*/  LDL.LU R14, [R1+0x88] ;  /* 0x00008800010e7983 */ /* 0x000ee80000300800 */
[----:B------:R-:W3:Y:S04]  /*46ea0*/  LDL.LU R15, [R1+0x8c] ;  /* 0x00008c00010f7983 */ /* 0x000ee80000300800 */
[----:B-1----:R-:W4:Y:S04]  /*46eb0*/  LDL.LU R4, [R1+0x70] ;  /* 0x0000700001047983 */ /* 0x002f280000300800 */
[----:B------:R-:W4:Y:S04]  /*46ec0*/  LDL.LU R5, [R1+0x74] ;  /* 0x0000740001057983 */ /* 0x000f280000300800 */
[----:B------:R-:W4:Y:S04]  /*46ed0*/  LDL.LU R6, [R1+0x78] ;  /* 0x0000780001067983 */ /* 0x000f280000300800 */
[----:B------:R-:W4:Y:S01]  /*46ee0*/  LDL.LU R7, [R1+0x7c] ;  /* 0x00007c0001077983 */ /* 0x000f220000300800 */
[----:B------:R-:W-:-:S02]  /*46ef0*/  LOP3.LUT R8, R28, 0x20, RZ, 0x3c, !PT ;  /* 0x000000201c087812 */ /* 0x000fc400078e3cff */
[----:B------:R-:W-:Y:S01]  /*46f00*/  LOP3.LUT R3, R28, 0x40, RZ, 0x3c, !PT ;  /* 0x000000401c037812 */ /* 0x000fe200078e3cff */
[----:B--2---:R-:W-:Y:S04]  /*46f10*/  STS.128 [R0+0x600], R16 ;  /* 0x0006001000007388 */ /* 0x004fe80000000c00 */
[----:B------:R-:W-:Y:S06]  /*46f20*/  BAR.SYNC.DEFER_BLOCKING 0x0 ;  /* 0x0000000000007b1d */ /* 0x000fec0000010000 */
[----:B------:R-:W0:Y:S04]  /*46f30*/  LDS.128 R16, [R28] ;  /* 0x000000001c107984 */ /* 0x000e280000000c00 */
[----:B0-----:R-:W-:Y:S01]  /*46f40*/  STL [R1+0x154], R17 ;  /* 0x0001541101007387 */ /* 0x001fe20000100800 */
[----:B------:R-:W-:-:S03]  /*46f50*/  IMAD.MOV.U32 R23, RZ, RZ, R16 ;  /* 0x000000ffff177224 */ /* 0x000fc600078e0010 */
[----:B------:R-:W-:Y:S04]  /*46f60*/  STL.64 [R1+0x158], R18 ;  /* 0x0001581201007387 */ /* 0x000fe80000100a00 */
[----:B------:R-:W0:Y:S04]  /*46f70*/  LDS.128 R16, [R28+0x800] ;  /* 0x000800001c107984 */ /* 0x000e280000000c00 */
[----:B0-----:R-:W-:Y:S04]  /*46f80*/  STL.64 [R1+0x200], R16 ;  /* 0x0002001001007387 */ /* 0x001fe80000100a00 */
[----:B------:R-:W-:Y:S04]  /*46f90*/  STL.64 [R1+0x208], R18 ;  /* 0x0002081201007387 */ /* 0x000fe80000100a00 */
[----:B------:R-:W0:Y:S04]  /*46fa0*/  LDS.128 R16, [R8] ;  /* 0x0000000008107984 */ /* 0x000e280000000c00 */
[----:B0-----:R-:W-:Y:S04]  /*46fb0*/  STL.64 [R1+0x160], R16 ;  /* 0x0001601001007387 */ /* 0x001fe80000100a00 */
[----:B------:R-:W-:Y:S04]  /*46fc0*/  STL.64 [R1+0x168], R18 ;  /* 0x0001681201007387 */ /* 0x000fe80000100a00 */
[----:B------:R-:W0:Y:S04]  /*46fd0*/  LDS.128 R16, [R8+0x800] ;  /* 0x0008000008107984 */ /* 0x000e280000000c00 */
[----:B0-----:R-:W-:Y:S04]  /*46fe0*/  STL.64 [R1+0x210], R16 ;  /* 0x0002101001007387 */ /* 0x001fe80000100a00 */
[----:B------:R-:W-:Y:S04]  /*46ff0*/  STL.64 [R1+0x218], R18 ;  /* 0x0002181201007387 */ /* 0x000fe80000100a00 */
[----:B------:R-:W0:Y:S01]  /*47000*/  LDS.128 R16, [R3] ;  /* 0x0000000003107984 */ /* 0x000e220000000c00 */
[----:B------:R-:W-:-:S03]  /*47010*/  LOP3.LUT R2, R28, 0x60, RZ, 0x3c, !PT ;  /* 0x000000601c027812 */ /* 0x000fc600078e3cff */
[----:B0-----:R-:W-:Y:S04]  /*47020*/  STL.64 [R1+0x170], R16 ;  /* 0x0001701001007387 */ /* 0x001fe80000100a00 */
[----:B------:R-:W-:Y:S04]  /*47030*/  STL.64 [R1+0x178], R18 ;  /* 0x0001781201007387 */ /* 0x000fe80000100a00 */
[----:B------:R-:W0:Y:S04]  /*47040*/  LDS.128 R16, [R3+0x800] ;  /* 0x0008000003107984 */ /* 0x000e280000000c00 */
[----:B0-----:R-:W-:Y:S04]  /*47050*/  STL.64 [R1+0x220], R16 ;  /* 0x0002201001007387 */ /* 0x001fe80000100a00 */
[----:B------:R-:W-:Y:S04]  /*47060*/  STL.64 [R1+0x228], R18 ;  /* 0x0002281201007387 */ /* 0x000fe80000100a00 */
[----:B------:R-:W0:Y:S04]  /*47070*/  LDS.128 R16, [R2] ;  /* 0x0000000002107984 */ /* 0x000e280000000c00 */
[----:B0-----:R-:W-:Y:S01]  /*47080*/  STL [R1+0x184], R17 ;  /* 0x0001841101007387 */ /* 0x001fe20000100800 */
[----:B------:R-:W-:-:S03]  /*47090*/  IMAD.MOV.U32 R27, RZ, RZ, R16 ;  /* 0x000000ffff1b7224 */ /* 0x000fc600078e0010 */
[----:B------:R-:W-:Y:S04]  /*470a0*/  STL.64 [R1+0x188], R18 ;  /* 0x0001881201007387 */ /* 0x000fe80000100a00 */
[----:B------:R-:W0:Y:S04]  /*470b0*/  LDS.128 R16, [R2+0x800] ;  /* 0x0008000002107984 */ /* 0x000e280000000c00 */
[----:B------:R-:W-:Y:S04]  /*470c0*/  STL [R1+0x1584], R27 ;  /* 0x0015841b01007387 */ /* 0x000fe80000100800 */
[----:B------:R-:W-:Y:S06]  /*470d0*/  BAR.SYNC.DEFER_BLOCKING 0x0 ;  /* 0x0000000000007b1d */ /* 0x000fec0000010000 */
[----:B0-----:R-:W-:Y:S04]  /*470e0*/  STL.64 [R1+0x230], R16 ;  /* 0x0002301001007387 */ /* 0x001fe80000100a00 */
[----:B------:R0:W-:Y:S04]  /*470f0*/  STL.64 [R1+0x238], R18 ;  /* 0x0002381201007387 */ /* 0x0001e80000100a00 */
[----:B0-----:R-:W2:Y:S04]  /*47100*/  LDL.LU.64 R18, [R1+0x17d0] ;  /* 0x0017d00001127983 */ /* 0x001ea80000300a00 */
[----:B------:R-:W2:Y:S04]  /*47110*/  LDL.LU.64 R16, [R1+0x17c8] ;  /* 0x0017c80001107983 */ /* 0x000ea80000300a00 */
[----:B--2---:R0:W-:Y:S04]  /*47120*/  STS.128 [R0], R16 ;  /* 0x0000001000007388 */ /* 0x0041e80000000c00 */
[----:B0-----:R-:W2:Y:S04]  /*47130*/  LDL.LU.64 R18, [R1+0x17c0] ;  /* 0x0017c00001127983 */ /* 0x001ea80000300a00 */
[----:B------:R-:W2:Y:S04]  /*47140*/  LDL.LU.64 R16, [R1+0x17b8] ;  /* 0x0017b80001107983 */ /* 0x000ea80000300a00 */
[----:B--2---:R0:W-:Y:S04]  /*47150*/  STS.128 [R0+0x80], R16 ;  /* 0x0000801000007388 */ /* 0x0041e80000000c00 */
        /* <DEDUP_REMOVED lines=11> */
[----:B----4-:R-:W-:Y:S04]  /*47210*/  STS.128 [R0+0x480], R4 ;  /* 0x0004800400007388 */ /* 0x010fe80000000c00 */
[----:B---3--:R-:W-:Y:S04]  /*47220*/  STS.128 [R0+0x600], R12 ;  /* 0x0006000c00007388 */ /* 0x008fe80000000c00 */
[----:B--2---:R-:W-:Y:S04]  /*47230*/  STS.128 [R0+0x680], R16 ;  /* 0x0006801000007388 */ /* 0x004fe80000000c00 */
[----:B------:R-:W-:Y:S06]  /*47240*/  BAR.SYNC.DEFER_BLOCKING 0x0 ;  /* 0x0000000000007b1d */ /* 0x000fec0000010000 */
[----:B------:R-:W0:Y:S04]  /*47250*/  LDS.128 R4, [R28] ;  /* 0x000000001c047984 */ /* 0x000e280000000c00 */
[----:B------:R-:W1:Y:S04]  /*47260*/  LDS.128 R16, [R28+0x800] ;  /* 0x000800001c107984 */ /* 0x000e680000000c00 */
[----:B------:R-:W-:Y:S04]  /*47270*/  LDS.128 R12, [R8+0x800] ;  /* 0x00080000080c7984 */ /* 0x000fe80000000c00 */
[----:B0-----:R-:W-:Y:S01]  /*47280*/  STL [R1+0x4], R5 ;  /* 0x0000040501007387 */ /* 0x001fe20000100800 */
[----:B------:R-:W-:-:S03]  /*47290*/  IMAD.MOV.U32 R22, RZ, RZ, R4 ;  /* 0x000000ffff167224 */ /* 0x000fc600078e0004 */
[----:B------:R-:W-:Y:S04]  /*472a0*/  STL.64 [R1+0x8], R6 ;  /* 0x0000080601007387 */ /* 0x000fe80000100a00 */
[----:B------:R-:W0:Y:S04]  /*472b0*/  LDS.128 R4, [R8] ;  /* 0x0000000008047984 */ /* 0x000e280000000c00 */
[----:B------:R-:W-:Y:S04]  /*472c0*/  STL.64 [R1+0x1588], R22 ;  /* 0x0015881601007387 */ /* 0x000fe80000100a00 */
[----:B-1----:R-:W-:Y:S04]  /*472d0*/  STL.64 [R1+0x40], R16 ;  /* 0x0000401001007387 */ /* 0x002fe80000100a00 */
[----:B------:R-:W-:Y:S04]  /*472e0*/  STL.64 [R1+0x48], R18 ;  /* 0x0000481201007387 */ /* 0x000fe80000100a00 */
[----:B------:R-:W-:Y:S04]  /*472f0*/  STL [R1+0x1710], R8 ;  /* 0x0017100801007387 */ /* 0x000fe80000100800 */
[----:B------:R-:W-:Y:S04]  /*47300*/  LDS.128 R8, [R3+0x800] ;  /* 0x0008000003087984 */ /* 0x000fe80000000c00 */
[----:B0-----:R-:W-:Y:S04]  /*47310*/  STL.64 [R1+0x20], R4 ;  /* 0x0000200401007387 */ /* 0x001fe80000100a00 */
[----:B------:R-:W-:Y:S04]  /*47320*/  STL.64 [R1+0x28], R6 ;  /* 0x0000280601007387 */ /* 0x000fe80000100a00 */
[----:B------:R-:W0:Y:S04]  /*47330*/  LDS.128 R4, [R3] ;  /* 0x0000000003047984 */ /* 0x000e280000000c00 */
[----:B------:R-:W-:Y:S04]  /*47340*/  STL.64 [R1+0x60], R12 ;  /* 0x0000600c01007387 */ /* 0x000fe80000100a00 */
[----:B------:R-:W-:Y:S04]  /*47350*/  STL.64 [R1+0x68], R14 ;  /* 0x0000680e01007387 */ /* 0x000fe80000100a00 */
[----:B0-----:R-:W-:Y:S01]  /*47360*/  STL [R1+0x14], R5 ;  /* 0x0000140501007387 */ /* 0x001fe20000100800 */
[----:B------:R-:W-:-:S03]  /*47370*/  IMAD.MOV.U32 R27, RZ, RZ, R4 ;  /* 0x000000ffff1b7224 */ /* 0x000fc600078e0004 */
[----:B------:R-:W-:Y:S04]  /*47380*/  STL.64 [R1+0x18], R6 ;  /* 0x0000180601007387 */ /* 0x000fe80000100a00 */
[----:B------:R-:W0:Y:S04]  /*47390*/  LDS.128 R4, [R2] ;  /* 0x0000000002047984 */ /* 0x000e280000000c00 */
[----:B------:R1:W-:Y:S04]  /*473a0*/  STL.64 [R1+0x1590], R26 ;  /* 0x0015901a01007387 */ /* 0x0003e80000100a00 */
[----:B0-----:R-:W-:Y:S04]  /*473b0*/  STL [R1+0x34], R5 ;  /* 0x0000340501007387 */ /* 0x001fe80000100800 */
[----:B------:R-:W-:Y:S04]  /*473c0*/  STL.64 [R1+0x50], R8 ;  /* 0x0000500801007387 */ /* 0x000fe80000100a00 */
[----:B------:R-:W-:Y:S04]  /*473d0*/  STL.64 [R1+0x58], R10 ;  /* 0x0000580a01007387 */ /* 0x000fe80000100a00 */
[----:B------:R-:W-:Y:S04]  /*473e0*/  STL.64 [R1+0x38], R6 ;  /* 0x0000380601007387 */ /* 0x000fe80000100a00 */
[----:B------:R-:W2:Y:S04]  /*473f0*/  LDL.LU R12, [R1+0x1c0] ;  /* 0x0001c000010c7983 */ /* 0x000ea80000300800 */
[----:B------:R-:W2:Y:S04]  /*47400*/  LDL.LU R13, [R1+0x1c4] ;  /* 0x0001c400010d7983 */ /* 0x000ea80000300800 */
[----:B------:R-:W3:Y:S04]  /*47410*/  LDL.LU R14, [R1+0x1c8] ;  /* 0x0001c800010e7983 */ /* 0x000ee80000300800 */
[----:B------:R-:W3:Y:S04]  /*47420*/  LDL.LU R15, [R1+0x1cc] ;  /* 0x0001cc00010f7983 */ /* 0x000ee80000300800 */
[----:B---3--:R-:W-:Y:S04]  /*47430*/  STL.64 [R1+0x16d8], R14 ;  /* 0x0016d80e01007387 */ /* 0x008fe80000100a00 */
[----:B--2---:R0:W-:Y:S04]  /*47440*/  STL.64 [R1+0x16d0], R12 ;  /* 0x0016d00c01007387 */ /* 0x0041e80000100a00 */
[----:B------:R-:W2:Y:S04]  /*47450*/  LDL.LU R20, [R1+0x1b0] ;  /* 0x0001b00001147983 */ /* 0x000ea80000300800 */
[----:B------:R-:W2:Y:S04]  /*47460*/  LDL.LU R21, [R1+0x1b4] ;  /* 0x0001b40001157983 */ /* 0x000ea80000300800 */
[----:B------:R-:W3:Y:S04]  /*47470*/  LDL.LU R22, [R1+0x1b8] ;  /* 0x0001b80001167983 */ /* 0x000ee80000300800 */
[----:B------:R-:W3:Y:S04]  /*47480*/  LDL.LU R23, [R1+0x1bc] ;  /* 0x0001bc0001177983 */ /* 0x000ee80000300800 */
[----:B---3--:R-:W-:Y:S04]  /*47490*/  STL.64 [R1+0x16e8], R22 ;  /* 0x0016e81601007387 */ /* 0x008fe80000100a00 */
[----:B--2---:R-:W-:Y:S04]  /*474a0*/  STL.64 [R1+0x16e0], R20 ;  /* 0x0016e01401007387 */ /* 0x004fe80000100a00 */
[----:B------:R-:W2:Y:S04]  /*474b0*/  LDL.LU R24, [R1+0x1a0] ;  /* 0x0001a00001187983 */ /* 0x000ea80000300800 */
[----:B------:R-:W2:Y:S04]  /*474c0*/  LDL.LU R25, [R1+0x1a4] ;  /* 0x0001a40001197983 */ /* 0x000ea80000300800 */
[----:B-1----:R-:W3:Y:S04]  /*474d0*/  LDL.LU R26, [R1+0x1a8] ;  /* 0x0001a800011a7983 */ /* 0x002ee80000300800 */
[----:B------:R-:W3:Y:S04]  /*474e0*/  LDL.LU R27, [R1+0x1ac] ;  /* 0x0001ac00011b7983 */ /* 0x000ee80000300800 */
[----:B---3--:R-:W-:Y:S04]  /*474f0*/  STL.64 [R1+0x16f8], R26 ;  /* 0x0016f81a01007387 */ /* 0x008fe80000100a00 */
[----:B--2---:R-:W-:Y:S04]  /*47500*/  STL.64 [R1+0x16f0], R24 ;  /* 0x0016f01801007387 */ /* 0x004fe80000100a00 */
[----:B0-----:R-:W2:Y:S04]  /*47510*/  LDL.LU R12, [R1+0x140] ;  /* 0x00014000010c7983 */ /* 0x001ea80000300800 */
[----:B------:R-:W2:Y:S04]  /*47520*/  LDL.LU R13, [R1+0x144] ;  /* 0x00014400010d7983 */ /* 0x000ea80000300800 */
[----:B------:R-:W3:Y:S04]  /*47530*/  LDL.LU R14, [R1+0x148] ;  /* 0x00014800010e7983 */ /* 0x000ee80000300800 */
[----:B------:R-:W3:Y:S04]  /*47540*/  LDL.LU R15, [R1+0x14c] ;  /* 0x00014c00010f7983 */ /* 0x000ee80000300800 */
[----:B------:R-:W4:Y:S04]  /*47550*/  LDL.LU R8, [R1+0x100] ;  /* 0x0001000001087983 */ /* 0x000f280000300800 */
[----:B------:R-:W4:Y:S04]  /*47560*/  LDL.LU R9, [R1+0x104] ;  /* 0x0001040001097983 */ /* 0x000f280000300800 */
[----:B------:R-:W5:Y:S04]  /*47570*/  LDL.LU R10, [R1+0x108] ;  /* 0x00010800010a7983 */ /* 0x000f680000300800 */
[----:B------:R-:W5:Y:S04]  /*47580*/  LDL.LU R11, [R1+0x10c] ;  /* 0x00010c00010b7983 */ /* 0x000f680000300800 */
[----:B-----5:R-:W-:Y:S04]  /*47590*/  STL.64 [R1+0x1720], R10 ;  /* 0x0017200a01007387 */ /* 0x020fe80000100a00 */
[----:B----4-:R0:W-:Y:S04]  /*475a0*/  STL.64 [R1+0x1718], R8 ;  /* 0x0017180801007387 */ /* 0x0101e80000100a00 */
[----:B0-----:R-:W4:Y:S04]  /*475b0*/  LDL.LU R8, [R1+0xf0] ;  /* 0x0000f00001087983 */ /* 0x001f280000300800 */
        /* <DEDUP_REMOVED lines=26> */
[----:B------:R-:W5:Y:S01]  /*47760*/  LDL.LU R11, [R1+0xbc] ;  /* 0x0000bc00010b7983 */ /* 0x000f620000300800 */
[----:B------:R-:W-:-:S03]  /*47770*/  IMAD.MOV.U32 R29, RZ, RZ, R4 ;  /* 0x000000ffff1d7224 */ /* 0x000fc600078e0004 */
[----:B------:R-:W0:Y:S04]  /*47780*/  LDS.128 R4, [R2+0x800] ;  /* 0x0008000002047984 */ /* 0x000e280000000c00 */
[----:B------:R-:W-:Y:S06]  /*47790*/  BAR.SYNC.DEFER_BLOCKING 0x0 ;  /* 0x0000000000007b1d */ /* 0x000fec0000010000 */
[----:B-----5:R-:W-:Y:S04]  /*477a0*/  STL.64 [R1+0x1770], R10 ;  /* 0x0017700a01007387 */ /* 0x020fe80000100a00 */
[----:B----4-:R1:W-:Y:S04]  /*477b0*/  STL.64 [R1+0x1768], R8 ;  /* 0x0017680801007387 */ /* 0x0103e80000100a00 */
[----:B-1----:R-:W4:Y:S04]  /*477c0*/  LDL.LU R8, [R1+0xa0] ;  /* 0x0000a00001087983 */ /* 0x002f280000300800 */
[----:B------:R-:W4:Y:S04]  /*477d0*/  LDL.LU R9, [R1+0xa4] ;  /* 0x0000a40001097983 */ /* 0x000f280000300800 */
[----:B------:R-:W4:Y:S04]  /*477e0*/  LDL.LU R10, [R1+0xa8] ;  /* 0x0000a800010a7983 */ /* 0x000f280000300800 */
[----:B------:R-:W4:Y:S04]  /*477f0*/  LDL.LU R11, [R1+0xac] ;  /* 0x0000ac00010b7983 */ /* 0x000f280000300800 */
[----:B---3--:R-:W-:Y:S04]  /*47800*/  STL.64 [R1+0x1708], R14 ;  /* 0x0017080e01007387 */ /* 0x008fe80000100a00 */
[----:B--2---:R1:W-:Y:S04]  /*47810*/  STL.64 [R1+0x1700], R12 ;  /* 0x0017000c01007387 */ /* 0x0043e80000100a00 */
[----:B-1----:R-:W2:Y:S04]  /*47820*/  LDL.LU R12, [R1+0x110] ;  /* 0x00011000010c7983 */ /* 0x002ea80000300800 */
[----:B------:R-:W2:Y:S04]  /*47830*/  LDL.LU R13, [R1+0x114] ;  /* 0x00011400010d7983 */ /* 0x000ea80000300800 */
[----:B------:R-:W2:Y:S04]  /*47840*/  LDL.LU R14, [R1+0x118] ;  /* 0x00011800010e7983 */ /* 0x000ea80000300800 */
[----:B------:R-:W2:Y:S04]  /*47850*/  LDL.LU R15, [R1+0x11c] ;  /* 0x00011c00010f7983 */ /* 0x000ea80000300800 */
[----:B------:R-:W3:Y:S04]  /*47860*/  LDL.LU R20, [R1+0x130] ;  /* 0x0001300001147983 */ /* 0x000ee80000300800 */
[----:B------:R-:W3:Y:S04]  /*47870*/  LDL.LU R21, [R1+0x134] ;  /* 0x0001340001157983 */ /* 0x000ee80000300800 */
[----:B------:R-:W3:Y:S04]  /*47880*/  LDL.LU R22, [R1+0x138] ;  /* 0x0001380001167983 */ /* 0x000ee80000300800 */
[----:B------:R-:W3:Y:S04]  /*47890*/  LDL.LU R23, [R1+0x13c] ;  /* 0x00013c0001177983 */ /* 0x000ee80000300800 */
[----:B------:R-:W5:Y:S04]  /*478a0*/  LDL.LU R24, [R1+0x120] ;  /* 0x0001200001187983 */ /* 0x000f680000300800 */
[----:B------:R-:W5:Y:S04]  /*478b0*/  LDL.LU R25, [R1+0x124] ;  /* 0x0001240001197983 */ /* 0x000f680000300800 */
[----:B------:R-:W5:Y:S04]  /*478c0*/  LDL.LU R26, [R1+0x128] ;  /* 0x00012800011a7983 */ /* 0x000f680000300800 */
[----:B------:R-:W5:Y:S04]  /*478d0*/  LDL.LU R27, [R1+0x12c] ;  /* 0x00012c00011b7983 */ /* 0x000f680000300800 */
[----:B------:R-:W2:Y:S04]  /*478e0*/  LDL.LU R16, [R1+0x1d0] ;  /* 0x0001d00001107983 */ /* 0x000ea80000300800 */
[----:B------:R-:W2:Y:S04]  /*478f0*/  LDL.LU R17, [R1+0x1d4] ;  /* 0x0001d40001117983 */ /* 0x000ea80000300800 */
[----:B------:R-:W2:Y:S04]  /*47900*/  LDL.LU R18, [R1+0x1d8] ;  /* 0x0001d80001127983 */ /* 0x000ea80000300800 */
[----:B------:R-:W2:Y:S04]  /*47910*/  LDL.LU R19, [R1+0x1dc] ;  /* 0x0001dc0001137983 */ /* 0x000ea80000300800 */
[----:B0-----:R-:W-:Y:S04]  /*47920*/  STL [R1+0x1578], R6 ;  /* 0x0015780601007387 */ /* 0x001fe80000100800 */
[----:B------:R-:W-:Y:S04]  /*47930*/  STL [R1+0x1574], R7 ;  /* 0x0015740701007387 */ /* 0x000fe80000100800 */
[----:B------:R0:W-:Y:S04]  /*47940*/  STL.64 [R1+0x1598], R4 ;  /* 0x0015980401007387 */ /* 0x0001e80000100a00 */
[----:B0-----:R-:W2:Y:S04]  /*47950*/  LDL.LU R4, [R1+0x190] ;  /* 0x0001900001047983 */ /* 0x001ea80000300800 */
[----:B------:R-:W2:Y:S04]  /*47960*/  LDL.LU R5, [R1+0x194] ;  /* 0x0001940001057983 */ /* 0x000ea80000300800 */
[----:B------:R-:W2:Y:S04]  /*47970*/  LDL.LU R6, [R1+0x198] ;  /* 0x0001980001067983 */ /* 0x000ea80000300800 */
[----:B------:R-:W2:Y:S04]  /*47980*/  LDL.LU R7, [R1+0x19c] ;  /* 0x00019c0001077983 */ /* 0x000ea80000300800 */
[----:B----4-:R0:W-:Y:S04]  /*47990*/  STS.128 [R0], R8 ;  /* 0x0000000800007388 */ /* 0x0101e80000000c00 */
[----:B0-----:R-:W4:Y:S04]  /*479a0*/  LDL.LU.64 R10, [R1+0x1770] ;  /* 0x00177000010a7983 */ /* 0x001f280000300a00 */
[----:B------:R-:W4:Y:S04]  /*479b0*/  LDL.LU.64 R8, [R1+0x1768] ;  /* 0x0017680001087983 */ /* 0x000f280000300a00 */
[----:B----4-:R0:W-:Y:S04]  /*479c0*/  STS.128 [R0+0x80], R8 ;  /* 0x0000800800007388 */ /* 0x0101e80000000c00 */
        /* <DEDUP_REMOVED lines=14> */
[----:B--2---:R-:W-:Y:S04]  /*47ab0*/  STS.128 [R0+0x680], R12 ;  /* 0x0006800c00007388 */ /* 0x004fe80000000c00 */
[----:B----4-:R0:W-:Y:S04]  /*47ac0*/  STS.128 [R0+0x600], R8 ;  /* 0x0006000800007388 */ /* 0x0101e80000000c00 */
[----:B------:R-:W-:Y:S06]  /*47ad0*/  BAR.SYNC.DEFER_BLOCKING 0x0 ;  /* 0x0000000000007b1d */ /* 0x000fec0000010000 */
[----:B0-----:R-:W2:Y:S04]  /*47ae0*/  LDL.LU R8, [R1+0x1710] ;  /* 0x0017100001087983 */ /* 0x001ea80000300800 */
[----:B------:R-:W0:Y:S04]  /*47af0*/  LDS.128 R12, [R28] ;  /* 0x000000001c0c7984 */ /* 0x000e280000000c00 */
[----:B0-----:R-:W-:Y:S04]  /*47b00*/  STL.64 [R1+0x90], R12 ;  /* 0x0000900c01007387 */ /* 0x001fe80000100a00 */
[----:B------:R-:W-:Y:S04]  /*47b10*/  STL.64 [R1+0x98], R14 ;  /* 0x0000980e01007387 */ /* 0x000fe80000100a00 */
[----:B------:R-:W0:Y:S04]  /*47b20*/  LDS.128 R12, [R28+0x800] ;  /* 0x000800001c0c7984 */ /* 0x000e280000000c00 */
[----:B0-----:R-:W-:Y:S04]  /*47b30*/  STL.64 [R1+0x110], R12 ;  /* 0x0001100c01007387 */ /* 0x001fe80000100a00 */
[----:B------:R-:W-:Y:S04]  /*47b40*/  STL.64 [R1+0x118], R14 ;  /* 0x0001180e01007387 */ /* 0x000fe80000100a00 */
[----:B--2---:R-:W0:Y:S04]  /*47b50*/  LDS.128 R12, [R8] ;  /* 0x00000000080c7984 */ /* 0x004e280000000c00 */
[----:B0-----:R-:W-:Y:S04]  /*47b60*/  STL.64 [R1+0xc0], R12 ;  /* 0x0000c00c01007387 */ /* 0x001fe80000100a00 */
        /* <DEDUP_REMOVED lines=14> */
[----:B------:R-:W-:Y:S06]  /*47c50*/  BAR.SYNC.DEFER_BLOCKING 0x0 ;  /* 0x0000000000007b1d */ /* 0x000fec0000010000 */
[----:B0-----:R-:W-:Y:S04]  /*47c60*/  STL.64 [R1+0x260], R12 ;  /* 0x0002600c01007387 */ /* 0x001fe80000100a00 */
[----:B------:R0:W-:Y:S04]  /*47c70*/  STL.64 [R1+0x268], R14 ;  /* 0x0002680e01007387 */ /* 0x0001e80000100a00 */
[----:B0-----:R-:W2:Y:S04]  /*47c80*/  LDL.LU.64 R14, [R1+0x1708] ;  /* 0x00170800010e7983 */ /* 0x001ea80000300a00 */
[----:B------:R-:W2:Y:S04]  /*47c90*/  LDL.LU.64 R12, [R1+0x1700] ;  /* 0x00170000010c7983 */ /* 0x000ea80000300a00 */
[----:B-----5:R0:W-:Y:S04]  /*47ca0*/  STS.128 [R0], R24 ;  /* 0x0000001800007388 */ /* 0x0201e80000000c00 */
[----:B---3--:R1:W-:Y:S04]  /*47cb0*/  STS.128 [R0+0x80], R20 ;  /* 0x0000801400007388 */ /* 0x0083e80000000c00 */
[----:B0-----:R-:W3:Y:S04]  /*47cc0*/  LDL.LU.64 R26, [R1+0x16f8] ;  /* 0x0016f800011a7983 */ /* 0x001ee80000300a00 */
[----:B------:R-:W3:Y:S04]  /*47cd0*/  LDL.LU.64 R24, [R1+0x16f0] ;  /* 0x0016f00001187983 */ /* 0x000ee80000300a00 */
[----:B-1----:R-:W4:Y:S04]  /*47ce0*/  LDL.LU.64 R22, [R1+0x16e8] ;  /* 0x0016e80001167983 */ /* 0x002f280000300a00 */
[----:B------:R-:W4:Y:S04]  /*47cf0*/  LDL.LU.64 R20, [R1+0x16e0] ;  /* 0x0016e00001147983 */ /* 0x000f280000300a00 */
[----:B--2---:R0:W-:Y:S04]  /*47d00*/  STS.128 [R0+0x200], R12 ;  /* 0x0002000c00007388 */ /* 0x0041e80000000c00 */
[----:B0-----:R-:W2:Y:S04]  /*47d10*/  LDL.LU.64 R14, [R1+0x16d8] ;  /* 0x0016d800010e7983 */ /* 0x001ea80000300a00 */
[----:B------:R-:W2:Y:S04]  /*47d20*/  LDL.LU.64 R12, [R1+0x16d0] ;  /* 0x0016d000010c7983 */ /* 0x000ea80000300a00 */
[----:B------:R-:W-:Y:S04]  /*47d30*/  STS.128 [R0+0x280], R4 ;  /* 0x0002800400007388 */ /* 0x000fe80000000c00 */
[----:B---3--:R-:W-:Y:S04]  /*47d40*/  STS.128 [R0+0x400], R24 ;  /* 0x0004001800007388 */ /* 0x008fe80000000c00 */
[----:B----4-:R-:W-:Y:S04]  /*47d50*/  STS.128 [R0+0x480], R20 ;  /* 0x0004801400007388 */ /* 0x010fe80000000c00 */
[----:B------:R-:W-:Y:S04]  /*47d60*/  STS.128 [R0+0x680], R16 ;  /* 0x0006801000007388 */ /* 0x000fe80000000c00 */
[----:B--2---:R-:W-:Y:S04]  /*47d70*/  STS.128 [R0+0x600], R12 ;  /* 0x0006000c00007388 */ /* 0x004fe80000000c00 */
[----:B------:R-:W-:Y:S06]  /*47d80*/  BAR.SYNC.DEFER_BLOCKING 0x0 ;  /* 0x0000000000007b1d */ /* 0x000fec0000010000 */
[----:B------:R-:W0:Y:S04]  /*47d90*/  LDS.128 R12, [R28] ;  /* 0x000000001c0c7984 */ /* 0x000e280000000c00 */
[----:B------:R-:W1:Y:S04]  /*47da0*/  LDS.128 R16, [R28+0x800] ;  /* 0x000800001c107984 */ /* 0x000e680000000c00 */
[----:B------:R-:W2:Y:S04]  /*47db0*/  LDS.128 R4, [R8] ;  /* 0x0000000008047984 */ /* 0x000ea80000000c00 */
[----:B0-----:R-:W-:Y:S04]  /*47dc0*/  STL.64 [R1+0x80], R12 ;  /* 0x0000800c01007387 */ /* 0x001fe80000100a00 */
[----:B------:R-:W-:Y:S04]  /*47dd0*/  STL.64 [R1+0x88], R14 ;  /* 0x0000880e01007387 */ /* 0x000fe80000100a00 */
[----:B------:R-:W0:Y:S04]  /*47de0*/  LDS.128 R12, [R8+0x800] ;  /* 0x00080000080c7984 */ /* 0x000e280000000c00 */
[----:B-1----:R-:W-:Y:S04]  /*47df0*/  STL.64 [R1+0xf0], R16 ;  /* 0x0000f01001007387 */ /* 0x002fe80000100a00 */
[----:B------:R-:W-:Y:S04]  /*47e00*/  STL.64 [R1+0xf8], R18 ;  /* 0x0000f81201007387 */ /* 0x000fe80000100a00 */
[----:B------:R-:W-:Y:S04]  /*47e10*/  STL [R1+0x1678], R8 ;  /* 0x0016780801007387 */ /* 0x000fe80000100800 */
[----:B--2---:R-:W-:Y:S04]  /*47e20*/  STL.64 [R1+0x70], R4 ;  /* 0x0000700401007387 */ /* 0x004fe80000100a00 */
[----:B------:R-:W-:Y:S04]  /*47e30*/  STL.64 [R1+0x78], R6 ;  /* 0x0000780601007387 */ /* 0x000fe80000100a00 */
[----:B------:R-:W1:Y:S04]  /*47e40*/  LDS.128 R4, [R3] ;  /* 0x0000000003047984 */ /* 0x000e680000000c00 */
[----:B------:R-:W-:Y:S04]  /*47e50*/  LDS.128 R8, [R2] ;  /* 0x0000000002087984 */ /* 0x000fe80000000c00 */
[----:B0-----:R-:W-:Y:S04]  /*47e60*/  STL.64 [R1+0xe0], R12 ;  /* 0x0000e00c01007387 */ /* 0x001fe80000100a00 */
[----:B------:R-:W-:Y:S04]  /*47e70*/  STL.64 [R1+0xe8], R14 ;  /* 0x0000e80e01007387 */ /* 0x000fe80000100a00 */
[----:B------:R-:W0:Y:S04]  /*47e80*/  LDS.128 R12, [R3+0x800] ;  /* 0x00080000030c7984 */ /* 0x000e280000000c00 */
[----:B-1----:R-:W-:Y:S04]  /*47e90*/  STL.64 [R1+0xb0], R4 ;  /* 0x0000b00401007387 */ /* 0x002fe80000100a00 */
[----:B------:R-:W-:Y:S04]  /*47ea0*/  STL.64 [R1+0xb8], R6 ;  /* 0x0000b80601007387 */ /* 0x000fe80000100a00 */
[----:B------:R-:W1:Y:S04]  /*47eb0*/  LDS.128 R4, [R2+0x800] ;  /* 0x0008000002047984 */ /* 0x000e680000000c00 */
[----:B0-----:R-:W-:Y:S04]  /*47ec0*/  STL.64 [R1+0x130], R12 ;  /* 0x0001300c01007387 */ /* 0x001fe80000100a00 */
[----:B------:R-:W-:Y:S04]  /*47ed0*/  STL.64 [R1+0x138], R14 ;  /* 0x0001380e01007387 */ /* 0x000fe80000100a00 */
[----:B------:R-:W2:Y:S04]  /*47ee0*/  LDL.LU R20, [R1+0x390] ;  /* 0x0003900001147983 */ /* 0x000ea80000300800 */
[----:B------:R-:W-:Y:S04]  /*47ef0*/  STL.64 [R1+0xa0], R8 ;  /* 0x0000a00801007387 */ /* 0x000fe80000100a00 */
[----:B------:R-:W-:Y:S04]  /*47f00*/  STL.64 [R1+0xa8], R10 ;  /* 0x0000a80a01007387 */ /* 0x000fe80000100a00 */
[----:B-1----:R0:W-:Y:S04]  /*47f10*/  STL.64 [R1+0x120], R4 ;  /* 0x0001200401007387 */ /* 0x0021e80000100a00 */
[----:B------:R1:W-:Y:S04]  /*47f20*/  STL.64 [R1+0x128], R6 ;  /* 0x0001280601007387 */ /* 0x0003e80000100a00 */
[----:B------:R-:W2:Y:S04]  /*47f30*/  LDL.LU R21, [R1+0x394] ;  /* 0x0003940001157983 */ /* 0x000ea80000300800 */
[----:B------:R-:W3:Y:S04]  /*47f40*/  LDL.LU R22, [R1+0x398] ;  /* 0x0003980001167983 */ /* 0x000ee80000300800 */
[----:B------:R-:W3:Y:S04]  /*47f50*/  LDL.LU R23, [R1+0x39c] ;  /* 0x00039c0001177983 */ /* 0x000ee80000300800 */
[----:B------:R-:W-:Y:S06]  /*47f60*/  BAR.SYNC.DEFER_BLOCKING 0x0 ;  /* 0x0000000000007b1d */ /* 0x000fec0000010000 */
[----:B---3--:R-:W-:Y:S04]  /*47f70*/  STL.64 [R1+0x1630], R22 ;  /* 0x0016301601007387 */ /* 0x008fe80000100a00 */
[----:B--2---:R-:W-:Y:S04]  /*47f80*/  STL.64 [R1+0x1628], R20 ;  /* 0x0016281401007387 */ /* 0x004fe80000100a00 */
[----:B------:R-:W2:Y:S04]  /*47f90*/  LDL.LU R24, [R1+0x380] ;  /* 0x0003800001187983 */ /* 0x000ea80000300800 */
[----:B------:R-:W2:Y:S04]  /*47fa0*/  LDL.LU R25, [R1+0x384] ;  /* 0x0003840001197983 */ /* 0x000ea80000300800 */
[----:B------:R-:W3:Y:S04]  /*47fb0*/  LDL.LU R26, [R1+0x388] ;  /* 0x00038800011a7983 */ /* 0x000ee80000300800 */
[----:B------:R-:W3:Y:S04]  /*47fc0*/  LDL.LU R27, [R1+0x38c] ;  /* 0x00038c00011b7983 */ /* 0x000ee80000300800 */
[----:B---3--:R-:W-:Y:S04]  /*47fd0*/  STL.64 [R1+0x1640], R26 ;  /* 0x0016401a01007387 */ /* 0x008fe80000100a00 */
[----:B--2---:R2:W-:Y:S04]  /*47fe0*/  STL.64 [R1+0x1638], R24 ;  /* 0x0016381801007387 */ /* 0x0045e80000100a00 */
[----:B0-----:R-:W3:Y:S04]  /*47ff0*/  LDL.LU R4, [R1+0x370] ;  /* 0x0003700001047983 */ /* 0x001ee80000300800 */
[----:B------:R-:W3:Y:S04]  /*48000*/  LDL.LU R5, [R1+0x374] ;  /* 0x0003740001057983 */ /* 0x000ee80000300800 */
[----:B-1----:R-:W4:Y:S04]  /*48010*/  LDL.LU R6, [R1+0x378] ;  /* 0x0003780001067983 */ /* 0x002f280000300800 */
[----:B------:R-:W4:Y:S04]  /*48020*/  LDL.LU R7, [R1+0x37c] ;  /* 0x00037c0001077983 */ /* 0x000f280000300800 */
[----:B------:R-:W5:Y:S04]  /*48030*/  LDL.LU R16, [R1+0x300] ;  /* 0x0003000001107983 */ /* 0x000f680000300800 */
[----:B------:R-:W5:Y:S04]  /*48040*/  LDL.LU R17, [R1+0x304] ;  /* 0x0003040001117983 */ /* 0x000f680000300800 */
[----:B------:R-:W2:Y:S04]  /*48050*/  LDL.LU R18, [R1+0x308] ;  /* 0x0003080001127983 */ /* 0x000ea80000300800 */
[----:B------:R-:W2:Y:S04]  /*48060*/  LDL.LU R19, [R1+0x30c] ;  /* 0x00030c0001137983 */ /* 0x000ea80000300800 */
[----:B--2---:R-:W-:Y:S04]  /*48070*/  STL.64 [R1+0x1688], R18 ;  /* 0x0016881201007387 */ /* 0x004fe80000100a00 */
[----:B-----5:R0:W-:Y:S04]  /*48080*/  STL.64 [R1+0x1680], R16 ;  /* 0x0016801001007387 */ /* 0x0201e80000100a00 */
[----:B----4-:R-:W-:Y:S04]  /*48090*/  STL.64 [R1+0x1650], R6 ;  /* 0x0016500601007387 */ /* 0x010fe80000100a00 */
[----:B---3--:R-:W-:Y:S04]  /*480a0*/  STL.64 [R1+0x1648], R4 ;  /* 0x0016480401007387 */ /* 0x008fe80000100a00 */
[----:B------:R-:W2:Y:S04]  /*480b0*/  LDL.LU R24, [R1+0x350] ;  /* 0x0003500001187983 */ /* 0x000ea80000300800 */
[----:B------:R-:W2:Y:S04]  /*480c0*/  LDL.LU R25, [R1+0x354] ;  /* 0x0003540001197983 */ /* 0x000ea80000300800 */
[----:B------:R-:W3:Y:S04]  /*480d0*/  LDL.LU R26, [R1+0x358] ;  /* 0x00035800011a7983 */ /* 0x000ee80000300800 */
[----:B------:R-:W3:Y:S04]  /*480e0*/  LDL.LU R27, [R1+0x35c] ;  /* 0x00035c00011b7983 */ /* 0x000ee80000300800 */
        /* <DEDUP_REMOVED lines=26> */
[----:B------:R-:W4:Y:S04]  /*48290*/  LDL.LU R18, [R1+0x1e8] ;  /* 0x0001e80001127983 */ /* 0x000f280000300800 */
[----:B------:R-:W4:Y:S04]  /*482a0*/  LDL.LU R19, [R1+0x1ec] ;  /* 0x0001ec0001137983 */ /* 0x000f280000300800 */
[----:B------:R-:W5:Y:S04]  /*482b0*/  LDL.LU R8, [R1+0x2e0] ;  /* 0x0002e00001087983 */ /* 0x000f680000300800 */
[----:B------:R-:W5:Y:S04]  /*482c0*/  LDL.LU R9, [R1+0x2e4] ;  /* 0x0002e40001097983 */ /* 0x000f680000300800 */
[----:B------:R-:W5:Y:S04]  /*482d0*/  LDL.LU R10, [R1+0x2e8] ;  /* 0x0002e800010a7983 */ /* 0x000f680000300800 */
[----:B------:R-:W5:Y:S04]  /*482e0*/  LDL.LU R11, [R1+0x2ec] ;  /* 0x0002ec00010b7983 */ /* 0x000f680000300800 */
[----:B---3--:R-:W-:Y:S04]  /*482f0*/  STL.64 [R1+0x1660], R26 ;  /* 0x0016601a01007387 */ /* 0x008fe80000100a00 */
[----:B--2---:R-:W-:Y:S04]  /*48300*/  STL.64 [R1+0x1658], R24 ;  /* 0x0016581801007387 */ /* 0x004fe80000100a00 */
[----:B------:R-:W2:Y:S04]  /*48310*/  LDL.LU R4, [R1+0x320] ;  /* 0x0003200001047983 */ /* 0x000ea80000300800 */
[----:B------:R-:W2:Y:S04]  /*48320*/  LDL.LU R5, [R1+0x324] ;  /* 0x0003240001057983 */ /* 0x000ea80000300800 */
[----:B------:R-:W3:Y:S04]  /*48330*/  LDL.LU R6, [R1+0x328] ;  /* 0x0003280001067983 */ /* 0x000ee80000300800 */
[----:B------:R-:W3:Y:S04]  /*48340*/  LDL.LU R7, [R1+0x32c] ;  /* 0x00032c0001077983 */ /* 0x000ee80000300800 */
[----:B----4-:R-:W-:Y:S04]  /*48350*/  STS.128 [R0], R16 ;  /* 0x0000001000007388 */ /* 0x010fe80000000c00 */
[----:B---3--:R-:W-:Y:S04]  /*48360*/  STL.64 [R1+0x1670], R6 ;  /* 0x0016700601007387 */ /* 0x008fe80000100a00 */
[----:B--2---:R0:W-:Y:S04]  /*48370*/  STL.64 [R1+0x1668], R4 ;  /* 0x0016680401007387 */ /* 0x0041e80000100a00 */
[----:B0-----:R-:W2:Y:S04]  /*48380*/  LDL.LU R4, [R1+0x2f0] ;  /* 0x0002f00001047983 */ /* 0x001ea80000300800 */
[----:B------:R-:W2:Y:S04]  /*48390*/  LDL.LU R5, [R1+0x2f4] ;  /* 0x0002f40001057983 */ /* 0x000ea80000300800 */
[----:B------:R-:W2:Y:S04]  /*483a0*/  LDL.LU R6, [R1+0x2f8] ;  /* 0x0002f80001067983 */ /* 0x000ea80000300800 */
[----:B------:R-:W2:Y:S04]  /*483b0*/  LDL.LU R7, [R1+0x2fc] ;  /* 0x0002fc0001077983 */ /* 0x000ea80000300800 */
[----:B------:R-:W3:Y:S04]  /*483c0*/  LDL.LU R24, [R1+0x310] ;  /* 0x0003100001187983 */ /* 0x000ee80000300800 */
[----:B------:R-:W3:Y:S04]  /*483d0*/  LDL.LU R25, [R1+0x314] ;  /* 0x0003140001197983 */ /* 0x000ee80000300800 */
[----:B------:R-:W3:Y:S04]  /*483e0*/  LDL.LU R26, [R1+0x318] ;  /* 0x00031800011a7983 */ /* 0x000ee80000300800 */
[----:B------:R-:W3:Y:S04]  /*483f0*/  LDL.LU R27, [R1+0x31c] ;  /* 0x00031c00011b7983 */ /* 0x000ee80000300800 */
[----:B------:R-:W4:Y:S04]  /*48400*/  LDL.LU R20, [R1+0x360] ;  /* 0x0003600001147983 */ /* 0x000f280000300800 */
[----:B------:R-:W4:Y:S04]  /*48410*/  LDL.LU R21, [R1+0x364] ;  /* 0x0003640001157983 */ /* 0x000f280000300800 */
[----:B------:R-:W4:Y:S04]  /*48420*/  LDL.LU R22, [R1+0x368] ;  /* 0x0003680001167983 */ /* 0x000f280000300800 */
[----:B------:R-:W4:Y:S04]  /*48430*/  LDL.LU R23, [R1+0x36c] ;  /* 0x00036c0001177983 */ /* 0x000f280000300800 */
[----:B------:R-:W2:Y:S04]  /*48440*/  LDL.LU R12, [R1+0x3a0] ;  /* 0x0003a000010c7983 */ /* 0x000ea80000300800 */
[----:B------:R-:W2:Y:S04]  /*48450*/  LDL.LU R13, [R1+0x3a4] ;  /* 0x0003a400010d7983 */ /* 0x000ea80000300800 */
[----:B------:R-:W2:Y:S04]  /*48460*/  LDL.LU R14, [R1+0x3a8] ;  /* 0x0003a800010e7983 */ /* 0x000ea80000300800 */
[----:B------:R-:W2:Y:S04]  /*48470*/  LDL.LU R15, [R1+0x3ac] ;  /* 0x0003ac00010f7983 */ /* 0x000ea80000300800 */
[----:B------:R-:W2:Y:S04]  /*48480*/  LDL.LU.64 R18, [R1+0x16c8] ;  /* 0x0016c80001127983 */ /* 0x000ea80000300a00 */
        /* <DEDUP_REMOVED lines=10> */
[----:B-----5:R-:W-:Y:S04]  /*48530*/  STS.128 [R0+0x480], R8 ;  /* 0x0004800800007388 */ /* 0x020fe80000000c00 */
[----:B--2---:R0:W-:Y:S04]  /*48540*/  STS.128 [R0+0x400], R16 ;  /* 0x0004001000007388 */ /* 0x0041e80000000c00 */
[----:B0-----:R-:W2:Y:S04]  /*48550*/  LDL.LU.64 R18, [R1+0x1688] ;  /* 0x0016880001127983 */ /* 0x001ea80000300a00 */
[----:B------:R-:W2:Y:S04]  /*48560*/  LDL.LU.64 R16, [R1+0x1680] ;  /* 0x0016800001107983 */ /* 0x000ea80000300a00 */
[----:B------:R-:W5:Y:S04]  /*48570*/  LDL.LU R8, [R1+0x1678] ;  /* 0x0016780001087983 */ /* 0x000f680000300800 */
[----:B------:R-:W-:Y:S04]  /*48580*/  STS.128 [R0+0x600], R4 ;  /* 0x0006000400007388 */ /* 0x000fe80000000c00 */
[----:B--2---:R-:W-:Y:S04]  /*48590*/  STS.128 [R0+0x680], R16 ;  /* 0x0006801000007388 */ /* 0x004fe80000000c00 */
[----:B------:R-:W-:Y:S06]  /*485a0*/  BAR.SYNC.DEFER_BLOCKING 0x0 ;  /* 0x0000000000007b1d */ /* 0x000fec0000010000 */
[----:B------:R-:W0:Y:S04]  /*485b0*/  LDS.128 R16, [R28] ;  /* 0x000000001c107984 */ /* 0x000e280000000c00 */
[----:B------:R-:W1:Y:S04]  /*485c0*/  LDS.128 R4, [R28+0x800] ;  /* 0x000800001c047984 */ /* 0x000e680000000c00 */
[----:B0-----:R0:W-:Y:S04]  /*485d0*/  STL.64 [R1+0x1e0], R16 ;  /* 0x0001e01001007387 */ /* 0x0011e80000100a00 */
[----:B------:R2:W-:Y:S04]  /*485e0*/  STL.64 [R1+0x1e8], R18 ;  /* 0x0001e81201007387 */ /* 0x0005e80000100a00 */
[----:B0-----:R-:W4:Y:S04]  /*485f0*/  LDL.LU R16, [R1+0x3b0] ;  /* 0x0003b00001107983 */ /* 0x001f280000300800 */
[----:B-1----:R-:W-:Y:S04]  /*48600*/  STL.64 [R1+0x2b0], R4 ;  /* 0x0002b00401007387 */ /* 0x002fe80000100a00 */
[----:B------:R-:W-:Y:S04]  /*48610*/  STL.64 [R1+0x2b8], R6 ;  /* 0x0002b80601007387 */ /* 0x000fe80000100a00 */
[----:B-----5:R-:W0:Y:S04]  /*48620*/  LDS.128 R4, [R8] ;  /* 0x0000000008047984 */ /* 0x020e280000000c00 */
[----:B------:R-:W5:Y:S04]  /*48630*/  LDL.LU R17, [R1+0x3b4] ;  /* 0x0003b40001117983 */ /* 0x000f680000300800 */
[----:B--2---:R-:W5:Y:S04]  /*48640*/  LDL.LU R18, [R1+0x3b8] ;  /* 0x0003b80001127983 */ /* 0x004f680000300800 */
[----:B------:R-:W5:Y:S04]  /*48650*/  LDL.LU R19, [R1+0x3bc] ;  /* 0x0003bc0001137983 */ /* 0x000f680000300800 */
        /* <DEDUP_REMOVED lines=16> */
[----:B---3--:R-:W-:Y:S04]  /*48760*/  STS.128 [R0], R24 ;  /* 0x0000001800007388 */ /* 0x008fe80000000c00 */
[----:B0-----:R-:W-:Y:S04]  /*48770*/  STL.64 [R1+0x2c0], R4 ;  /* 0x0002c00401007387 */ /* 0x001fe80000100a00 */
[----:B------:R0:W-:Y:S04]  /*48780*/  STL.64 [R1+0x2c8], R6 ;  /* 0x0002c80601007387 */ /* 0x0001e80000100a00 */
[----:B0-----:R-:W2:Y:S04]  /*48790*/  LDL.LU.64 R6, [R1+0x1670] ;  /* 0x0016700001067983 */ /* 0x001ea80000300a00 */
[----:B------:R-:W2:Y:S04]  /*487a0*/  LDL.LU.64 R4, [R1+0x1668] ;  /* 0x0016680001047983 */ /* 0x000ea80000300a00 */
[----:B------:R-:W3:Y:S04]  /*487b0*/  LDL.LU.64 R26, [R1+0x1660] ;  /* 0x00166000011a7983 */ /* 0x000ee80000300a00 */
[----:B------:R-:W3:Y:S04]  /*487c0*/  LDL.LU.64 R24, [R1+0x1658] ;  /* 0x0016580001187983 */ /* 0x000ee80000300a00 */
[----:B----4-:R-:W-:Y:S04]  /*487d0*/  STS.128 [R0+0x280], R20 ;  /* 0x0002801400007388 */ /* 0x010fe80000000c00 */
[----:B--2---:R0:W-:Y:S04]  /*487e0*/  STS.128 [R0+0x80], R4 ;  /* 0x0000800400007388 */ /* 0x0041e80000000c00 */
[----:B---3--:R1:W-:Y:S04]  /*487f0*/  STS.128 [R0+0x200], R24 ;  /* 0x0002001800007388 */ /* 0x0083e80000000c00 */
[----:B0-----:R-:W2:Y:S04]  /*48800*/  LDL.LU.64 R6, [R1+0x1650] ;  /* 0x0016500001067983 */ /* 0x001ea80000300a00 */
[----:B------:R-:W2:Y:S04]  /*48810*/  LDL.LU.64 R4, [R1+0x1648] ;  /* 0x0016480001047983 */ /* 0x000ea80000300a00 */
[----:B-1----:R-:W3:Y:S04]  /*48820*/  LDL.LU.64 R26, [R1+0x1640] ;  /* 0x00164000011a7983 */ /* 0x002ee80000300a00 */
[----:B------:R-:W3:Y:S04]  /*48830*/  LDL.LU.64 R24, [R1+0x1638] ;  /* 0x0016380001187983 */ /* 0x000ee80000300a00 */
[----:B------:R-:W4:Y:S04]  /*48840*/  LDL.LU.64 R22, [R1+0x1630] ;  /* 0x0016300001167983 */ /* 0x000f280000300a00 */
[----:B------:R-:W4:Y:S04]  /*48850*/  LDL.LU.64 R20, [R1+0x1628] ;  /* 0x0016280001147983 */ /* 0x000f280000300a00 */
[----:B------:R-:W-:Y:S04]  /*48860*/  STS.128 [R0+0x680], R12 ;  /* 0x0006800c00007388 */ /* 0x000fe80000000c00 */
[----:B--2---:R-:W-:Y:S04]  /*48870*/  STS.128 [R0+0x400], R4 ;  /* 0x0004000400007388 */ /* 0x004fe80000000c00 */
[----:B---3--:R-:W-:Y:S04]  /*48880*/  STS.128 [R0+0x480], R24 ;  /* 0x0004801800007388 */ /* 0x008fe80000000c00 */
[----:B----4-:R-:W-:Y:S04]  /*48890*/  STS.128 [R0+0x600], R20 ;  /* 0x0006001400007388 */ /* 0x010fe80000000c00 */
        /* <DEDUP_REMOVED lines=9> */
[----:B------:R-:W1:Y:S04]  /*48930*/  LDS.128 R8, [R3+0x800] ;  /* 0x0008000003087984 */ /* 0x000e680000000c00 */
[----:B------:R-:W3:Y:S04]  /*48940*/  LDS.128 R4, [R3] ;  /* 0x0000000003047984 */ /* 0x000ee80000000c00 */
[----:B--2---:R-:W-:Y:S04]  /*48950*/  STL.64 [R1+0x1a0], R20 ;  /* 0x0001a01401007387 */ /* 0x004fe80000100a00 */
[----:B------:R-:W-:Y:S04]  /*48960*/  STL.64 [R1+0x1a8], R22 ;  /* 0x0001a81601007387 */ /* 0x000fe80000100a00 */
[----:B0-----:R-:W-:Y:S04]  /*48970*/  STL.64 [R1+0x190], R12 ;  /* 0x0001900c01007387 */ /* 0x001fe80000100a00 */
[----:B------:R-:W-:Y:S04]  /*48980*/  STL.64 [R1+0x198], R14 ;  /* 0x0001980e01007387 */ /* 0x000fe80000100a00 */
[----:B------:R-:W0:Y:S04]  /*48990*/  LDS.128 R12, [R2] ;  /* 0x00000000020c7984 */ /* 0x000e280000000c00 */
[----:B-1----:R-:W-:Y:S04]  /*489a0*/  STL [R1+0x1570], R10 ;  /* 0x0015700a01007387 */ /* 0x002fe80000100800 */
[----:B---3--:R-:W-:Y:S04]  /*489b0*/  STL.64 [R1+0x140], R4 ;  /* 0x0001400401007387 */ /* 0x008fe80000100a00 */
[----:B------:R-:W-:Y:S04]  /*489c0*/  STL.64 [R1+0x148], R6 ;  /* 0x0001480601007387 */ /* 0x000fe80000100a00 */
[----:B------:R-:W1:Y:S04]  /*489d0*/  LDS.128 R4, [R2+0x800] ;  /* 0x0008000002047984 */ /* 0x000e680000000c00 */
[----:B------:R-:W-:Y:S04]  /*489e0*/  STL [R1+0x156c], R11 ;  /* 0x00156c0b01007387 */ /* 0x000fe80000100800 */
[----:B------:R-:W-:Y:S04]  /*489f0*/  STL.64 [R1+0x15f0], R8 ;  /* 0x0015f00801007387 */ /* 0x000fe80000100a00 */
[----:B------:R-:W-:Y:S06]  /*48a00*/  BAR.SYNC.DEFER_BLOCKING 0x0 ;  /* 0x0000000000007b1d */ /* 0x000fec0000010000 */
[----:B0-----:R-:W-:Y:S04]  /*48a10*/  STL.64 [R1+0x15a8], R14 ;  /* 0x0015a80e01007387 */ /* 0x001fe80000100a00 */
[----:B------:R0:W-:Y:S04]  /*48a20*/  STL.64 [R1+0x15a0], R12 ;  /* 0x0015a00c01007387 */ /* 0x0001e80000100a00 */
[----:B-1----:R-:W-:Y:S04]  /*48a30*/  STL.64 [R1+0x1d0], R4 ;  /* 0x0001d00401007387 */ /* 0x002fe80000100a00 */
[----:B------:R-:W-:Y:S04]  /*48a40*/  STL.64 [R1+0x1d8], R6 ;  /* 0x0001d80601007387 */ /* 0x000fe80000100a00 */
[----:B------:R-:W2:Y:S04]  /*48a50*/  LDL.LU R24, [R1+0x5b0] ;  /* 0x0005b00001187983 */ /* 0x000ea80000300800 */
[----:B------:R-:W2:Y:S04]  /*48a60*/  LDL.LU R25, [R1+0x5b4] ;  /* 0x0005b40001197983 */ /* 0x000ea80000300800 */
[----:B------:R-:W3:Y:S04]  /*48a70*/  LDL.LU R26, [R1+0x5b8] ;  /* 0x0005b800011a7983 */ /* 0x000ee80000300800 */
        /* <DEDUP_REMOVED lines=9> */
[----:B------:R-:W2:Y:S04]  /*48b10*/  LDL.LU R22, [R1+0x418] ;  /* 0x0004180001167983 */ /* 0x000ea80000300800 */
[----:B------:R-:W2:Y:S04]  /*48b20*/  LDL.LU R23, [R1+0x41c] ;  /* 0x00041c0001177983 */ /* 0x000ea80000300800 */
[----:B--2---:R-:W-:Y:S04]  /*48b30*/  STL.64 [R1+0x1600], R22 ;  /* 0x0016001601007387 */ /* 0x004fe80000100a00 */
[----:B----4-:R0:W-:Y:S04]  /*48b40*/  STL.64 [R1+0x15f8], R20 ;  /* 0x0015f81401007387 */ /* 0x0101e80000100a00 */
[----:B------:R-:W2:Y:S04]  /*48b50*/  LDL.LU R8, [R1+0x3f0] ;  /* 0x0003f00001087983 */ /* 0x000ea80000300800 */
[----:B------:R-:W2:Y:S04]  /*48b60*/  LDL.LU R9, [R1+0x3f4] ;  /* 0x0003f40001097983 */ /* 0x000ea80000300800 */
[----:B------:R-:W4:Y:S04]  /*48b70*/  LDL.LU R10, [R1+0x3f8] ;  /* 0x0003f800010a7983 */ /* 0x000f280000300800 */
[----:B------:R-:W4:Y:S04]  /*48b80*/  LDL.LU R11, [R1+0x3fc] ;  /* 0x0003fc00010b7983 */ /* 0x000f280000300800 */
[----:B----4-:R-:W-:Y:S04]  /*48b90*/  STL.64 [R1+0x1610], R10 ;  /* 0x0016100a01007387 */ /* 0x010fe80000100a00 */
[----:B--2---:R1:W-:Y:S04]  /*48ba0*/  STL.64 [R1+0x1608], R8 ;  /* 0x0016080801007387 */ /* 0x0043e80000100a00 */
[----:B0-----:R-:W2:Y:S04]  /*48bb0*/  LDL.LU R20, [R1+0x3e0] ;  /* 0x0003e00001147983 */ /* 0x001ea80000300800 */
[----:B------:R-:W2:Y:S04]  /*48bc0*/  LDL.LU R21, [R1+0x3e4] ;  /* 0x0003e40001157983 */ /* 0x000ea80000300800 */
[----:B------:R-:W4:Y:S04]  /*48bd0*/  LDL.LU R22, [R1+0x3e8] ;  /* 0x0003e80001167983 */ /* 0x000f280000300800 */
[----:B------:R-:W4:Y:S04]  /*48be0*/  LDL.LU R23, [R1+0x3ec] ;  /* 0x0003ec0001177983 */ /* 0x000f280000300800 */
[----:B----4-:R-:W-:Y:S04]  /*48bf0*/  STL.64 [R1+0x1620], R22 ;  /* 0x0016201601007387 */ /* 0x010fe80000100a00 */
[----:B--2---:R0:W-:Y:S04]  /*48c00*/  STL.64 [R1+0x1618], R20 ;  /* 0x0016181401007387 */ /* 0x0041e80000100a00 */
[----:B-1----:R-:W2:Y:S04]  /*48c10*/  LDL.LU R8, [R1+0x3d0] ;  /* 0x0003d00001087983 */ /* 0x002ea80000300800 */
[----:B------:R-:W2:Y:S04]  /*48c20*/  LDL.LU R9, [R1+0x3d4] ;  /* 0x0003d40001097983 */ /* 0x000ea80000300800 */
[----:B------:R-:W2:Y:S04]  /*48c30*/  LDL.LU R10, [R1+0x3d8] ;  /* 0x0003d800010a7983 */ /* 0x000ea80000300800 */
[----:B------:R-:W2:Y:S04]  /*48c40*/  LDL.LU R11, [R1+0x3dc] ;  /* 0x0003dc00010b7983 */ /* 0x000ea80000300800 */
[----:B0-----:R-:W4:Y:S04]  /*48c50*/  LDL.LU R20, [R1+0x3c0] ;  /* 0x0003c00001147983 */ /* 0x001f280000300800 */
[----:B------:R-:W4:Y:S04]  /*48c60*/  LDL.LU R21, [R1+0x3c4] ;  /* 0x0003c40001157983 */ /* 0x000f280000300800 */
[----:B------:R-:W4:Y:S04]  /*48c70*/  LDL.LU R22, [R1+0x3c8] ;  /* 0x0003c80001167983 */ /* 0x000f280000300800 */
[----:B------:R-:W4:Y:S04]  /*48c80*/  LDL.LU R23, [R1+0x3cc] ;  /* 0x0003cc0001177983 */ /* 0x000f280000300800 */
[----:B---3--:R-:W-:Y:S04]  /*48c90*/  STL.64 [R1+0x15c8], R14 ;  /* 0x0015c80e01007387 */ /* 0x008fe80000100a00 */
[----:B------:R-:W-:Y:S04]  /*48ca0*/  STL.64 [R1+0x15c0], R12 ;  /* 0x0015c00c01007387 */ /* 0x000fe80000100a00 */
[----:B------:R-:W3:Y:S04]  /*48cb0*/  LDL.LU R24, [R1+0x4c0] ;  /* 0x0004c00001187983 */ /* 0x000ee80000300800 */
[----:B------:R-:W3:Y:S04]  /*48cc0*/  LDL.LU R25, [R1+0x4c4] ;  /* 0x0004c40001197983 */ /* 0x000ee80000300800 */
[----:B------:R-:W2:Y:S04]  /*48cd0*/  LDL.LU R26, [R1+0x4c8] ;  /* 0x0004c800011a7983 */ /* 0x000ea80000300800 */
[----:B------:R-:W2:Y:S04]  /*48ce0*/  LDL.LU R27, [R1+0x4cc] ;  /* 0x0004cc00011b7983 */ /* 0x000ea80000300800 */
[----:B--2---:R-:W-:Y:S04]  /*48cf0*/  STL.64 [R1+0x15d8], R26 ;  /* 0x0015d81a01007387 */ /* 0x004fe80000100a00 */
[----:B---3--:R0:W-:Y:S04]  /*48d00*/  STL.64 [R1+0x15d0], R24 ;  /* 0x0015d01801007387 */ /* 0x0081e80000100a00 */
[----:B0-----:R-:W2:Y:S04]  /*48d10*/  LDL.LU R24, [R1+0x420] ;  /* 0x0004200001187983 */ /* 0x001ea80000300800 */
[----:B------:R-:W2:Y:S04]  /*48d20*/  LDL.LU R25, [R1+0x424] ;  /* 0x0004240001197983 */ /* 0x000ea80000300800 */
[----:B------:R-:W2:Y:S04]  /*48d30*/  LDL.LU R26, [R1+0x428] ;  /* 0x00042800011a7983 */ /* 0x000ea80000300800 */
[----:B------:R-:W2:Y:S04]  /*48d40*/  LDL.LU R27, [R1+0x42c] ;  /* 0x00042c00011b7983 */ /* 0x000ea80000300800 */
[----:B------:R-:W3:Y:S04]  /*48d50*/  LDL.LU R12, [R1+0x430] ;  /* 0x00043000010c7983 */ /* 0x000ee80000300800 */
[----:B------:R-:W3:Y:S04]  /*48d60*/  LDL.LU R13, [R1+0x434] ;  /* 0x00043400010d7983 */ /* 0x000ee80000300800 */
[----:B------:R-:W2:Y:S04]  /*48d70*/  LDL.LU R14, [R1+0x438] ;  /* 0x00043800010e7983 */ /* 0x000ea80000300800 */
[----:B------:R-:W2:Y:S04]  /*48d80*/  LDL.LU R15, [R1+0x43c] ;  /* 0x00043c00010f7983 */ /* 0x000ea80000300800 */
[----:B-----5:R-:W-:Y:S04]  /*48d90*/  STS.128 [R0], R16 ;  /* 0x0000001000007388 */ /* 0x020fe80000000c00 */
[----:B----4-:R-:W-:Y:S04]  /*48da0*/  STS.128 [R0+0x80], R20 ;  /* 0x0000801400007388 */ /* 0x010fe80000000c00 */
        /* <DEDUP_REMOVED lines=14> */
[----:B------:R-:W5:Y:S04]  /*48e90*/  LDL.LU.64 R22, [R1+0x1620] ;  /* 0x0016200001167983 */ /* 0x000f680000300a00 */
[----:B------:R-:W5:Y:S04]  /*48ea0*/  LDL.LU.64 R20, [R1+0x1618] ;  /* 0x0016180001147983 */ /* 0x000f680000300a00 */
[----:B------:R0:W-:Y:S04]  /*48eb0*/  STS.128 [R0+0x200], R8 ;  /* 0x0002000800007388 */ /* 0x0001e80000000c00 */
[----:B0-----:R-:W2:Y:S04]  /*48ec0*/  LDL.LU.64 R10, [R1+0x1610] ;  /* 0x00161000010a7983 */ /* 0x001ea80000300a00 */
[----:B------:R-:W2:Y:S04]  /*48ed0*/  LDL.LU.64 R8, [R1+0x1608] ;  /* 0x0016080001087983 */ /* 0x000ea80000300a00 */
[----:B-----5:R0:W-:Y:S04]  /*48ee0*/  STS.128 [R0+0x280], R20 ;  /* 0x0002801400007388 */ /* 0x0201e80000000c00 */
[----:B0-----:R-:W5:Y:S04]  /*48ef0*/  LDL.LU.64 R22, [R1+0x1600] ;  /* 0x0016000001167983 */ /* 0x001f680000300a00 */
[----:B------:R-:W5:Y:S04]  /*48f00*/  LDL.LU.64 R20, [R1+0x15f8] ;  /* 0x0015f80001147983 */ /* 0x000f680000300a00 */
[----:B--2---:R0:W-:Y:S04]  /*48f10*/  STS.128 [R0+0x400], R8 ;  /* 0x0004000800007388 */ /* 0x0041e80000000c00 */
[----:B------:R-:W-:Y:S04]  /*48f20*/  STS.128 [R0+0x480], R12 ;  /* 0x0004800c00007388 */ /* 0x000fe80000000c00 */
[----:B------:R1:W-:Y:S04]  /*48f30*/  STS.128 [R0+0x680], R24 ;  /* 0x0006801800007388 */ /* 0x0003e80000000c00 */
[----:B0-----:R-:W2:Y:S01]  /*48f40*/  LDL.LU.64 R8, [R1+0x15f0] ;  /* 0x0015f00001087983 */ /* 0x001ea20000300a00 */
[----:B-1----:R-:W-:-:S03]  /*48f50*/  LOP3.LUT R27, R28, 0x20, RZ, 0x3c, !PT ;  /* 0x000000201c1b7812 */ /* 0x002fc600078e3cff */
[----:B-----5:R0:W-:Y:S04]  /*48f60*/  STS.128 [R0+0x600], R20 ;  /* 0x0006001400007388 */ /* 0x0201e80000000c00 */
[----:B------:R-:W-:Y:S06]  /*48f70*/  BAR.SYNC.DEFER_BLOCKING 0x0 ;  /* 0x0000000000007b1d */ /* 0x000fec0000010000 */
[----:B0-----:R-:W5:Y:S04]  /*48f80*/  LDL.LU R20, [R1+0x5d0] ;  /* 0x0005d00001147983 */ /* 0x001f680000300800 */
[----:B------:R-:W5:Y:S04]  /*48f90*/  LDL.LU R21, [R1+0x5d4] ;  /* 0x0005d40001157983 */ /* 0x000f680000300800 */
[----:B------:R-:W5:Y:S04]  /*48fa0*/  LDL.LU R22, [R1+0x5d8] ;  /* 0x0005d80001167983 */ /* 0x000f680000300800 */
[----:B------:R-:W0:Y:S04]  /*48fb0*/  LDS.128 R12, [R28] ;  /* 0x000000001c0c7984 */ /* 0x000e280000000c00 */
[----:B------:R-:W5:Y:S04]  /*48fc0*/  LDL.LU R23, [R1+0x5dc] ;  /* 0x0005dc0001177983 */ /* 0x000f680000300800 */
[----:B------:R-:W2:Y:S04]  /*48fd0*/  LDL R11, [R1+0xce8] ;  /* 0x000ce800010b7983 */ /* 0x000ea80000100800 */
[----:B0-----:R-:W-:Y:S04]  /*48fe0*/  STL.64 [R1+0x2d0], R12 ;  /* 0x0002d00c01007387 */ /* 0x001fe80000100a00 */
[----:B------:R-:W-:Y:S04]  /*48ff0*/  STL.64 [R1+0x2d8], R14 ;  /* 0x0002d80e01007387 */ /* 0x000fe80000100a00 */
[----:B------:R-:W0:Y:S04]  /*49000*/  LDS.128 R12, [R28+0x800] ;  /* 0x000800001c0c7984 */ /* 0x000e280000000c00 */
[----:B0-----:R-:W-:Y:S04]  /*49010*/  STL.64 [R1+0x340], R12 ;  /* 0x0003400c01007387 */ /* 0x001fe80000100a00 */
[----:B------:R-:W-:Y:S04]  /*49020*/  STL.64 [R1+0x348], R14 ;  /* 0x0003480e01007387 */ /* 0x000fe80000100a00 */
[----:B------:R-:W0:Y:S04]  /*49030*/  LDS.128 R12, [R27] ;  /* 0x000000001b0c7984 */ /* 0x000e280000000c00 */
[----:B------:R-:W1:Y:S04]  /*49040*/  LDS.128 R24, [R27+0x800] ;  /* 0x000800001b187984 */ /* 0x000e680000000c00 */
[----:B0-----:R-:W-:Y:S04]  /*49050*/  STL.64 [R1+0x2f0], R12 ;  /* 0x0002f00c01007387 */ /* 0x001fe80000100a00 */
[----:B------:R0:W-:Y:S04]  /*49060*/  STL.64 [R1+0x2f8], R14 ;  /* 0x0002f80e01007387 */ /* 0x0001e80000100a00 */
[----:B0-----:R-:W2:Y:S04]  /*49070*/  LDL.LU.64 R14, [R1+0x15e8] ;  /* 0x0015e800010e7983 */ /* 0x001ea80000300a00 */
[----:B------:R-:W2:Y:S04]  /*49080*/  LDL.LU.64 R12, [R1+0x15e0] ;  /* 0x0015e000010c7983 */ /* 0x000ea80000300a00 */
[----:B------:R-:W3:Y:S04]  /*49090*/  LDL R10, [R1+0xcec] ;  /* 0x000cec00010a7983 */ /* 0x000ee80000100800 */
[----:B-1----:R-:W-:Y:S04]  /*490a0*/  STL.64 [R1+0x330], R24 ;  /* 0x0003301801007387 */ /* 0x002fe80000100a00 */
        /* <DEDUP_REMOVED lines=14> */
[----:B0-----:R-:W3:Y:S04]  /*49190*/  LDL.LU.64 R26, [R1+0x15d8] ;  /* 0x0015d800011a7983 */ /* 0x001ee80000300a00 */
[----:B------:R-:W3:Y:S04]  /*491a0*/  LDL.LU.64 R24, [R1+0x15d0] ;  /* 0x0015d00001187983 */ /* 0x000ee80000300a00 */
[----:B--2---:R0:W-:Y:S04]  /*491b0*/  STS.128 [R0], R12 ;  /* 0x0000000c00007388 */ /* 0x0041e80000000c00 */
[----:B0-----:R-:W2:Y:S04]  /*491c0*/  LDL.LU.64 R14, [R1+0x15c8] ;  /* 0x0015c800010e7983 */ /* 0x001ea80000300a00 */
[----:B------:R-:W2:Y:S04]  /*491d0*/  LDL.LU.64 R12, [R1+0x15c0] ;  /* 0x0015c000010c7983 */ /* 0x000ea80000300a00 */
[----:B---3--:R0:W-:Y:S04]  /*491e0*/  STS.128 [R0+0x80], R24 ;  /* 0x0000801800007388 */ /* 0x0081e80000000c00 */
[----:B0-----:R-:W3:Y:S04]  /*491f0*/  LDL.LU.64 R26, [R1+0x15b8] ;  /* 0x0015b800011a7983 */ /* 0x001ee80000300a00 */
[----:B------:R-:W3:Y:S04]  /*49200*/  LDL.LU.64 R24, [R1+0x15b0] ;  /* 0x0015b00001187983 */ /* 0x000ee80000300a00 */
[----:B----4-:R0:W-:Y:S04]  /*49210*/  STS.128 [R0+0x480], R16 ;  /* 0x0004801000007388 */ /* 0x0101e80000000c00 */
[----:B------:R-:W-:Y:S01]  /*49220*/  STS.128 [R0+0x280], R4 ;  /* 0x0002800400007388 */ /* 0x000fe20000000c00 */
[----:B0-----:R-:W-:-:S04]  /*49230*/  IADD3 R16, R11, 0x2, RZ ;  /* 0x000000020b107810 */ /* 0x001fc80007ffe0ff */
[----:B------:R-:W-:Y:S01]  /*49240*/  ISETP.GE.AND P2, PT, R16, c[0x0][0x17c], PT ;  /* 0x00005f0010007a0c */ /* 0x000fe20003f46270 */
[----:B-----5:R-:W-:Y:S04]  /*49250*/  STS.128 [R0+0x600], R20 ;  /* 0x0006001400007388 */ /* 0x020fe80000000c00 */
[----:B--2---:R0:W-:Y:S04]  /*49260*/  STS.128 [R0+0x200], R12 ;  /* 0x0002000c00007388 */ /* 0x0041e80000000c00 */
[----:B0-----:R-:W2:Y:S04]  /*49270*/  LDL.LU.64 R14, [R1+0x15a8] ;  /* 0x0015a800010e7983 */ /* 0x001ea80000300a00 */
[----:B------:R-:W4:Y:S04]  /*49280*/  LDL.LU.64 R12, [R1+0x15a0] ;  /* 0x0015a000010c7983 */ /* 0x000f280000300a00 */
[----:B------:R-:W5:Y:S04]  /*49290*/  LDL.LU.64 R4, [R1+0x1598] ;  /* 0x0015980001047983 */ /* 0x000f680000300a00 */
[----:B---3--:R0:W-:Y:S04]  /*492a0*/  STS.128 [R0+0x400], R24 ;  /* 0x0004001800007388 */ /* 0x0081e80000000c00 */
[----:B0-----:R-:W3:Y:S04]  /*492b0*/  LDL.LU.64 R26, [R1+0x1590] ;  /* 0x00159000011a7983 */ /* 0x001ee80000300a00 */
[----:B------:R-:W2:Y:S04]  /*492c0*/  LDL R6, [R1+0xcf0] ;  /* 0x000cf00001067983 */ /* 0x000ea80000100800 */
[----:B------:R-:W3:Y:S04]  /*492d0*/  LDL.LU R16, [R1+0x5e0] ;  /* 0x0005e00001107983 */ /* 0x000ee80000300800 */
[----:B------:R-:W3:Y:S04]  /*492e0*/  LDL.LU R17, [R1+0x5e4] ;  /* 0x0005e40001117983 */ /* 0x000ee80000300800 */
[----:B------:R-:W3:Y:S04]  /*492f0*/  LDL.LU R18, [R1+0x5e8] ;  /* 0x0005e80001127983 */ /* 0x000ee80000300800 */
[----:B------:R-:W3:Y:S04]  /*49300*/  LDL.LU R19, [R1+0x5ec] ;  /* 0x0005ec0001137983 */ /* 0x000ee80000300800 */
[----:B------:R-:W4:Y:S01]  /*49310*/  LDL.LU.64 R22, [R1+0x1588] ;  /* 0x0015880001167983 */ /* 0x000f220000300a00 */
[----:B------:R-:W-:Y:S01]  /*49320*/  IADD3 R2, R11, 0x1, RZ ;  /* 0x000000010b027810 */ /* 0x000fe20007ffe0ff */
[C---:B------:R-:W-:Y:S01]  /*49330*/  IMAD R3, R10.reuse, c[0x0][0x194], RZ ;  /* 0x000065000a037a24 */ /* 0x040fe200078e02ff */
[----:B------:R-:W-:-:S02]  /*49340*/  ISETP.GE.AND P0, PT, R10, c[0x0][0x178], PT ;  /* 0x00005e000a007a0c */ /* 0x000fc40003f06270 */
[C---:B------:R-:W-:Y:S01]  /*49350*/  ISETP.GE.AND P5, PT, R11.reuse, c[0x0][0x17c], PT ;  /* 0x00005f000b007a0c */ /* 0x040fe20003fa6270 */
[C---:B------:R-:W-:Y:S01]  /*49360*/  IMAD R20, R11.reuse, c[0x0][0x198], RZ ;  /* 0x000066000b147a24 */ /* 0x040fe200078e02ff */
[----:B------:R-:W-:Y:S01]  /*49370*/  ISETP.GE.AND P4, PT, R2, c[0x0][0x17c], PT ;  /* 0x00005f0002007a0c */ /* 0x000fe20003f86270 */
[----:B------:R-:W-:Y:S01]  /*49380*/  IMAD.MOV.U32 R2, RZ, RZ, c[0x0][0x194] ;  /* 0x00006500ff027624 */ /* 0x000fe200078e00ff */
[----:B------:R-:W-:Y:S01]  /*49390*/  ISETP.LT.AND P0, PT, R11, c[0x0][0x17c], !P0 ;  /* 0x00005f000b007a0c */ /* 0x000fe20004701270 */
[----:B------:R-:W4:Y:S01]  /*493a0*/  LDL.LU R7, [R1+0x170] ;  /* 0x0001700001077983 */ /* 0x000f220000300800 */
[----:B------:R-:W-:Y:S02]  /*493b0*/  ISETP.LT.AND P6, PT, R10, c[0x0][0x178], !P4 ;  /* 0x00005e000a007a0c */ /* 0x000fe400067c1270 */
[----:B--2---:R-:W-:Y:S01]  /*493c0*/  ISETP.LT.AND P5, PT, R6, c[0x0][0x178], !P5 ;  /* 0x00005e0006007a0c */ /* 0x004fe20006fa1270 */
[----:B---3--:R0:W-:Y:S02]  /*493d0*/  STS.128 [R0+0x680], R16 ;  /* 0x0006801000007388 */ /* 0x0081e40000000c00 */
[----:B0-----:R-:W-:-:S02]  /*493e0*/  IMAD R0, R2, 0x80, R3 ;  /* 0x0000008002007824 */ /* 0x001fc400078e0203 */
[----:B------:R-:W-:Y:S01]  /*493f0*/  BAR.SYNC.DEFER_BLOCKING 0x0 ;  /* 0x0000000000007b1d */ /* 0x000fe20000010000 */
[C---:B------:R-:W-:Y:S02]  /*49400*/  LEA R2, P1, R3.reuse, c[0x0][0x170], 0x1 ;  /* 0x00005c0003027a11 */ /* 0x040fe400078208ff */
[C---:B------:R-:W-:Y:S02]  /*49410*/  LEA R24, P3, R0.reuse, c[0x0][0x170], 0x1 ;  /* 0x00005c0000187a11 */ /* 0x040fe400078608ff */
[----:B------:R-:W-:Y:S02]  /*49420*/  LEA.HI.X.SX32 R3, R3, c[0x0][0x174], 0x1, P1 ;  /* 0x00005d0003037a11 */ /* 0x000fe400008f0eff */
[----:B------:R-:W-:-:S03]  /*49430*/  LEA.HI.X.SX32 R25, R0, c[0x0][0x174], 0x1, P3 ;  /* 0x00005d0000197a11 */ /* 0x000fc600018f0eff */
[----:B------:R-:W-:-:S04]  /*49440*/  IMAD.WIDE R16, R20, 0x2, R2 ;  /* 0x0000000214107825 */ /* 0x000fc800078e0202 */
[----:B------:R-:W-:Y:S01]  /*49450*/  IMAD.WIDE R18, R20, 0x2, R24 ;  /* 0x0000000214127825 */ /* 0x000fe200078e0218 */
[----:B------:R-:W-:Y:S02]  /*49460*/  ISETP.LT.AND P4, PT, R6, c[0x0][0x178], !P4 ;  /* 0x00005e0006007a0c */ /* 0x000fe40006781270 */
[----:B------:R-:W-:Y:S01]  /*49470*/  IADD3 R0, R11, 0x3, RZ ;  /* 0x000000030b007810 */ /* 0x000fe20007ffe0ff */
[----:B----4-:R-:W-:Y:S04]  /*49480*/  @P0 STG.E.U16 [R16.64], R23 ;  /* 0x0000001710000986 */ /* 0x010fe8000c101506 */
[----:B------:R0:W-:Y:S01]  /*49490*/  @P5 STG.E.U16 [R18.64], R22 ;  /* 0x0000001612005986 */ /* 0x0001e2000c101506 */
[----:B------:R-:W-:Y:S02]  /*494a0*/  ISETP.GE.AND P3, PT, R0, c[0x0][0x17c], PT ;  /* 0x00005f0000007a0c */ /* 0x000fe40003f66270 */
[----:B------:R-:W-:-:S02]  /*494b0*/  PRMT R26, R23, 0x7632, R26 ;  /* 0x00007632171a7816 */ /* 0x000fc4000000001a */
[----:B------:R-:W-:Y:S02]  /*494c0*/  PRMT R0, R22, 0x7632, R0 ;  /* 0x0000763216007816 */ /* 0x000fe40000000000 */
[----:B0-----:R-:W-:Y:S02]  /*494d0*/  IADD3 R18, R20, c[0x0][0x198], RZ ;  /* 0x0000660014127a10 */ /* 0x001fe40007ffe0ff */
[----:B------:R-:W-:Y:S02]  /*494e0*/  IADD3 R22, R11, 0x6, RZ ;  /* 0x000000060b167810 */ /* 0x000fe40007ffe0ff */
[C---:B------:R-:W-:Y:S01]  /*494f0*/  IADD3 R23, R18.reuse, c[0x0][0x198], RZ ;  /* 0x0000660012177a10 */ /* 0x040fe20007ffe0ff */
[----:B------:R-:W-:-:S04]  /*49500*/  IMAD.WIDE R16, R18, 0x2, R2 ;  /* 0x0000000212107825 */ /* 0x000fc800078e0202 */
[----:B------:R-:W-:Y:S01]  /*49510*/  IMAD.WIDE R18, R18, 0x2, R24 ;  /* 0x0000000212127825 */ /* 0x000fe200078e0218 */
[----:B------:R-:W-:Y:S01]  /*49520*/  @P6 STG.E.U16 [R16.64], R26 ;  /* 0x0000001a10006986 */ /* 0x000fe2000c101506 */
[----:B------:R-:W-:-:S03]  /*49530*/  ISETP.GE.AND P6, PT, R22, c[0x0][0x17c], PT ;  /* 0x00005f0016007a0c */ /* 0x000fc60003fc6270 */
[----:B------:R-:W2:Y:S04]  /*49540*/  LDL.LU R22, [R1+0x20] ;  /* 0x0000200001167983 */ /* 0x000ea80000300800 */
[----:B------:R0:W-:Y:S04]  /*49550*/  @P4 STG.E.U16 [R18.64], R0 ;  /* 0x0000000012004986 */ /* 0x0001e8000c101506 */
[----:B0-----:R-:W3:Y:S01]  /*49560*/  LDL.LU R19, [R1+0x160] ;  /* 0x0001600001137983 */ /* 0x001ee20000300800 */
[----:B------:R-:W-:Y:S02]  /*49570*/  ISETP.LT.AND P5, PT, R10, c[0x0][0x178], !P2 ;  /* 0x00005e000a007a0c */ /* 0x000fe400057a1270 */
[----:B------:R-:W-:-:S02]  /*49580*/  IADD3 R21, R11, 0x4, RZ ;  /* 0x000000040b157810 */ /* 0x000fc40007ffe0ff */
[----:B------:R-:W-:Y:S02]  /*49590*/  IADD3 R20, R11, 0x5, RZ ;  /* 0x000000050b147810 */ /* 0x000fe40007ffe0ff */
[----:B------:R-:W-:Y:S02]  /*495a0*/  ISETP.LT.AND P2, PT, R6, c[0x0][0x178], !P2 ;  /* 0x00005e0006007a0c */ /* 0x000fe40005741270 */
[----:B------:R-:W-:Y:S02]  /*495b0*/  ISETP.GE.AND P1, PT, R21, c[0x0][0x17c], PT ;  /* 0x00005f0015007a0c */ /* 0x000fe40003f26270 */
[----:B------:R-:W-:Y:S01]  /*495c0*/  ISETP.GE.AND P0, PT, R20, c[0x0][0x17c], PT ;  /* 0x00005f0014007a0c */ /* 0x000fe20003f06270 */
[----:B------:R-:W-:Y:S01]  /*495d0*/  IMAD.WIDE R20, R23, 0x2, R2 ;  /* 0x0000000217147825 */ /* 0x000fe200078e0202 */
[----:B------:R-:W-:Y:S02]  /*495e0*/  IADD3 R0, R11, 0x7, RZ ;  /* 0x000000070b007810 */ /* 0x000fe40007ffe0ff */
[----:B------:R-:W-:Y:S01]  /*495f0*/  ISETP.LT.AND P4, PT, R10, c[0x0][0x178], !P3 ;  /* 0x00005e000a007a0c */ /* 0x000fe20005f81270 */
[----:B------:R-:W-:Y:S01]  /*49600*/  IMAD.WIDE R16, R23, 0x2, R24 ;  /* 0x0000000217107825 */ /* 0x000fe200078e0218 */
[----:B------:R-:W-:Y:S01]  /*49610*/  ISETP.LT.AND P3, PT, R6, c[0x0][0x178], !P3 ;  /* 0x00005e0006007a0c */ /* 0x000fe20005f61270 */
[----:B---3--:R0:W-:Y:S01]  /*49620*/  @P5 STG.E.U16 [R20.64], R19 ;  /* 0x0000001314005986 */ /* 0x0081e2000c101506 */
[----:B------:R-:W-:-:S02]  /*49630*/  ISETP.GE.AND P5, PT, R0, c[0x0][0x17c], PT ;  /* 0x00005f0000007a0c */ /* 0x000fc40003fa6270 */
[----:B------:R-:W-:Y:S01]  /*49640*/  IADD3 R0, R23, c[0x0][0x198], RZ ;  /* 0x0000660017007a10 */ /* 0x000fe20007ffe0ff */
[----:B--2---:R1:W-:Y:S01]  /*49650*/  @P2 STG.E.U16 [R16.64], R22 ;  /* 0x0000001610002986 */ /* 0x0043e2000c101506 */
[----:B------:R-:W-:Y:S02]  /*49660*/  ISETP.LT.AND P2, PT, R10, c[0x0][0x178], !P1 ;  /* 0x00005e000a007a0c */ /* 0x000fe40004f41270 */
[----:B------:R-:W-:Y:S02]  /*49670*/  ISETP.LT.AND P1, PT, R6, c[0x0][0x178], !P1 ;  /* 0x00005e0006007a0c */ /* 0x000fe40004f21270 */
[----:B0-----:R-:W-:Y:S01]  /*49680*/  PRMT R20, R19, 0x7632, R20 ;  /* 0x0000763213147816 */ /* 0x001fe20000000014 */
[----:B------:R-:W-:Y:S01]  /*49690*/  IMAD.WIDE R18, R0, 0x2, R2 ;  /* 0x0000000200127825 */ /* 0x000fe200078e0202 */
[----:B------:R-:W-:-:S03]  /*496a0*/  PRMT R21, R22, 0x7632, R21 ;  /* 0x0000763216157816 */ /* 0x000fc60000000015 */
[C-C-:B-1----:R-:W-:Y:S01]  /*496b0*/  IMAD.WIDE R16, R0.reuse, 0x2, R24.reuse ;  /* 0x0000000200107825 */ /* 0x142fe200078e0218 */
[----:B------:R-:W-:Y:S01]  /*496c0*/  IADD3 R0, R0, c[0x0][0x198], RZ ;  /* 0x0000660000007a10 */ /* 0x000fe20007ffe0ff */
[----:B------:R0:W-:Y:S04]  /*496d0*/  @P4 STG.E.U16 [R18.64], R20 ;  /* 0x0000001412004986 */ /* 0x0001e8000c101506 */
[----:B------:R1:W-:Y:S01]  /*496e0*/  @P3 STG.E.U16 [R16.64], R21 ;  /* 0x0000001510003986 */ /* 0x0003e2000c101506 */
[----:B0-----:R-:W-:Y:S01]  /*496f0*/  IADD3 R20, R11, 0x9, RZ ;  /* 0x000000090b147810 */ /* 0x001fe20007ffe0ff */
[----:B------:R-:W-:-:S04]  /*49700*/  IMAD.WIDE R18, R0, 0x2, R24 ;  /* 0x0000000200127825 */ /* 0x000fc800078e0218 */
[----:B-1----:R-:W-:-:S05]  /*49710*/  IMAD.WIDE R16, R0, 0x2, R2 ;  /* 0x0000000200107825 */ /* 0x002fca00078e0202 */
[----:B------:R-:W-:Y:S01]  /*49720*/  @P2 STG.E.U16 [R16.64], R7 ;  /* 0x0000000710002986 */ /* 0x000fe2000c101506 */
[----:B------:R-:W-:Y:S02]  /*49730*/  ISETP.GE.AND P2, PT, R20, c[0x0][0x17c], PT ;  /* 0x00005f0014007a0c */ /* 0x000fe40003f46270 */
[----:B------:R-:W-:Y:S01]  /*49740*/  PRMT R20, R27, 0x7632, R20 ;  /* 0x000076321b147816 */ /* 0x000fe20000000014 */
[----:B------:R0:W-:Y:S04]  /*49750*/  @P1 STG.E.U16 [R18.64], R27 ;  /* 0x0000001b12001986 */ /* 0x0001e8000c101506 */
[----:B0-----:R-:W2:Y:S01]  /*49760*/  LDL.LU R27, [R1+0x1584] ;  /* 0x00158400011b7983 */ /* 0x001ea20000300800 */
[----:B------:R-:W-:Y:S02]  /*49770*/  ISETP.LT.AND P3, PT, R10, c[0x0][0x178], !P0 ;  /* 0x00005e000a007a0c */ /* 0x000fe40004761270 */
[----:B------:R-:W-:-:S02]  /*49780*/  ISETP.LT.AND P0, PT, R6, c[0x0][0x178], !P0 ;  /* 0x00005e0006007a0c */ /* 0x000fc40004701270 */
[----:B------:R-:W-:Y:S02]  /*49790*/  IADD3 R0, R0, c[0x0][0x198], RZ ;  /* 0x0000660000007a10 */ /* 0x000fe40007ffe0ff */
[----:B------:R-:W-:Y:S02]  /*497a0*/  PRMT R21, R7, 0x7632, R21 ;  /* 0x0000763207157816 */ /* 0x000fe40000000015 */
[----:B------:R-:W-:Y:S01]  /*497b0*/  ISETP.LT.AND P1, PT, R10, c[0x0][0x178], !P6 ;  /* 0x00005e000a007a0c */ /* 0x000fe20007721270 */
[----:B------:R-:W-:-:S04]  /*497c0*/  IMAD.WIDE R16, R0, 0x2, R2 ;  /* 0x0000000200107825 */ /* 0x000fc800078e0202 */
[C---:B------:R-:W-:Y:S01]  /*497d0*/  IMAD.WIDE R18, R0.reuse, 0x2, R24 ;  /* 0x0000000200127825 */ /* 0x040fe200078e0218 */
[----:B------:R-:W-:Y:S01]  /*497e0*/  IADD3 R0, R0, c[0x0][0x198], RZ ;  /* 0x0000660000007a10 */ /* 0x000fe20007ffe0ff */
[----:B------:R0:W-:Y:S01]  /*497f0*/  @P3 STG.E.U16 [R16.64], R21 ;  /* 0x0000001510003986 */ /* 0x0001e2000c101506 */
[----:B------:R-:W-:-:S03]  /*49800*/  ISETP.LT.AND P6, PT, R6, c[0x0][0x178], !P6 ;  /* 0x00005e0006007a0c */ /* 0x000fc600077c1270 */
[----:B------:R1:W-:Y:S01]  /*49810*/  @P0 STG.E.U16 [R18.64], R20 ;  /* 0x0000001412000986 */ /* 0x0003e2000c101506 */
[----:B------:R-:W-:Y:S02]  /*49820*/  ISETP.LT.AND P0, PT, R10, c[0x0][0x178], !P5 ;  /* 0x00005e000a007a0c */ /* 0x000fe40006f01270 */
[C---:B------:R-:W-:Y:S01]  /*49830*/  IADD3 R22, R11.reuse, 0x8, RZ ;  /* 0x000000080b167810 */ /* 0x040fe20007ffe0ff */
[----:B------:R-:W3:Y:S01]  /*49840*/  LDL.LU R7, [R1+0x40] ;  /* 0x0000400001077983 */ /* 0x000ee20000300800 */
[C---:B0-----:R-:W-:Y:S01]  /*49850*/  IMAD.WIDE R16, R0.reuse, 0x2, R2 ;  /* 0x0000000200107825 */ /* 0x041fe200078e0202 */
[----:B-1----:R-:W-:Y:S02]  /*49860*/  IADD3 R18, R11, 0xb, RZ ;  /* 0x0000000b0b127810 */ /* 0x002fe40007ffe0ff */
[----:B------:R-:W-:Y:S02]  /*49870*/  IADD3 R20, R0, c[0x0][0x198], RZ ;  /* 0x0000660000147a10 */ /* 0x000fe40007ffe0ff */
[----:B------:R-:W-:-:S02]  /*49880*/  ISETP.GE.AND P4, PT, R22, c[0x0][0x17c], PT ;  /* 0x00005f0016007a0c */ /* 0x000fc40003f86270 */
[----:B------:R-:W-:Y:S02]  /*49890*/  IADD3 R22, R11, 0xc, RZ ;  /* 0x0000000c0b167810 */ /* 0x000fe40007ffe0ff */
[----:B------:R-:W-:Y:S01]  /*498a0*/  PRMT R26, R29, 0x7632, R26 ;  /* 0x000076321d1a7816 */ /* 0x000fe2000000001a */
[----:B--2---:R0:W-:Y:S01]  /*498b0*/  @P1 STG.E.U16 [R16.64], R27 ;  /* 0x0000001b10001986 */ /* 0x0041e2000c101506 */
[----:B------:R-:W-:Y:S01]  /*498c0*/  ISETP.GE.AND P1, PT, R18, c[0x0][0x17c], PT ;  /* 0x00005f0012007a0c */ /* 0x000fe20003f26270 */
[----:B------:R-:W-:-:S04]  /*498d0*/  IMAD.WIDE R18, R20, 0x2, R2 ;  /* 0x0000000214127825 */ /* 0x000fc800078e0202 */
[----:B0-----:R-:W-:Y:S01]  /*498e0*/  IMAD.WIDE R16, R0, 0x2, R24 ;  /* 0x0000000200107825 */ /* 0x001fe200078e0218 */
[----:B------:R-:W-:Y:S02]  /*498f0*/  PRMT R0, R27, 0x7632, R0 ;  /* 0x000076321b007816 */ /* 0x000fe40000000000 */
[----:B------:R-:W3:Y:S04]  /*49900*/  LDL.LU R27, [R1+0x1580] ;  /* 0x00158000011b7983 */ /* 0x000ee80000300800 */
[----:B------:R0:W-:Y:S04]  /*49910*/  @P6 STG.E.U16 [R16.64], R29 ;  /* 0x0000001d10006986 */ /* 0x0001e8000c101506 */
[----:B------:R1:W-:Y:S01]  /*49920*/  @P0 STG.E.U16 [R18.64], R0 ;  /* 0x0000000012000986 */ /* 0x0003e2000c101506 */
[----:B------:R-:W-:-:S03]  /*49930*/  ISETP.GE.AND P0, PT, R22, c[0x0][0x17c], PT ;  /* 0x00005f0016007a0c */ /* 0x000fc60003f06270 */
[----:B0-----:R-:W2:Y:S04]  /*49940*/  LDL.LU R29, [R1+0x157c] ;  /* 0x00157c00011d7983 */ /* 0x001ea80000300800 */
[----:B------:R-:W4:Y:S01]  /*49950*/  LDL.LU R22, [R1+0x200] ;  /* 0x0002000001167983 */ /* 0x000f220000300800 */
[----:B------:R-:W-:Y:S02]  /*49960*/  ISETP.LT.AND P5, PT, R6, c[0x0][0x178], !P5 ;  /* 0x00005e0006007a0c */ /* 0x000fe40006fa1270 */
[----:B------:R-:W-:Y:S02]  /*49970*/  ISETP.LT.AND P6, PT, R10, c[0x0][0x178], !P4 ;  /* 0x00005e000a007a0c */ /* 0x000fe400067c1270 */
[----:B------:R-:W-:Y:S02]  /*49980*/  ISETP.LT.AND P4, PT, R6, c[0x0][0x178], !P4 ;  /* 0x00005e0006007a0c */ /* 0x000fe40006781270 */
[----:B-1----:R-:W-:-:S02]  /*49990*/  IADD3 R0, R20, c[0x0][0x198], RZ ;  /* 0x0000660014007a10 */ /* 0x002fc40007ffe0ff */
[----:B------:R-:W-:Y:S01]  /*499a0*/  IADD3 R21, R11, 0xa, RZ ;  /* 0x0000000a0b157810 */ /* 0x000fe20007ffe0ff */
[----:B------:R-:W-:-:S03]  /*499b0*/  IMAD.WIDE R16, R20, 0x2, R24 ;  /* 0x0000000214107825 */ /* 0x000fc600078e0218 */
[----:B------:R-:W-:Y:S01]  /*499c0*/  ISETP.GE.AND P3, PT, R21, c[0x0][0x17c], PT ;  /* 0x00005f0015007a0c */ /* 0x000fe20003f66270 */
[C---:B------:R-:W-:Y:S01]  /*499d0*/  IMAD.WIDE R18, R0.reuse, 0x2, R2 ;  /* 0x0000000200127825 */ /* 0x040fe200078e0202 */
[----:B------:R-:W-:Y:S03]  /*499e0*/  @P5 STG.E.U16 [R16.64], R26 ;  /* 0x0000001a10005986 */ /* 0x000fe6000c101506 */
[----:B------:R-:W-:Y:S01]  /*499f0*/  IMAD.WIDE R20, R0, 0x2, R24 ;  /* 0x0000000200147825 */ /* 0x000fe200078e0218 */
[----:B---3--:R-:W-:Y:S01]  /*49a00*/  PRMT R27, R7, 0x7632, R27 ;  /* 0x00007632071b7816 */ /* 0x008fe2000000001b */
[----:B----4-:R0:W-:Y:S04]  /*49a10*/  @P6 STG.E.U16 [R18.64], R22 ;  /* 0x0000001612006986 */ /* 0x0101e8000c101506 */
[----:B------:R1:W-:Y:S01]  /*49a20*/  @P4 STG.E.U16 [R20.64], R7 ;  /* 0x0000000714004986 */ /* 0x0003e2000c101506 */
[----:B------:R-:W-:-:S02]  /*49a30*/  ISETP.LT.AND P4, PT, R10, c[0x0][0x178], !P2 ;  /* 0x00005e000a007a0c */ /* 0x000fc40005781270 */
[----:B--2---:R-:W-:Y:S02]  /*49a40*/  PRMT R29, R22, 0x7632, R29 ;  /* 0x00007632161d7816 */ /* 0x004fe4000000001d */
[----:B0-----:R-:W-:Y:S01]  /*49a50*/  IADD3 R18, R0, c[0x0][0x198], RZ ;  /* 0x0000660000127a10 */ /* 0x001fe20007ffe0ff */
[----:B-1----:R-:W2:Y:S04]  /*49a60*/  LDL.LU R7, [R1+0x50] ;  /* 0x0000500001077983 */ /* 0x002ea80000300800 */
[----:B------:R-:W-:-:S05]  /*49a70*/  IMAD.WIDE R16, R18, 0x2, R2 ;  /* 0x0000000212107825 */ /* 0x000fca00078e0202 */
[----:B------:R0:W-:Y:S04]  /*49a80*/  @P4 STG.E.U16 [R16.64], R29 ;  /* 0x0000001d10004986 */ /* 0x0001e8000c101506 */
[----:B0-----:R-:W3:Y:S04]  /*49a90*/  LDL.LU R16, [R1+0x210] ;  /* 0x0002100001107983 */ /* 0x001ee80000300800 */
[----:B------:R-:W4:Y:S01]  /*49aa0*/  LDL.LU R17, [R1+0x60] ;  /* 0x0000600001117983 */ /* 0x000f220000300800 */
[----:B------:R-:W-:Y:S02]  /*49ab0*/  ISETP.LT.AND P2, PT, R6, c[0x0][0x178], !P2 ;  /* 0x00005e0006007a0c */ /* 0x000fe40005741270 */
[----:B------:R-:W-:Y:S01]  /*49ac0*/  ISETP.LT.AND P6, PT, R10, c[0x0][0x178], !P3 ;  /* 0x00005e000a007a0c */ /* 0x000fe20005fc1270 */
[----:B------:R-:W2:Y:S01]  /*49ad0*/  LDL.LU R29, [R1+0x230] ;  /* 0x00023000011d7983 */ /* 0x000ea20000300800 */
[C---:B------:R-:W-:Y:S01]  /*49ae0*/  IADD3 R0, R18.reuse, c[0x0][0x198], RZ ;  /* 0x0000660012007a10 */ /* 0x040fe20007ffe0ff */
[----:B------:R-:W-:Y:S01]  /*49af0*/  IMAD.WIDE R18, R18, 0x2, R24 ;  /* 0x0000000212127825 */ /* 0x000fe200078e0218 */
[----:B------:R-:W-:-:S03]  /*49b00*/  ISETP.LT.AND P3, PT, R6, c[0x0][0x178], !P3 ;  /* 0x00005e0006007a0c */ /* 0x000fc60005f61270 */
[----:B------:R-:W-:Y:S01]  /*49b10*/  IMAD.WIDE R20, R0, 0x2, R2 ;  /* 0x0000000200147825 */ /* 0x000fe200078e0202 */
[----:B------:R-:W-:-:S03]  /*49b20*/  IADD3 R23, R11, 0xd, RZ ;  /* 0x0000000d0b177810 */ /* 0x000fc60007ffe0ff */
[----:B------:R0:W-:Y:S01]  /*49b30*/  @P2 STG.E.U16 [R18.64], R27 ;  /* 0x0000001b12002986 */ /* 0x0001e2000c101506 */
[----:B------:R-:W-:Y:S01]  /*49b40*/  ISETP.GE.AND P5, PT, R23, c[0x0][0x17c], PT ;  /* 0x00005f0017007a0c */ /* 0x000fe20003fa6270 */
[----:B------:R-:W-:Y:S01]  /*49b50*/  IMAD.WIDE R22, R0, 0x2, R24 ;  /* 0x0000000200167825 */ /* 0x000fe200078e0218 */
[----:B------:R-:W-:-:S04]  /*49b60*/  IADD3 R26, R11, 0xe, RZ ;  /* 0x0000000e0b1a7810 */ /* 0x000fc80007ffe0ff */
[----:B------:R-:W-:Y:S02]  /*49b70*/  ISETP.GE.AND P4, PT, R26, c[0x0][0x17c], PT ;  /* 0x00005f001a007a0c */ /* 0x000fe40003f86270 */
[----:B0-----:R-:W-:Y:S01]  /*49b80*/  IADD3 R18, R0, c[0x0][0x198], RZ ;  /* 0x0000660000127a10 */ /* 0x001fe20007ffe0ff */
[----:B---3--:R-:W-:Y:S01]  /*49b90*/  @P6 STG.E.U16 [R20.64], R16 ;  /* 0x0000001014006986 */ /* 0x008fe2000c101506 */
[----:B------:R-:W-:Y:S02]  /*49ba0*/  ISETP.LT.AND P6, PT, R10, c[0x0][0x178], !P1 ;  /* 0x00005e000a007a0c */ /* 0x000fe40004fc1270 */
[----:B------:R-:W-:Y:S01]  /*49bb0*/  ISETP.LT.AND P1, PT, R6, c[0x0][0x178], !P1 ;  /* 0x00005e0006007a0c */ /* 0x000fe20004f21270 */
[----:B----4-:R0:W-:Y:S01]  /*49bc0*/  @P3 STG.E.U16 [R22.64], R17 ;  /* 0x0000001116003986 */ /* 0x0101e2000c101506 */
[----:B------:R-:W-:Y:S02]  /*49bd0*/  PRMT R26, R16, 0x7632, R26 ;  /* 0x00007632101a7816 */ /* 0x000fe4000000001a */
[----:B0-----:R-:W-:Y:S01]  /*49be0*/  PRMT R22, R17, 0x7632, R22 ;  /* 0x0000763211167816 */ /* 0x001fe20000000016 */
[C---:B------:R-:W-:Y:S01]  /*49bf0*/  IMAD.WIDE R16, R18.reuse, 0x2, R2 ;  /* 0x0000000212107825 */ /* 0x040fe200078e0202 */
[----:B------:R-:W-:-:S03]  /*49c00*/  IADD3 R23, R18, c[0x0][0x198], RZ ;  /* 0x0000660012177a10 */ /* 0x000fc60007ffe0ff */
[----:B------:R-:W-:Y:S02]  /*49c10*/  IMAD.WIDE R18, R18, 0x2, R24 ;  /* 0x0000000212127825 */ /* 0x000fe400078e0218 */
[----:B------:R-:W-:Y:S04]  /*49c20*/  @P6 STG.E.U16 [R16.64], R26 ;  /* 0x0000001a10006986 */ /* 0x000fe8000c101506 */
[----:B------:R0:W-:Y:S04]  /*49c30*/  @P1 STG.E.U16 [R18.64], R22 ;  /* 0x0000001612001986 */ /* 0x0001e8000c101506 */
[----:B0-----:R-:W3:Y:S01]  /*49c40*/  LDL.LU R19, [R1+0x220] ;  /* 0x0002200001137983 */ /* 0x001ee20000300800 */
[----:B------:R-:W-:-:S02]  /*49c50*/  ISETP.LT.AND P3, PT, R10, c[0x0][0x178], !P0 ;  /* 0x00005e000a007a0c */ /* 0x000fc40004761270 */
[----:B------:R-:W-:Y:S02]  /*49c60*/  ISETP.LT.AND P0, PT, R6, c[0x0][0x178], !P0 ;  /* 0x00005e0006007a0c */ /* 0x000fe40004701270 */
[----:B------:R-:W-:Y:S01]  /*49c70*/  IADD3 R20, R11, 0xf, RZ ;  /* 0x0000000f0b147810 */ /* 0x000fe20007ffe0ff */
[----:B------:R-:W-:-:S03]  /*49c80*/  IMAD.WIDE R16, R23, 0x2, R24 ;  /* 0x0000000217107825 */ /* 0x000fc600078e0218 */
[----:B------:R-:W-:Y:S01]  /*49c90*/  ISETP.GE.AND P2, PT, R20, c[0x0][0x17c], PT ;  /* 0x00005f0014007a0c */ /* 0x000fe20003f46270 */
[----:B------:R-:W-:Y:S01]  /*49ca0*/  IMAD.WIDE R20, R23, 0x2, R2 ;  /* 0x0000000217147825 */ /* 0x000fe200078e0202 */
[----:B------:R-:W-:-:S04]  /*49cb0*/  IADD3 R0, R11, 0x10, RZ ;  /* 0x000000100b007810 */ /* 0x000fc80007ffe0ff */
[----:B------:R-:W-:Y:S02]  /*49cc0*/  ISETP.GE.AND P6, PT, R0, c[0x0][0x17c], PT ;  /* 0x00005f0000007a0c */ /* 0x000fe40003fc6270 */
[----:B------:R-:W-:Y:S02]  /*49cd0*/  IADD3 R0, R11, 0x11, RZ ;  /* 0x000000110b007810 */ /* 0x000fe40007ffe0ff */
[----:B------:R-:W-:Y:S02]  /*49ce0*/  ISETP.LT.AND P1, PT, R10, c[0x0][0x178], !P5 ;  /* 0x00005e000a007a0c */ /* 0x000fe40006f21270 */
[----:B------:R-:W-:Y:S01]  /*49cf0*/  ISETP.LT.AND P5, PT, R6, c[0x0][0x178], !P5 ;  /* 0x00005e0006007a0c */ /* 0x000fe20006fa1270 */
[----:B---3--:R0:W-:Y:S04]  /*49d00*/  @P3 STG.E.U16 [R20.64], R19 ;  /* 0x0000001314003986 */ /* 0x0081e8000c101506 */
[----:B--2---:R1:W-:Y:S01]  /*49d10*/  @P0 STG.E.U16 [R16.64], R7 ;  /* 0x0000000710000986 */ /* 0x0043e2000c101506 */
[----:B------:R-:W-:-:S02]  /*49d20*/  ISETP.GE.AND P3, PT, R0, c[0x0][0x17c], PT ;  /* 0x00005f0000007a0c */ /* 0x000fc40003f66270 */
[----:B0-----:R-:W-:Y:S02]  /*49d30*/  PRMT R21, R7, 0x7632, R21 ;  /* 0x0000763207157816 */ /* 0x001fe40000000015 */
[----:B-1----:R-:W2:Y:S01]  /*49d40*/  LDL.LU R7, [R1+0x154] ;  /* 0x0001540001077983 */ /* 0x002ea20000300800 */
[----:B------:R-:W-:-:S03]  /*49d50*/  IADD3 R0, R23, c[0x0][0x198], RZ ;  /* 0x0000660017007a10 */ /* 0x000fc60007ffe0ff */
[----:B------:R-:W3:Y:S01]  /*49d60*/  LDL.LU R23, [R1+0x4] ;  /* 0x0000040001177983 */ /* 0x000ee20000300800 */
[----:B------:R-:W-:Y:S01]  /*49d70*/  PRMT R20, R19, 0x7632, R20 ;  /* 0x0000763213147816 */ /* 0x000fe20000000014 */
[----:B------:R-:W-:Y:S01]  /*49d80*/  IMAD.WIDE R18, R0, 0x2, R2 ;  /* 0x0000000200127825 */ /* 0x000fe200078e0202 */
[----:B------:R-:W-:Y:S02]  /*49d90*/  ISETP.LT.AND P0, PT, R10, c[0x0][0x178], !P4 ;  /* 0x00005e000a007a0c */ /* 0x000fe40006701270 */
[----:B------:R-:W-:Y:S01]  /*49da0*/  ISETP.LT.AND P4, PT, R6, c[0x0][0x178], !P4 ;  /* 0x00005e0006007a0c */ /* 0x000fe20006781270 */
[C---:B------:R-:W-:Y:S01]  /*49db0*/  IMAD.WIDE R16, R0.reuse, 0x2, R24 ;  /* 0x0000000200107825 */ /* 0x040fe200078e0218 */
[----:B------:R-:W-:Y:S01]  /*49dc0*/  IADD3 R0, R0, c[0x0][0x198], RZ ;  /* 0x0000660000007a10 */ /* 0x000fe20007ffe0ff */
[----:B------:R0:W-:Y:S04]  /*49dd0*/  @P1 STG.E.U16 [R18.64], R20 ;  /* 0x0000001412001986 */ /* 0x0001e8000c101506 */
[----:B------:R1:W-:Y:S01]  /*49de0*/  @P5 STG.E.U16 [R16.64], R21 ;  /* 0x0000001510005986 */ /* 0x0003e2000c101506 */
[----:B------:R-:W-:-:S02]  /*49df0*/  ISETP.LT.AND P5, PT, R10, c[0x0][0x178], !P2 ;  /* 0x00005e000a007a0c */ /* 0x000fc400057a1270 */
[----:B------:R-:W-:Y:S01]  /*49e00*/  ISETP.LT.AND P2, PT, R6, c[0x0][0x178], !P2 ;  /* 0x00005e0006007a0c */ /* 0x000fe20005741270 */
[----:B0-----:R-:W-:-:S04]  /*49e10*/  IMAD.WIDE R18, R0, 0x2, R24 ;  /* 0x0000000200127825 */ /* 0x001fc800078e0218 */
[C---:B-1----:R-:W-:Y:S01]  /*49e20*/  IMAD.WIDE R16, R0.reuse, 0x2, R2 ;  /* 0x0000000200107825 */ /* 0x042fe200078e0202 */
[----:B------:R-:W-:Y:S02]  /*49e30*/  IADD3 R0, R0, c[0x0][0x198], RZ ;  /* 0x0000660000007a10 */ /* 0x000fe40007ffe0ff */
[----:B------:R-:W-:Y:S02]  /*49e40*/  IADD3 R20, R11, 0x13, RZ ;  /* 0x000000130b147810 */ /* 0x000fe40007ffe0ff */
[----:B------:R0:W-:Y:S04]  /*49e50*/  @P0 STG.E.U16 [R16.64], R29 ;  /* 0x0000001d10000986 */ /* 0x0001e8000c101506 */
[----:B-----5:R1:W-:Y:S01]  /*49e60*/  @P4 STG.E.U16 [R18.64], R4 ;  /* 0x0000000412004986 */ /* 0x0203e2000c101506 */
[----:B------:R-:W-:-:S02]  /*49e70*/  ISETP.GE.AND P0, PT, R20, c[0x0][0x17c], PT ;  /* 0x00005f0014007a0c */ /* 0x000fc40003f06270 */
[----:B------:R-:W-:Y:S01]  /*49e80*/  ISETP.LT.AND P4, PT, R10, c[0x0][0x178], !P6 ;  /* 0x00005e000a007a0c */ /* 0x000fe20007781270 */
[----:B0-----:R-:W-:Y:S01]  /*49e90*/  IMAD.WIDE R16, R0, 0x2, R2 ;  /* 0x0000000200107825 */ /* 0x001fe200078e0202 */
[----:B-1----:R-:W-:-:S03]  /*49ea0*/  PRMT R4, R29, 0x7632, R4 ;  /* 0x000076321d047816 */ /* 0x002fc60000000004 */
[C---:B------:R-:W-:Y:S01]  /*49eb0*/  IMAD.WIDE R18, R0.reuse, 0x2, R24 ;  /* 0x0000000200127825 */ /* 0x040fe200078e0218 */
[----:B------:R-:W-:Y:S01]  /*49ec0*/  IADD3 R0, R0, c[0x0][0x198], RZ ;  /* 0x0000660000007a10 */ /* 0x000fe20007ffe0ff */
[----:B------:R-:W4:Y:S01]  /*49ed0*/  LDL.LU R29, [R1+0x24] ;  /* 0x00002400011d7983 */ /* 0x000f220000300800 */
[----:B------:R-:W-:Y:S02]  /*49ee0*/  PRMT R20, R4, 0x7632, R20 ;  /* 0x0000763204147816 */ /* 0x000fe40000000014 */
[----:B------:R-:W-:Y:S01]  /*49ef0*/  ISETP.LT.AND P6, PT, R6, c[0x0][0x178], !P6 ;  /* 0x00005e0006007a0c */ /* 0x000fe200077c1270 */
[----:B------:R0:W-:Y:S04]  /*49f00*/  @P5 STG.E.U16 [R16.64], R4 ;  /* 0x0000000410005986 */ /* 0x0001e8000c101506 */
[----:B------:R1:W-:Y:S01]  /*49f10*/  @P2 STG.E.U16 [R18.64], R20 ;  /* 0x0000001412002986 */ /* 0x0003e2000c101506 */
[----:B------:R-:W-:-:S02]  /*49f20*/  ISETP.LT.AND P2, PT, R10, c[0x0][0x178], !P3 ;  /* 0x00005e000a007a0c */ /* 0x000fc40005f41270 */
[C---:B------:R-:W-:Y:S01]  /*49f30*/  IADD3 R22, R11.reuse, 0x12, RZ ;  /* 0x000000120b167810 */ /* 0x040fe20007ffe0ff */
[C-C-:B0-----:R-:W-:Y:S01]  /*49f40*/  IMAD.WIDE R16, R0.reuse, 0x2, R2.reuse ;  /* 0x0000000200107825 */ /* 0x141fe200078e0202 */
[----:B-1----:R-:W-:Y:S02]  /*49f50*/  IADD3 R20, R0, c[0x0][0x198], RZ ;  /* 0x0000660000147a10 */ /* 0x002fe40007ffe0ff */
[----:B------:R-:W-:Y:S02]  /*49f60*/  ISETP.GE.AND P1, PT, R22, c[0x0][0x17c], PT ;  /* 0x00005f0016007a0c */ /* 0x000fe40003f26270 */
[----:B------:R-:W-:Y:S01]  /*49f70*/  IADD3 R22, R11, 0x16, RZ ;  /* 0x000000160b167810 */ /* 0x000fe20007ffe0ff */
[----:B------:R-:W-:Y:S01]  /*49f80*/  IMAD.WIDE R18, R20, 0x2, R2 ;  /* 0x0000000214127825 */ /* 0x000fe200078e0202 */
[----:B--2---:R0:W-:Y:S03]  /*49f90*/  @P4 STG.E.U16 [R16.64], R7 ;  /* 0x0000000710004986 */ /* 0x0041e6000c101506 */
[----:B0-----:R-:W-:Y:S01]  /*49fa0*/  IMAD.WIDE R16, R0, 0x2, R24 ;  /* 0x0000000200107825 */ /* 0x001fe200078e0218 */
[----:B------:R-:W-:-:S02]  /*49fb0*/  PRMT R0, R7, 0x7632, R0 ;  /* 0x0000763207007816 */ /* 0x000fc40000000000 */
[----:B------:R-:W2:Y:S04]  /*49fc0*/  LDL.LU R7, [R1+0x14] ;  /* 0x0000140001077983 */ /* 0x000ea80000300800 */
[----:B---3--:R-:W-:Y:S04]  /*49fd0*/  @P6 STG.E.U16 [R16.64], R23 ;  /* 0x0000001710006986 */ /* 0x008fe8000c101506 */
[----:B------:R0:W-:Y:S01]  /*49fe0*/  @P2 STG.E.U16 [R18.64], R0 ;  /* 0x0000000012002986 */ /* 0x0001e2000c101506 */
[----:B------:R-:W-:-:S03]  /*49ff0*/  ISETP.GE.AND P2, PT, R22, c[0x0][0x17c], PT ;  /* 0x00005f0016007a0c */ /* 0x000fc60003f46270 */
[----:B------:R-:W3:Y:S01]  /*4a000*/  LDL.LU R22, [R1+0x164] ;  /* 0x0001640001167983 */ /* 0x000ee20000300800 */
[C---:B------:R-:W-:Y:S02]  /*4a010*/  IADD3 R4, R11.reuse, 0x14, RZ ;  /* 0x000000140b047810 */ /* 0x040fe40007ffe0ff */
[----:B------:R-:W-:Y:S02]  /*4a020*/  ISETP.LT.AND P3, PT, R6, c[0x0][0x178], !P3 ;  /* 0x00005e0006007a0c */ /* 0x000fe40005f61270 */
[----:B------:R-:W-:Y:S02]  /*4a030*/  ISETP.LT.AND P6, PT, R10, c[0x0][0x178], !P1 ;  /* 0x00005e000a007a0c */ /* 0x000fe40004fc1270 */
[----:B------:R-:W-:Y:S02]  /*4a040*/  ISETP.GE.AND P5, PT, R4, c[0x0][0x17c], PT ;  /* 0x00005f0004007a0c */ /* 0x000fe40003fa6270 */
[----:B------:R-:W-:Y:S02]  /*4a050*/  ISETP.LT.AND P1, PT, R6, c[0x0][0x178], !P1 ;  /* 0x00005e0006007a0c */ /* 0x000fe40004f21270 */
[----:B------:R-:W-:-:S02]  /*4a060*/  IADD3 R4, R11, 0x15, RZ ;  /* 0x000000150b047810 */ /* 0x000fc40007ffe0ff */
[C---:B0-----:R-:W-:Y:S01]  /*4a070*/  IADD3 R0, R20.reuse, c[0x0][0x198], RZ ;  /* 0x0000660014007a10 */ /* 0x041fe20007ffe0ff */
[----:B------:R-:W-:Y:S01]  /*4a080*/  IMAD.WIDE R16, R20, 0x2, R24 ;  /* 0x0000000214107825 */ /* 0x000fe200078e0218 */
[----:B------:R-:W-:Y:S02]  /*4a090*/  ISETP.GE.AND P4, PT, R4, c[0x0][0x17c], PT ;  /* 0x00005f0004007a0c */ /* 0x000fe40003f86270 */
[----:B------:R-:W-:Y:S01]  /*4a0a0*/  PRMT R4, R23, 0x7632, R4 ;  /* 0x0000763217047816 */ /* 0x000fe20000000004 */
[----:B------:R-:W-:-:S04]  /*4a0b0*/  IMAD.WIDE R18, R0, 0x2, R2 ;  /* 0x0000000200127825 */ /* 0x000fc800078e0202 */
[----:B------:R-:W-:Y:S01]  /*4a0c0*/  IMAD.WIDE R20, R0, 0x2, R24 ;  /* 0x0000000200147825 */ /* 0x000fe200078e0218 */
[----:B------:R-:W-:Y:S01]  /*4a0d0*/  @P3 STG.E.U16 [R16.64], R4 ;  /* 0x0000000410003986 */ /* 0x000fe2000c101506 */
[----:B----4-:R-:W-:-:S03]  /*4a0e0*/  PRMT R26, R29, 0x7632, R26 ;  /* 0x000076321d1a7816 */ /* 0x010fc6000000001a */
[----:B---3--:R0:W-:Y:S04]  /*4a0f0*/  @P6 STG.E.U16 [R18.64], R22 ;  /* 0x0000001612006986 */ /* 0x0081e8000c101506 */
[----:B------:R1:W-:Y:S01]  /*4a100*/  @P1 STG.E.U16 [R20.64], R29 ;  /* 0x0000001d14001986 */ /* 0x0003e2000c101506 */
[----:B------:R-:W-:Y:S02]  /*4a110*/  ISETP.LT.AND P1, PT, R10, c[0x0][0x178], !P0 ;  /* 0x00005e000a007a0c */ /* 0x000fe40004721270 */
[----:B------:R-:W-:Y:S02]  /*4a120*/  PRMT R27, R22, 0x7632, R27 ;  /* 0x00007632161b7816 */ /* 0x000fe4000000001b */
[----:B0-----:R-:W-:Y:S01]  /*4a130*/  IADD3 R18, R0, c[0x0][0x198], RZ ;  /* 0x0000660000127a10 */ /* 0x001fe20007ffe0ff */
[----:B-1----:R-:W3:Y:S04]  /*4a140*/  LDL.LU R29, [R1+0x34] ;  /* 0x00003400011d7983 */ /* 0x002ee80000300800 */
[----:B------:R-:W-:-:S05]  /*4a150*/  IMAD.WIDE R16, R18, 0x2, R2 ;  /* 0x0000000212107825 */ /* 0x000fca00078e0202 */
[----:B------:R0:W-:Y:S04]  /*4a160*/  @P1 STG.E.U16 [R16.64], R27 ;  /* 0x0000001b10001986 */ /* 0x0001e8000c101506 */
[----:B0-----:R-:W4:Y:S01]  /*4a170*/  LDL.LU R17, [R1+0x174] ;  /* 0x0001740001117983 */ /* 0x001f220000300800 */
[----:B------:R-:W-:Y:S02]  /*4a180*/  ISETP.LT.AND P0, PT, R6, c[0x0][0x178], !P0 ;  /* 0x00005e0006007a0c */ /* 0x000fe40004701270 */
[----:B------:R-:W-:Y:S02]  /*4a190*/  ISETP.LT.AND P6, PT, R10, c[0x0][0x178], !P5 ;  /* 0x00005e000a007a0c */ /* 0x000fe40006fc1270 */
[----:B------:R-:W-:Y:S02]  /*4a1a0*/  ISETP.LT.AND P5, PT, R6, c[0x0][0x178], !P5 ;  /* 0x00005e0006007a0c */ /* 0x000fe40006fa1270 */
[----:B------:R-:W-:-:S02]  /*4a1b0*/  IADD3 R0, R18, c[0x0][0x198], RZ ;  /* 0x0000660012007a10 */ /* 0x000fc40007ffe0ff */
[----:B------:R-:W-:Y:S01]  /*4a1c0*/  IADD3 R23, R11, 0x17, RZ ;  /* 0x000000170b177810 */ /* 0x000fe20007ffe0ff */
[----:B------:R-:W-:-:S03]  /*4a1d0*/  IMAD.WIDE R18, R18, 0x2, R24 ;  /* 0x0000000212127825 */ /* 0x000fc600078e0218 */
[----:B------:R-:W-:Y:S01]  /*4a1e0*/  ISETP.GE.AND P3, PT, R23, c[0x0][0x17c], PT ;  /* 0x00005f0017007a0c */ /* 0x000fe20003f66270 */
[C---:B------:R-:W-:Y:S01]  /*4a1f0*/  IMAD.WIDE R20, R0.reuse, 0x2, R2 ;  /* 0x0000000200147825 */ /* 0x040fe200078e0202 */
[----:B------:R0:W-:Y:S03]  /*4a200*/  @P0 STG.E.U16 [R18.64], R26 ;  /* 0x0000001a12000986 */ /* 0x0001e6000c101506 */
[C---:B------:R-:W-:Y:S01]  /*4a210*/  IMAD.WIDE R22, R0.reuse, 0x2, R24 ;  /* 0x0000000200167825 */ /* 0x040fe200078e0218 */
[----:B------:R-:W-:Y:S02]  /*4a220*/  IADD3 R4, R11, 0x18, RZ ;  /* 0x000000180b047810 */ /* 0x000fe40007ffe0ff */
[----:B0-----:R-:W-:Y:S02]  /*4a230*/  IADD3 R18, R0, c[0x0][0x198], RZ ;  /* 0x0000660000127a10 */ /* 0x001fe40007ffe0ff */
[----:B------:R-:W-:-:S02]  /*4a240*/  ISETP.GE.AND P1, PT, R4, c[0x0][0x17c], PT ;  /* 0x00005f0004007a0c */ /* 0x000fc40003f26270 */
[----:B--2---:R-:W-:Y:S01]  /*4a250*/  PRMT R4, R7, 0x7632, R4 ;  /* 0x0000763207047816 */ /* 0x004fe20000000004 */
[----:B----4-:R-:W-:Y:S04]  /*4a260*/  @P6 STG.E.U16 [R20.64], R17 ;  /* 0x0000001114006986 */ /* 0x010fe8000c101506 */
[----:B------:R0:W-:Y:S01]  /*4a270*/  @P5 STG.E.U16 [R22.64], R7 ;  /* 0x0000000716005986 */ /* 0x0001e2000c101506 */
[----:B------:R-:W-:Y:S02]  /*4a280*/  ISETP.LT.AND P5, PT, R10, c[0x0][0x178], !P4 ;  /* 0x00005e000a007a0c */ /* 0x000fe400067a1270 */
[----:B0-----:R-:W-:Y:S01]  /*4a290*/  PRMT R22, R17, 0x7632, R22 ;  /* 0x0000763211167816 */ /* 0x001fe20000000016 */
[----:B------:R-:W-:Y:S01]  /*4a2a0*/  IMAD.WIDE R16, R18, 0x2, R2 ;  /* 0x0000000212107825 */ /* 0x000fe200078e0202 */
[----:B------:R-:W2:Y:S09]  /*4a2b0*/  LDL.LU R7, [R1+0x44] ;  /* 0x0000440001077983 */ /* 0x000eb20000300800 */
[----:B------:R0:W-:Y:S04]  /*4a2c0*/  @P5 STG.E.U16 [R16.64], R22 ;  /* 0x0000001610005986 */ /* 0x0001e8000c101506 */
[----:B0-----:R-:W4:Y:S01]  /*4a2d0*/  LDL.LU R22, [R1+0x184] ;  /* 0x0001840001167983 */ /* 0x001f220000300800 */
[----:B------:R-:W-:-:S02]  /*4a2e0*/  ISETP.LT.AND P4, PT, R6, c[0x0][0x178], !P4 ;  /* 0x00005e0006007a0c */ /* 0x000fc40006781270 */
[----:B------:R-:W-:Y:S02]  /*4a2f0*/  ISETP.LT.AND P6, PT, R10, c[0x0][0x178], !P2 ;  /* 0x00005e000a007a0c */ /* 0x000fe400057c1270 */
[C---:B------:R-:W-:Y:S02]  /*4a300*/  IADD3 R20, R11.reuse, 0x19, RZ ;  /* 0x000000190b147810 */ /* 0x040fe40007ffe0ff */
[C---:B------:R-:W-:Y:S02]  /*4a310*/  IADD3 R23, R18.reuse, c[0x0][0x198], RZ ;  /* 0x0000660012177a10 */ /* 0x040fe40007ffe0ff */
[----:B------:R-:W-:Y:S01]  /*4a320*/  IADD3 R0, R11, 0x1a, RZ ;  /* 0x0000001a0b007810 */ /* 0x000fe20007ffe0ff */
[----:B------:R-:W-:Y:S01]  /*4a330*/  IMAD.WIDE R18, R18, 0x2, R24 ;  /* 0x0000000212127825 */ /* 0x000fe200078e0218 */
[----:B------:R-:W-:Y:S02]  /*4a340*/  ISETP.GE.AND P0, PT, R20, c[0x0][0x17c], PT ;  /* 0x00005f0014007a0c */ /* 0x000fe40003f06270 */
[----:B------:R-:W-:Y:S01]  /*4a350*/  ISETP.GE.AND P5, PT, R0, c[0x0][0x17c], PT ;  /* 0x00005f0000007a0c */ /* 0x000fe20003fa6270 */
[----:B------:R-:W-:Y:S01]  /*4a360*/  IMAD.WIDE R20, R23, 0x2, R2 ;  /* 0x0000000217147825 */ /* 0x000fe200078e0202 */
[----:B------:R-:W-:Y:S01]  /*4a370*/  IADD3 R0, R11, 0x1b, RZ ;  /* 0x0000001b0b007810 */ /* 0x000fe20007ffe0ff */
[----:B------:R-:W-:Y:S02]  /*4a380*/  @P4 STG.E.U16 [R18.64], R4 ;  /* 0x0000000412004986 */ /* 0x000fe4000c101506 */
[----:B------:R-:W-:Y:S01]  /*4a390*/  IMAD.WIDE R16, R23, 0x2, R24 ;  /* 0x0000000217107825 */ /* 0x000fe200078e0218 */
[----:B------:R-:W-:Y:S01]  /*4a3a0*/  ISETP.LT.AND P2, PT, R6, c[0x0][0x178], !P2 ;  /* 0x00005e0006007a0c */ /* 0x000fe20005741270 */
[----:B----4-:R0:W-:Y:S01]  /*4a3b0*/  @P6 STG.E.U16 [R20.64], R22 ;  /* 0x0000001614006986 */ /* 0x0101e2000c101506 */
[----:B------:R-:W-:-:S02]  /*4a3c0*/  ISETP.GE.AND P6, PT, R0, c[0x0][0x17c], PT ;  /* 0x00005f0000007a0c */ /* 0x000fc40003fc6270 */
[----:B------:R-:W-:Y:S02]  /*4a3d0*/  IADD3 R0, R23, c[0x0][0x198], RZ ;  /* 0x0000660017007a10 */ /* 0x000fe40007ffe0ff */
[----:B------:R-:W4:Y:S07]  /*4a3e0*/  LDL.LU R23, [R1+0x204] ;  /* 0x0002040001177983 */ /* 0x000f2e0000300800 */
[----:B---3--:R1:W-:Y:S01]  /*4a3f0*/  @P2 STG.E.U16 [R16.64], R29 ;  /* 0x0000001d10002986 */ /* 0x0083e2000c101506 */
[----:B0-----:R-:W-:-:S02]  /*4a400*/  PRMT R20, R29, 0x7632, R20 ;  /* 0x000076321d147816 */ /* 0x001fc40000000014 */
[----:B------:R-:W-:Y:S01]  /*4a410*/  PRMT R4, R22, 0x7632, R4 ;  /* 0x0000763216047816 */ /* 0x000fe20000000004 */
[----:B-1----:R-:W3:Y:S04]  /*4a420*/  LDL.LU R29, [R1+0x214] ;  /* 0x00021400011d7983 */ /* 0x002ee80000300800 */
[----:B------:R-:W5:Y:S01]  /*4a430*/  LDL.LU R22, [R1+0x64] ;  /* 0x0000640001167983 */ /* 0x000f620000300800 */
[----:B------:R-:W-:Y:S02]  /*4a440*/  ISETP.LT.AND P4, PT, R10, c[0x0][0x178], !P3 ;  /* 0x00005e000a007a0c */ /* 0x000fe40005f81270 */
[----:B------:R-:W-:Y:S01]  /*4a450*/  ISETP.LT.AND P3, PT, R6, c[0x0][0x178], !P3 ;  /* 0x00005e0006007a0c */ /* 0x000fe20005f61270 */
[----:B------:R-:W-:Y:S01]  /*4a460*/  IMAD.WIDE R18, R0, 0x2, R2 ;  /* 0x0000000200127825 */ /* 0x000fe200078e0202 */
[----:B------:R-:W-:-:S02]  /*4a470*/  ISETP.LT.AND P2, PT, R10, c[0x0][0x178], !P1 ;  /* 0x00005e000a007a0c */ /* 0x000fc40004f41270 */
[----:B------:R-:W-:Y:S01]  /*4a480*/  ISETP.LT.AND P1, PT, R6, c[0x0][0x178], !P1 ;  /* 0x00005e0006007a0c */ /* 0x000fe20004f21270 */
[C---:B------:R-:W-:Y:S01]  /*4a490*/  IMAD.WIDE R16, R0.reuse, 0x2, R24 ;  /* 0x0000000200107825 */ /* 0x040fe200078e0218 */
[----:B------:R-:W-:-:S05]  /*4a4a0*/  IADD3 R0, R0, c[0x0][0x198], RZ ;  /* 0x0000660000007a10 */ /* 0x000fca0007ffe0ff */
[----:B------:R0:W-:Y:S04]  /*4a4b0*/  @P4 STG.E.U16 [R18.64], R4 ;  /* 0x0000000412004986 */ /* 0x0001e8000c101506 */
[----:B------:R1:W-:Y:S01]  /*4a4c0*/  @P3 STG.E.U16 [R16.64], R20 ;  /* 0x0000001410003986 */ /* 0x0003e2000c101506 */
[----:B------:R-:W-:Y:S02]  /*4a4d0*/  ISETP.LT.AND P3, PT, R10, c[0x0][0x178], !P0 ;  /* 0x00005e000a007a0c */ /* 0x000fe40004761270 */
[----:B------:R-:W-:Y:S01]  /*4a4e0*/  ISETP.LT.AND P0, PT, R6, c[0x0][0x178], !P0 ;  /* 0x00005e0006007a0c */ /* 0x000fe20004701270 */
[----:B0-----:R-:W-:-:S04]  /*4a4f0*/  IMAD.WIDE R18, R0, 0x2, R24 ;  /* 0x0000000200127825 */ /* 0x001fc800078e0218 */
[C---:B-1----:R-:W-:Y:S01]  /*4a500*/  IMAD.WIDE R16, R0.reuse, 0x2, R2 ;  /* 0x0000000200107825 */ /* 0x042fe200078e0202 */
[----:B------:R-:W-:Y:S02]  /*4a510*/  IADD3 R0, R0, c[0x0][0x198], RZ ;  /* 0x0000660000007a10 */ /* 0x000fe40007ffe0ff */
[----:B------:R-:W-:Y:S02]  /*4a520*/  IADD3 R4, R11, 0x1d, RZ ;  /* 0x0000001d0b047810 */ /* 0x000fe40007ffe0ff */
[----:B----4-:R0:W-:Y:S01]  /*4a530*/  @P2 STG.E.U16 [R16.64], R23 ;  /* 0x0000001710002986 */ /* 0x0101e2000c101506 */
[----:B------:R-:W-:-:S03]  /*4a540*/  PRMT R20, R23, 0x7632, R20 ;  /* 0x0000763217147816 */ /* 0x000fc60000000014 */
[----:B--2---:R1:W-:Y:S01]  /*4a550*/  @P1 STG.E.U16 [R18.64], R7 ;  /* 0x0000000712001986 */ /* 0x0043e2000c101506 */
[----:B------:R-:W-:Y:S02]  /*4a560*/  ISETP.LT.AND P1, PT, R10, c[0x0][0x178], !P5 ;  /* 0x00005e000a007a0c */ /* 0x000fe40006f21270 */
[----:B------:R-:W-:Y:S02]  /*4a570*/  ISETP.GE.AND P2, PT, R4, c[0x0][0x17c], PT ;  /* 0x00005f0004007a0c */ /* 0x000fe40003f46270 */
[----:B------:R-:W-:Y:S01]  /*4a580*/  PRMT R4, R7, 0x7632, R4 ;  /* 0x0000763207047816 */ /* 0x000fe20000000004 */
[----:B0-----:R-:W-:-:S04]  /*4a590*/  IMAD.WIDE R16, R0, 0x2, R2 ;  /* 0x0000000200107825 */ /* 0x001fc800078e0202 */
[C---:B-1----:R-:W-:Y:S01]  /*4a5a0*/  IMAD.WIDE R18, R0.reuse, 0x2, R24 ;  /* 0x0000000200127825 */ /* 0x042fe200078e0218 */
[----:B------:R-:W-:Y:S01]  /*4a5b0*/  IADD3 R0, R0, c[0x0][0x198], RZ ;  /* 0x0000660000007a10 */ /* 0x000fe20007ffe0ff */
[----:B------:R0:W-:Y:S01]  /*4a5c0*/  @P3 STG.E.U16 [R16.64], R20 ;  /* 0x0000001410003986 */ /* 0x0001e2000c101506 */
[----:B------:R-:W-:-:S03]  /*4a5d0*/  ISETP.LT.AND P5, PT, R6, c[0x0][0x178], !P5 ;  /* 0x00005e0006007a0c */ /* 0x000fc60006fa1270 */
[----:B------:R1:W-:Y:S01]  /*4a5e0*/  @P0 STG.E.U16 [R18.64], R4 ;  /* 0x0000000412000986 */ /* 0x0003e2000c101506 */
[----:B------:R-:W-:-:S03]  /*4a5f0*/  ISETP.LT.AND P0, PT, R10, c[0x0][0x178], !P6 ;  /* 0x00005e000a007a0c */ /* 0x000fc60007701270 */
[----:B------:R-:W2:Y:S01]  /*4a600*/  LDL.LU R7, [R1+0x54] ;  /* 0x0000540001077983 */ /* 0x000ea20000300800 */
[----:B0-----:R-:W-:Y:S01]  /*4a610*/  IMAD.WIDE R16, R0, 0x2, R2 ;  /* 0x0000000200107825 */ /* 0x001fe200078e0202 */
[C---:B------:R-:W-:Y:S02]  /*4a620*/  IADD3 R20, R11.reuse, 0x1e, RZ ;  /* 0x0000001e0b147810 */ /* 0x040fe40007ffe0ff */
[----:B-1----:R-:W-:Y:S02]  /*4a630*/  IADD3 R4, R11, 0x1f, RZ ;  /* 0x0000001f0b047810 */ /* 0x002fe40007ffe0ff */
[----:B---3--:R0:W-:Y:S01]  /*4a640*/  @P1 STG.E.U16 [R16.64], R29 ;  /* 0x0000001d10001986 */ /* 0x0081e2000c101506 */
[----:B------:R-:W-:Y:S02]  /*4a650*/  ISETP.GE.AND P3, PT, R20, c[0x0][0x17c], PT ;  /* 0x00005f0014007a0c */ /* 0x000fe40003f66270 */
[----:B------:R-:W-:Y:S02]  /*4a660*/  IADD3 R20, R0, c[0x0][0x198], RZ ;  /* 0x0000660000147a10 */ /* 0x000fe40007ffe0ff */
[----:B------:R-:W-:-:S02]  /*4a670*/  ISETP.GE.AND P1, PT, R4, c[0x0][0x17c], PT ;  /* 0x00005f0004007a0c */ /* 0x000fc40003f26270 */
[----:B-----5:R-:W-:Y:S01]  /*4a680*/  PRMT R4, R22, 0x7632, R4 ;  /* 0x0000763216047816 */ /* 0x020fe20000000004 */
[----:B0-----:R-:W-:Y:S01]  /*4a690*/  IMAD.WIDE R16, R0, 0x2, R24 ;  /* 0x0000000200107825 */ /* 0x001fe200078e0218 */
[----:B------:R-:W-:Y:S02]  /*4a6a0*/  PRMT R0, R29, 0x7632, R0 ;  /* 0x000076321d007816 */ /* 0x000fe40000000000 */
[----:B------:R-:W3:Y:S01]  /*4a6b0*/  LDL.LU R29, [R1+0x234] ;  /* 0x00023400011d7983 */ /* 0x000ee20000300800 */
[----:B------:R-:W-:-:S03]  /*4a6c0*/  IMAD.WIDE R18, R20, 0x2, R2 ;  /* 0x0000000214127825 */ /* 0x000fc600078e0202 */
[----:B------:R0:W-:Y:S04]  /*4a6d0*/  @P5 STG.E.U16 [R16.64], R22 ;  /* 0x0000001610005986 */ /* 0x0001e8000c101506 */
[----:B------:R1:W-:Y:S01]  /*4a6e0*/  @P0 STG.E.U16 [R18.64], R0 ;  /* 0x0000000012000986 */ /* 0x0003e2000c101506 */
[----:B0-----:R-:W-:-:S04]  /*4a6f0*/  IADD3 R22, R11, 0x20, RZ ;  /* 0x000000200b167810 */ /* 0x001fc80007ffe0ff */
[----:B------:R-:W-:Y:S02]  /*4a700*/  ISETP.GE.AND P0, PT, R22, c[0x0][0x17c], PT ;  /* 0x00005f0016007a0c */ /* 0x000fe40003f06270 */
[----:B------:R-:W4:Y:S01]  /*4a710*/  LDL.LU R22, [R1+0x224] ;  /* 0x0002240001167983 */ /* 0x000f220000300800 */
[----:B------:R-:W-:-:S04]  /*4a720*/  IADD3 R21, R11, 0x1c, RZ ;  /* 0x0000001c0b157810 */ /* 0x000fc80007ffe0ff */
[----:B------:R-:W-:Y:S02]  /*4a730*/  ISETP.GE.AND P4, PT, R21, c[0x0][0x17c], PT ;  /* 0x00005f0015007a0c */ /* 0x000fe40003f86270 */
[----:B------:R-:W-:Y:S02]  /*4a740*/  ISETP.LT.AND P6, PT, R6, c[0x0][0x178], !P6 ;  /* 0x00005e0006007a0c */ /* 0x000fe400077c1270 */
[----:B------:R-:W-:Y:S02]  /*4a750*/  ISETP.LT.AND P5, PT, R10, c[0x0][0x178], !P4 ;  /* 0x00005e000a007a0c */ /* 0x000fe400067a1270 */
[C---:B-1----:R-:W-:Y:S01]  /*4a760*/  IADD3 R0, R20.reuse, c[0x0][0x198], RZ ;  /* 0x0000660014007a10 */ /* 0x042fe20007ffe0ff */
[----:B------:R-:W-:Y:S01]  /*4a770*/  IMAD.WIDE R16, R20, 0x2, R24 ;  /* 0x0000000214107825 */ /* 0x000fe200078e0218 */
[----:B------:R-:W-:-:S03]  /*4a780*/  ISETP.LT.AND P4, PT, R6, c[0x0][0x178], !P4 ;  /* 0x00005e0006007a0c */ /* 0x000fc60006781270 */
[----:B------:R-:W-:-:S04]  /*4a790*/  IMAD.WIDE R18, R0, 0x2, R2 ;  /* 0x0000000200127825 */ /* 0x000fc800078e0202 */
[----:B------:R-:W-:Y:S01]  /*4a7a0*/  @P6 STG.E.U16 [R16.64], R4 ;  /* 0x0000000410006986 */ /* 0x000fe2000c101506 */
[----:B------:R-:W-:Y:S01]  /*4a7b0*/  IMAD.WIDE R20, R0, 0x2, R24 ;  /* 0x0000000200147825 */ /* 0x000fe200078e0218 */
[----:B------:R-:W-:-:S04]  /*4a7c0*/  IADD3 R23, R11, 0x21, RZ ;  /* 0x000000210b177810 */ /* 0x000fc80007ffe0ff */
[----:B------:R-:W-:Y:S02]  /*4a7d0*/  ISETP.GE.AND P6, PT, R23, c[0x0][0x17c], PT ;  /* 0x00005f0017007a0c */ /* 0x000fe40003fc6270 */
[----:B--2---:R-:W-:Y:S01]  /*4a7e0*/  PRMT R26, R7, 0x7632, R26 ;  /* 0x00007632071a7816 */ /* 0x004fe2000000001a */
[----:B----4-:R0:W-:Y:S01]  /*4a7f0*/  @P5 STG.E.U16 [R18.64], R22 ;  /* 0x0000001612005986 */ /* 0x0101e2000c101506 */
[----:B------:R-:W-:Y:S02]  /*4a800*/  ISETP.LT.AND P5, PT, R10, c[0x0][0x178], !P2 ;  /* 0x00005e000a007a0c */ /* 0x000fe400057a1270 */
[----:B------:R-:W-:Y:S01]  /*4a810*/  PRMT R27, R22, 0x7632, R27 ;  /* 0x00007632161b7816 */ /* 0x000fe2000000001b */
[----:B------:R1:W-:Y:S01]  /*4a820*/  @P4 STG.E.U16 [R20.64], R7 ;  /* 0x0000000714004986 */ /* 0x0003e2000c101506 */
[----:B------:R-:W-:Y:S02]  /*4a830*/  ISETP.LT.AND P4, PT, R10, c[0x0][0x178], !P3 ;  /* 0x00005e000a007a0c */ /* 0x000fe40005f81270 */
[----:B0-----:R-:W-:-:S02]  /*4a840*/  IADD3 R18, R0, c[0x0][0x198], RZ ;  /* 0x0000660000127a10 */ /* 0x001fc40007ffe0ff */
[----:B------:R-:W-:-:S03]  /*4a850*/  ISETP.LT.AND P2, PT, R6, c[0x0][0x178], !P2 ;  /* 0x00005e0006007a0c */ /* 0x000fc60005741270 */
[----:B------:R-:W-:Y:S01]  /*4a860*/  IMAD.WIDE R16, R18, 0x2, R2 ;  /* 0x0000000212107825 */ /* 0x000fe200078e0202 */
[----:B------:R-:W-:Y:S02]  /*4a870*/  ISETP.LT.AND P3, PT, R6, c[0x0][0x178], !P3 ;  /* 0x00005e0006007a0c */ /* 0x000fe40005f61270 */
[----:B------:R-:W2:Y:S04]  /*4a880*/  LDL.LU R6, [R1+0x1578] ;  /* 0x0015780001067983 */ /* 0x000ea80000300800 */
[----:B-1----:R-:W4:Y:S04]  /*4a890*/  LDL.LU R7, [R1+0x8] ;  /* 0x0000080001077983 */ /* 0x002f280000300800 */
[----:B------:R0:W-:Y:S01]  /*4a8a0*/  @P5 STG.E.U16 [R16.64], R27 ;  /* 0x0000001b10005986 */ /* 0x0001e2000c101506 */
[----:B------:R-:W-:-:S03]  /*4a8b0*/  IADD3 R0, R18, c[0x0][0x198], RZ ;  /* 0x0000660012007a10 */ /* 0x000fc60007ffe0ff */
[----:B0-----:R-:W5:Y:S01]  /*4a8c0*/  LDL R27, [R1+0xcf0] ;  /* 0x000cf000011b7983 */ /* 0x001f620000100800 */
[----:B------:R-:W-:-:S04]  /*4a8d0*/  IMAD.WIDE R18, R18, 0x2, R24 ;  /* 0x0000000212127825 */ /* 0x000fc800078e0218 */
[C---:B------:R-:W-:Y:S01]  /*4a8e0*/  IMAD.WIDE R20, R0.reuse, 0x2, R2 ;  /* 0x0000000200147825 */ /* 0x040fe200078e0202 */
[----:B------:R-:W-:Y:S03]  /*4a8f0*/  @P2 STG.E.U16 [R18.64], R26 ;  /* 0x0000001a12002986 */ /* 0x000fe6000c101506 */
[----:B------:R-:W-:Y:S01]  /*4a900*/  IMAD.WIDE R22, R0, 0x2, R24 ;  /* 0x0000000200167825 */ /* 0x000fe200078e0218 */
[----:B---3--:R-:W-:Y:S04]  /*4a910*/  @P4 STG.E.U16 [R20.64], R29 ;  /* 0x0000001d14004986 */ /* 0x008fe8000c101506 */
[----:B------:R0:W-:Y:S04]  /*4a920*/  @P3 STG.E.U16 [R22.64], R5 ;  /* 0x0000000516003986 */ /* 0x0001e8000c101506 */
[----:B0-----:R-:W3:Y:S01]  /*4a930*/  LDL.LU R23, [R1+0x158] ;  /* 0x0001580001177983 */ /* 0x001ee20000300800 */
[----:B------:R-:W-:-:S02]  /*4a940*/  IADD3 R4, R11, 0x22, RZ ;  /* 0x000000220b047810 */ /* 0x000fc40007ffe0ff */
[----:B------:R-:W-:Y:S02]  /*4a950*/  ISETP.LT.AND P3, PT, R10, c[0x0][0x178], !P1 ;  /* 0x00005e000a007a0c */ /* 0x000fe40004f61270 */
[----:B------:R-:W-:Y:S02]  /*4a960*/  ISETP.GE.AND P5, PT, R4, c[0x0][0x17c], PT ;  /* 0x00005f0004007a0c */ /* 0x000fe40003fa6270 */
[----:B------:R-:W-:Y:S02]  /*4a970*/  IADD3 R4, R0, c[0x0][0x198], RZ ;  /* 0x0000660000047a10 */ /* 0x000fe40007ffe0ff */
[----:B------:R-:W-:Y:S02]  /*4a980*/  PRMT R19, R29, 0x7632, R19 ;  /* 0x000076321d137816 */ /* 0x000fe40000000013 */
[----:B------:R-:W-:Y:S01]  /*4a990*/  PRMT R18, R5, 0x7632, R18 ;  /* 0x0000763205127816 */ /* 0x000fe20000000012 */
[----:B------:R-:W-:Y:S01]  /*4a9a0*/  IMAD.WIDE R16, R4, 0x2, R2 ;  /* 0x0000000204107825 */ /* 0x000fe200078e0202 */
[----:B------:R-:W-:Y:S01]  /*4a9b0*/  ISETP.LT.AND P2, PT, R10, c[0x0][0x178], !P0 ;  /* 0x00005e000a007a0c */ /* 0x000fe20004741270 */
[----:B------:R-:W2:Y:S01]  /*4a9c0*/  LDL.LU R29, [R1+0x28] ;  /* 0x00002800011d7983 */ /* 0x000ea20000300800 */
[C---:B------:R-:W-:Y:S01]  /*4a9d0*/  IADD3 R0, R4.reuse, c[0x0][0x198], RZ ;  /* 0x0000660004007a10 */ /* 0x040fe20007ffe0ff */
[----:B------:R-:W-:-:S02]  /*4a9e0*/  IMAD.WIDE R4, R4, 0x2, R24 ;  /* 0x0000000204047825 */ /* 0x000fc400078e0218 */
[----:B------:R0:W-:Y:S01]  /*4a9f0*/  @P3 STG.E.U16 [R16.64], R19 ;  /* 0x0000001310003986 */ /* 0x0001e2000c101506 */
[----:B------:R-:W-:-:S04]  /*4aa00*/  IADD3 R20, R11, 0x23, RZ ;  /* 0x000000230b147810 */ /* 0x000fc80007ffe0ff */
[----:B------:R-:W-:Y:S01]  /*4aa10*/  ISETP.GE.AND P4, PT, R20, c[0x0][0x17c], PT ;  /* 0x00005f0014007a0c */ /* 0x000fe20003f86270 */
[----:B0-----:R-:W-:Y:S01]  /*4aa20*/  IMAD.WIDE R16, R0, 0x2, R2 ;  /* 0x0000000200107825 */ /* 0x001fe200078e0202 */
[C---:B-----5:R-:W-:Y:S02]  /*4aa30*/  ISETP.LT.AND P1, PT, R27.reuse, c[0x0][0x178], !P1 ;  /* 0x00005e001b007a0c */ /* 0x060fe40004f21270 */
[----:B------:R-:W-:-:S11]  /*4aa40*/  ISETP.LT.AND P0, PT, R27, c[0x0][0x178], !P0 ;  /* 0x00005e001b007a0c */ /* 0x000fd60004701270 */
[----:B------:R0:W-:Y:S01]  /*4aa50*/  @P1 STG.E.U16 [R4.64], R18 ;  /* 0x0000001204001986 */ /* 0x0001e2000c101506 */
[----:B------:R-:W-:Y:S01]  /*4aa60*/  ISETP.LT.AND P1, PT, R10, c[0x0][0x178], !P6 ;  /* 0x00005e000a007a0c */ /* 0x000fe20007721270 */
[C---:B0-----:R-:W-:Y:S01]  /*4aa70*/  IMAD.WIDE R4, R0.reuse, 0x2, R24 ;  /* 0x0000000200047825 */ /* 0x041fe200078e0218 */
[----:B------:R-:W-:Y:S01]  /*4aa80*/  IADD3 R0, R0, c[0x0][0x198], RZ ;  /* 0x0000660000007a10 */ /* 0x000fe20007ffe0ff */
[----:B---3--:R-:W-:Y:S01]  /*4aa90*/  @P2 STG.E.U16 [R16.64], R23 ;  /* 0x0000001710002986 */ /* 0x008fe2000c101506 */
[----:B------:R-:W-:Y:S02]  /*4aaa0*/  IADD3 R18, R11, 0x25, RZ ;  /* 0x000000250b127810 */ /* 0x000fe40007ffe0ff */
[----:B------:R-:W-:Y:S01]  /*4aab0*/  PRMT R20, R23, 0x7632, R20 ;  /* 0x0000763217147816 */ /* 0x000fe20000000014 */
[----:B----4-:R0:W-:Y:S01]  /*4aac0*/  @P0 STG.E.U16 [R4.64], R7 ;  /* 0x0000000704000986 */ /* 0x0101e2000c101506 */
[----:B------:R-:W-:Y:S02]  /*4aad0*/  ISETP.GE.AND P2, PT, R18, c[0x0][0x17c], PT ;  /* 0x00005f0012007a0c */ /* 0x000fe40003f46270 */
[----:B------:R-:W-:Y:S01]  /*4aae0*/  PRMT R18, R7, 0x7632, R18 ;  /* 0x0000763207127816 */ /* 0x000fe20000000012 */
[C---:B0-----:R-:W-:Y:S01]  /*4aaf0*/  IMAD.WIDE R4, R0.reuse, 0x2, R2 ;  /* 0x0000000200047825 */ /* 0x041fe200078e0202 */
[----:B------:R-:W3:Y:S04]  /*4ab00*/  LDL.LU R7, [R1+0x178] ;  /* 0x0001780001077983 */ /* 0x000ee80000300800 */
[----:B------:R-:W4:Y:S04]  /*4ab10*/  LDL.LU R23, [R1+0x18] ;  /* 0x0000180001177983 */ /* 0x000f280000300800 */
[----:B------:R0:W-:Y:S04]  /*4ab20*/  @P1 STG.E.U16 [R4.64], R20 ;  /* 0x0000001404001986 */ /* 0x0001e8000c101506 */
[----:B0-----:R-:W5:Y:S01]  /*4ab30*/  LDL.LU R20, [R1+0x168] ;  /* 0x0001680001147983 */ /* 0x001f620000300800 */
[----:B------:R-:W-:Y:S01]  /*4ab40*/  ISETP.LT.AND P6, PT, R27, c[0x0][0x178], !P6 ;  /* 0x00005e001b007a0c */ /* 0x000fe200077c1270 */
[----:B------:R-:W-:Y:S01]  /*4ab50*/  IMAD.WIDE R16, R0, 0x2, R24 ;  /* 0x0000000200107825 */ /* 0x000fe200078e0218 */
[----:B------:R-:W-:-:S02]  /*4ab60*/  ISETP.LT.AND P0, PT, R10, c[0x0][0x178], !P5 ;  /* 0x00005e000a007a0c */ /* 0x000fc40006f01270 */
[----:B------:R-:W-:Y:S02]  /*4ab70*/  ISETP.LT.AND P5, PT, R27, c[0x0][0x178], !P5 ;  /* 0x00005e001b007a0c */ /* 0x000fe40006fa1270 */
[----:B------:R-:W-:Y:S02]  /*4ab80*/  IADD3 R4, R0, c[0x0][0x198], RZ ;  /* 0x0000660000047a10 */ /* 0x000fe40007ffe0ff */
[----:B------:R-:W-:Y:S02]  /*4ab90*/  IADD3 R19, R11, 0x26, RZ ;  /* 0x000000260b137810 */ /* 0x000fe40007ffe0ff */
[----:B------:R-:W-:-:S03]  /*4aba0*/  IADD3 R0, R4, c[0x0][0x198], RZ ;  /* 0x0000660004007a10 */ /* 0x000fc60007ffe0ff */
[----:B------:R0:W-:Y:S01]  /*4abb0*/  @P6 STG.E.U16 [R16.64], R18 ;  /* 0x0000001210006986 */ /* 0x0001e2000c101506 */
[----:B------:R-:W-:Y:S02]  /*4abc0*/  ISETP.LT.AND P6, PT, R10, c[0x0][0x178], !P4 ;  /* 0x00005e000a007a0c */ /* 0x000fe400067c1270 */
[----:B------:R-:W-:Y:S02]  /*4abd0*/  ISETP.LT.AND P4, PT, R27, c[0x0][0x178], !P4 ;  /* 0x00005e001b007a0c */ /* 0x000fe40006781270 */
[----:B------:R-:W-:Y:S02]  /*4abe0*/  IADD3 R21, R11, 0x24, RZ ;  /* 0x000000240b157810 */ /* 0x000fe40007ffe0ff */
[----:B------:R-:W-:Y:S01]  /*4abf0*/  ISETP.GE.AND P1, PT, R19, c[0x0][0x17c], PT ;  /* 0x00005f0013007a0c */ /* 0x000fe20003f26270 */
[----:B0-----:R-:W-:Y:S01]  /*4ac00*/  IMAD.WIDE R16, R4, 0x2, R2 ;  /* 0x0000000204107825 */ /* 0x001fe200078e0202 */
[----:B------:R-:W-:-:S03]  /*4ac10*/  IADD3 R18, R11, 0x27, RZ ;  /* 0x000000270b127810 */ /* 0x000fc60007ffe0ff */
[----:B------:R-:W-:Y:S01]  /*4ac20*/  IMAD.WIDE R4, R4, 0x2, R24 ;  /* 0x0000000204047825 */ /* 0x000fe200078e0218 */
[----:B------:R-:W-:Y:S02]  /*4ac30*/  ISETP.GE.AND P3, PT, R21, c[0x0][0x17c], PT ;  /* 0x00005f0015007a0c */ /* 0x000fe40003f66270 */
[----:B---3--:R-:W-:Y:S01]  /*4ac40*/  PRMT R21, R7, 0x7632, R21 ;  /* 0x0000763207157816 */ /* 0x008fe20000000015 */
[----:B-----5:R0:W-:Y:S01]  /*4ac50*/  @P0 STG.E.U16 [R16.64], R20 ;  /* 0x0000001410000986 */ /* 0x0201e2000c101506 */
[----:B------:R-:W-:Y:S02]  /*4ac60*/  PRMT R19, R20, 0x7632, R19 ;  /* 0x0000763214137816 */ /* 0x000fe40000000013 */
[----:B------:R-:W-:Y:S01]  /*4ac70*/  ISETP.GE.AND P0, PT, R18, c[0x0][0x17c], PT ;  /* 0x00005f0012007a0c */ /* 0x000fe20003f06270 */
[----:B--2---:R1:W-:Y:S01]  /*4ac80*/  @P5 STG.E.U16 [R4.64], R29 ;  /* 0x0000001d04005986 */ /* 0x0043e2000c101506 */
[----:B------:R-:W-:Y:S02]  /*4ac90*/  PRMT R18, R29, 0x7632, R18 ;  /* 0x000076321d127816 */ /* 0x000fe40000000012 */
[----:B------:R-:W-:Y:S01]  /*4aca0*/  ISETP.LT.AND P5, PT, R10, c[0x0][0x178], !P3 ;  /* 0x00005e000a007a0c */ /* 0x000fe20005fa1270 */
[----:B0-----:R-:W-:-:S04]  /*4acb0*/  IMAD.WIDE R16, R0, 0x2, R2 ;  /* 0x0000000200107825 */ /* 0x001fc800078e0202 */
[----:B-1----:R-:W-:Y:S01]  /*4acc0*/  IMAD.WIDE R4, R0, 0x2, R24 ;  /* 0x0000000200047825 */ /* 0x002fe200078e0218 */
[----:B------:R0:W-:Y:S01]  /*4acd0*/  @P6 STG.E.U16 [R16.64], R19 ;  /* 0x0000001310006986 */ /* 0x0001e2000c101506 */
[----:B------:R-:W-:-:S03]  /*4ace0*/  ISETP.LT.AND P3, PT, R27, c[0x0][0x178], !P3 ;  /* 0x00005e001b007a0c */ /* 0x000fc60005f61270 */
[----:B------:R1:W-:Y:S01]  /*4acf0*/  @P4 STG.E.U16 [R4.64], R18 ;  /* 0x0000001204004986 */ /* 0x0003e2000c101506 */
[----:B------:R-:W-:-:S03]  /*4ad00*/  ISETP.LT.AND P4, PT, R10, c[0x0][0x178], !P2 ;  /* 0x00005e000a007a0c */ /* 0x000fc60005781270 */
[----:B------:R-:W2:Y:S01]  /*4ad10*/  LDL.LU R29, [R1+0x38] ;  /* 0x00003800011d7983 */ /* 0x000ea20000300800 */
[----:B0-----:R-:W-:Y:S02]  /*4ad20*/  IADD3 R17, R0, c[0x0][0x198], RZ ;  /* 0x0000660000117a10 */ /* 0x001fe40007ffe0ff */
[----:B------:R-:W-:Y:S02]  /*4ad30*/  IADD3 R16, R11, 0x28, RZ ;  /* 0x000000280b107810 */ /* 0x000fe40007ffe0ff */
[C---:B------:R-:W-:Y:S01]  /*4ad40*/  IADD3 R20, R17.reuse, c[0x0][0x198], RZ ;  /* 0x0000660011147a10 */ /* 0x040fe20007ffe0ff */
[----:B-1----:R-:W-:Y:S01]  /*4ad50*/  IMAD.WIDE R4, R17, 0x2, R2 ;  /* 0x0000000211047825 */ /* 0x002fe200078e0202 */
[----:B------:R-:W-:-:S03]  /*4ad60*/  ISETP.GE.AND P6, PT, R16, c[0x0][0x17c], PT ;  /* 0x00005f0010007a0c */ /* 0x000fc60003fc6270 */
[----:B------:R-:W-:Y:S01]  /*4ad70*/  IMAD.WIDE R16, R17, 0x2, R24 ;  /* 0x0000000211107825 */ /* 0x000fe200078e0218 */
[----:B------:R0:W-:Y:S03]  /*4ad80*/  @P5 STG.E.U16 [R4.64], R7 ;  /* 0x0000000704005986 */ /* 0x0001e6000c101506 */
[----:B------:R-:W-:Y:S01]  /*4ad90*/  IMAD.WIDE R18, R20, 0x2, R2 ;  /* 0x0000000214127825 */ /* 0x000fe200078e0202 */
[----:B----4-:R-:W-:Y:S04]  /*4ada0*/  @P3 STG.E.U16 [R16.64], R23 ;  /* 0x0000001710003986 */ /* 0x010fe8000c101506 */
[----:B------:R1:W-:Y:S04]  /*4adb0*/  @P4 STG.E.U16 [R18.64], R21 ;  /* 0x0000001512004986 */ /* 0x0003e8000c101506 */
[----:B0-----:R-:W3:Y:S04]  /*4adc0*/  LDL.LU R7, [R1+0x1574] ;  /* 0x0015740001077983 */ /* 0x001ee80000300800 */
[----:B-1----:R-:W4:Y:S01]  /*4add0*/  LDL.LU R21, [R1+0x188] ;  /* 0x0001880001157983 */ /* 0x002f220000300800 */
[----:B------:R-:W-:-:S02]  /*4ade0*/  ISETP.LT.AND P2, PT, R27, c[0x0][0x178], !P2 ;  /* 0x00005e001b007a0c */ /* 0x000fc40005741270 */
[----:B------:R-:W-:Y:S02]  /*4adf0*/  IADD3 R0, R11, 0x29, RZ ;  /* 0x000000290b007810 */ /* 0x000fe40007ffe0ff */
[----:B------:R-:W-:Y:S02]  /*4ae00*/  ISETP.LT.AND P3, PT, R10, c[0x0][0x178], !P1 ;  /* 0x00005e000a007a0c */ /* 0x000fe40004f61270 */
[----:B------:R-:W-:Y:S01]  /*4ae10*/  ISETP.LT.AND P1, PT, R27, c[0x0][0x178], !P1 ;  /* 0x00005e001b007a0c */ /* 0x000fe20004f21270 */
[----:B------:R-:W-:Y:S01]  /*4ae20*/  IMAD.WIDE R4, R20, 0x2, R24 ;  /* 0x0000000214047825 */ /* 0x000fe200078e0218 */
[----:B------:R-:W-:Y:S02]  /*4ae30*/  ISETP.GE.AND P5, PT, R0, c[0x0][0x17c], PT ;  /* 0x00005f0000007a0c */ /* 0x000fe40003fa6270 */
[----:B------:R-:W-:Y:S02]  /*4ae40*/  IADD3 R0, R20, c[0x0][0x198], RZ ;  /* 0x0000660014007a10 */ /* 0x000fe40007ffe0ff */
[----:B------:R-:W-:-:S02]  /*4ae50*/  PRMT R18, R23, 0x7632, R18 ;  /* 0x0000763217127816 */ /* 0x000fc40000000012 */
[----:B------:R-:W-:Y:S01]  /*4ae60*/  ISETP.LT.AND P4, PT, R10, c[0x0][0x178], !P0 ;  /* 0x00005e000a007a0c */ /* 0x000fe20004781270 */
[C---:B------:R-:W-:Y:S01]  /*4ae70*/  IMAD.WIDE R16, R0.reuse, 0x2, R2 ;  /* 0x0000000200107825 */ /* 0x040fe200078e0202 */
[----:B------:R-:W-:Y:S01]  /*4ae80*/  ISETP.LT.AND P0, PT, R27, c[0x0][0x178], !P0 ;  /* 0x00005e001b007a0c */ /* 0x000fe20004701270 */
[----:B------:R0:W-:Y:S04]  /*4ae90*/  @P2 STG.E.U16 [R4.64], R18 ;  /* 0x0000001204002986 */ /* 0x0001e8000c101506 */
[----:B------:R-:W5:Y:S01]  /*4aea0*/  LDL.LU R23, [R1+0x48] ;  /* 0x0000480001177983 */ /* 0x000f620000300800 */
[C---:B0-----:R-:W-:Y:S01]  /*4aeb0*/  IADD3 R18, R0.reuse, c[0x0][0x198], RZ ;  /* 0x0000660000127a10 */ /* 0x041fe20007ffe0ff */
[----:B------:R-:W-:Y:S01]  /*4aec0*/  IMAD.WIDE R4, R0, 0x2, R24 ;  /* 0x0000000200047825 */ /* 0x000fe200078e0218 */
[----:B--2---:R-:W-:Y:S01]  /*4aed0*/  PRMT R20, R29, 0x7632, R20 ;  /* 0x000076321d147816 */ /* 0x004fe20000000014 */
[----:B----4-:R0:W-:Y:S01]  /*4aee0*/  @P3 STG.E.U16 [R16.64], R21 ;  /* 0x0000001510003986 */ /* 0x0101e2000c101506 */
[----:B------:R-:W-:-:S03]  /*4aef0*/  PRMT R0, R21, 0x7632, R0 ;  /* 0x0000763215007816 */ /* 0x000fc60000000000 */
[----:B------:R1:W-:Y:S01]  /*4af00*/  @P1 STG.E.U16 [R4.64], R29 ;  /* 0x0000001d04001986 */ /* 0x0003e2000c101506 */
[----:B0-----:R-:W-:-:S04]  /*4af10*/  IMAD.WIDE R16, R18, 0x2, R2 ;  /* 0x0000000212107825 */ /* 0x001fc800078e0202 */
[----:B-1----:R-:W-:Y:S01]  /*4af20*/  IMAD.WIDE R4, R18, 0x2, R24 ;  /* 0x0000000212047825 */ /* 0x002fe200078e0218 */
[----:B------:R-:W-:Y:S04]  /*4af30*/  @P4 STG.E.U16 [R16.64], R0 ;  /* 0x0000000010004986 */ /* 0x000fe8000c101506 */
[----:B------:R-:W2:Y:S04]  /*4af40*/  LDL.LU R29, [R1+0x68] ;  /* 0x00006800011d7983 */ /* 0x000ea80000300800 */
[----:B------:R0:W-:Y:S04]  /*4af50*/  @P0 STG.E.U16 [R4.64], R20 ;  /* 0x0000001404000986 */ /* 0x0001e8000c101506 */
[----:B0-----:R-:W4:Y:S01]  /*4af60*/  LDL.LU R5, [R1+0x208] ;  /* 0x0002080001057983 */ /* 0x001f220000300800 */
[----:B------:R-:W-:-:S02]  /*4af70*/  ISETP.LT.AND P1, PT, R10, c[0x0][0x178], !P6 ;  /* 0x00005e000a007a0c */ /* 0x000fc40007721270 */
[----:B------:R-:W-:Y:S02]  /*4af80*/  IADD3 R19, R11, 0x2a, RZ ;  /* 0x0000002a0b137810 */ /* 0x000fe40007ffe0ff */
[----:B------:R-:W-:Y:S02]  /*4af90*/  IADD3 R0, R18, c[0x0][0x198], RZ ;  /* 0x0000660012007a10 */ /* 0x000fe40007ffe0ff */
[----:B------:R-:W-:Y:S02]  /*4afa0*/  ISETP.GE.AND P2, PT, R19, c[0x0][0x17c], PT ;  /* 0x00005f0013007a0c */ /* 0x000fe40003f46270 */
[----:B------:R-:W-:Y:S01]  /*4afb0*/  IADD3 R19, R11, 0x2b, RZ ;  /* 0x0000002b0b137810 */ /* 0x000fe20007ffe0ff */
[----:B------:R-:W-:Y:S01]  /*4afc0*/  IMAD.WIDE R16, R0, 0x2, R2 ;  /* 0x0000000200107825 */ /* 0x000fe200078e0202 */
[----:B------:R-:W-:Y:S02]  /*4afd0*/  ISETP.LT.AND P6, PT, R27, c[0x0][0x178], !P6 ;  /* 0x00005e001b007a0c */ /* 0x000fe400077c1270 */
[----:B------:R-:W-:-:S02]  /*4afe0*/  ISETP.GE.AND P3, PT, R19, c[0x0][0x17c], PT ;  /* 0x00005f0013007a0c */ /* 0x000fc40003f66270 */
[----:B------:R-:W-:Y:S02]  /*4aff0*/  IADD3 R19, R11, 0x2c, RZ ;  /* 0x0000002c0b137810 */ /* 0x000fe40007ffe0ff */
[C---:B------:R-:W-:Y:S02]  /*4b000*/  IADD3 R4, R0.reuse, c[0x0][0x198], RZ ;  /* 0x0000660000047a10 */ /* 0x040fe40007ffe0ff */
[----:B------:R-:W-:Y:S01]  /*4b010*/  ISETP.GE.AND P4, PT, R19, c[0x0][0x17c], PT ;  /* 0x00005f0013007a0c */ /* 0x000fe20003f86270 */
[----:B------:R-:W-:Y:S01]  /*4b020*/  IMAD.WIDE R18, R0, 0x2, R24 ;  /* 0x0000000200127825 */ /* 0x000fe200078e0218 */
[----:B------:R-:W-:-:S04]  /*4b030*/  IADD3 R21, R11, 0x2d, RZ ;  /* 0x0000002d0b157810 */ /* 0x000fc80007ffe0ff */
[----:B------:R-:W-:Y:S02]  /*4b040*/  ISETP.GE.AND P0, PT, R21, c[0x0][0x17c], PT ;  /* 0x00005f0015007a0c */ /* 0x000fe40003f06270 */
[----:B------:R-:W-:Y:S02]  /*4b050*/  IADD3 R21, R11, 0x2e, RZ ;  /* 0x0000002e0b157810 */ /* 0x000fe40007ffe0ff */
[----:B-----5:R-:W-:Y:S01]  /*4b060*/  PRMT R20, R23, 0x7632, R20 ;  /* 0x0000763217147816 */ /* 0x020fe20000000014 */
[----:B----4-:R-:W-:Y:S01]  /*4b070*/  @P1 STG.E.U16 [R16.64], R5 ;  /* 0x0000000510001986 */ /* 0x010fe2000c101506 */
[----:B------:R-:W-:Y:S02]  /*4b080*/  ISETP.LT.AND P1, PT, R10, c[0x0][0x178], !P5 ;  /* 0x00005e000a007a0c */ /* 0x000fe40006f21270 */
[----:B------:R-:W-:Y:S01]  /*4b090*/  PRMT R22, R5, 0x7632, R22 ;  /* 0x0000763205167816 */ /* 0x000fe20000000016 */
[----:B------:R0:W-:Y:S02]  /*4b0a0*/  @P6 STG.E.U16 [R18.64], R23 ;  /* 0x0000001712006986 */ /* 0x0001e4000c101506 */
[----:B0-----:R-:W-:-:S02]  /*4b0b0*/  IMAD.WIDE R18, R4, 0x2, R2 ;  /* 0x0000000204127825 */ /* 0x001fc400078e0202 */
[----:B------:R-:W4:Y:S06]  /*4b0c0*/  LDL.LU R23, [R1+0x58] ;  /* 0x0000580001177983 */ /* 0x000f2c0000300800 */
[----:B------:R0:W-:Y:S01]  /*4b0d0*/  @P1 STG.E.U16 [R18.64], R22 ;  /* 0x0000001612001986 */ /* 0x0001e2000c101506 */
[----:B------:R-:W-:-:S03]  /*4b0e0*/  ISETP.GE.AND P1, PT, R21, c[0x0][0x17c], PT ;  /* 0x00005f0015007a0c */ /* 0x000fc60003f26270 */
[----:B0-----:R-:W5:Y:S04]  /*4b0f0*/  LDL.LU R22, [R1+0x228] ;  /* 0x0002280001167983 */ /* 0x001f680000300800 */
[----:B------:R-:W2:Y:S01]  /*4b100*/  LDL.LU R21, [R1+0x218] ;  /* 0x0002180001157983 */ /* 0x000ea20000300800 */
[C---:B------:R-:W-:Y:S02]  /*4b110*/  ISETP.LT.AND P5, PT, R27.reuse, c[0x0][0x178], !P5 ;  /* 0x00005e001b007a0c */ /* 0x040fe40006fa1270 */
[----:B------:R-:W-:Y:S02]  /*4b120*/  ISETP.LT.AND P6, PT, R10, c[0x0][0x178], !P2 ;  /* 0x00005e000a007a0c */ /* 0x000fe400057c1270 */
[C---:B------:R-:W-:Y:S02]  /*4b130*/  IADD3 R0, R4.reuse, c[0x0][0x198], RZ ;  /* 0x0000660004007a10 */ /* 0x040fe40007ffe0ff */
[----:B------:R-:W-:Y:S01]  /*4b140*/  ISETP.LT.AND P2, PT, R27, c[0x0][0x178], !P2 ;  /* 0x00005e001b007a0c */ /* 0x000fe20005741270 */
[----:B------:R-:W-:-:S04]  /*4b150*/  IMAD.WIDE R16, R4, 0x2, R24 ;  /* 0x0000000204107825 */ /* 0x000fc800078e0218 */
[C---:B------:R-:W-:Y:S02]  /*4b160*/  IMAD.WIDE R4, R0.reuse, 0x2, R2 ;  /* 0x0000000200047825 */ /* 0x040fe400078e0202 */
[----:B------:R0:W-:Y:S02]  /*4b170*/  @P5 STG.E.U16 [R16.64], R20 ;  /* 0x0000001410005986 */ /* 0x0001e4000c101506 */
[----:B------:R-:W-:Y:S01]  /*4b180*/  IMAD.WIDE R18, R0, 0x2, R24 ;  /* 0x0000000200127825 */ /* 0x000fe200078e0218 */
[C---:B------:R-:W-:Y:S02]  /*4b190*/  ISETP.LT.AND P5, PT, R10.reuse, c[0x0][0x178], !P4 ;  /* 0x00005e000a007a0c */ /* 0x040fe400067a1270 */
[----:B------:R-:W-:Y:S02]  /*4b1a0*/  ISETP.LT.AND P4, PT, R27, c[0x0][0x178], !P4 ;  /* 0x00005e001b007a0c */ /* 0x000fe40006781270 */
[----:B0-----:R-:W-:Y:S01]  /*4b1b0*/  IADD3 R20, R11, 0x2f, RZ ;  /* 0x0000002f0b147810 */ /* 0x001fe20007ffe0ff */
[----:B--2---:R0:W-:Y:S01]  /*4b1c0*/  @P6 STG.E.U16 [R4.64], R21 ;  /* 0x0000001504006986 */ /* 0x0041e2000c101506 */
[----:B------:R-:W-:-:S02]  /*4b1d0*/  ISETP.LT.AND P6, PT, R10, c[0x0][0x178], !P3 ;  /* 0x00005e000a007a0c */ /* 0x000fc40005fc1270 */
[----:B------:R-:W-:Y:S01]  /*4b1e0*/  ISETP.LT.AND P3, PT, R27, c[0x0][0x178], !P3 ;  /* 0x00005e001b007a0c */ /* 0x000fe20005f61270 */
[----:B------:R1:W-:Y:S01]  /*4b1f0*/  @P2 STG.E.U16 [R18.64], R29 ;  /* 0x0000001d12002986 */ /* 0x0003e2000c101506 */
[----:B0-----:R-:W-:Y:S02]  /*4b200*/  IADD3 R4, R0, c[0x0][0x198], RZ ;  /* 0x0000660000047a10 */ /* 0x001fe40007ffe0ff */
[----:B-1----:R-:W-:Y:S02]  /*4b210*/  PRMT R18, R29, 0x7632, R18 ;  /* 0x000076321d127816 */ /* 0x002fe40000000012 */
[----:B------:R-:W2:Y:S01]  /*4b220*/  LDL.LU R29, [R1+0x238] ;  /* 0x00023800011d7983 */ /* 0x000ea20000300800 */
[----:B------:R-:W-:Y:S01]  /*4b230*/  PRMT R19, R21, 0x7632, R19 ;  /* 0x0000763215137816 */ /* 0x000fe20000000013 */
[C---:B------:R-:W-:Y:S01]  /*4b240*/  IMAD.WIDE R16, R4.reuse, 0x2, R2 ;  /* 0x0000000204107825 */ /* 0x040fe200078e0202 */
[----:B------:R-:W-:-:S03]  /*4b250*/  IADD3 R0, R4, c[0x0][0x198], RZ ;  /* 0x0000660004007a10 */ /* 0x000fc60007ffe0ff */
[----:B------:R-:W-:Y:S01]  /*4b260*/  IMAD.WIDE R4, R4, 0x2, R24 ;  /* 0x0000000204047825 */ /* 0x000fe200078e0218 */
[----:B------:R0:W-:Y:S04]  /*4b270*/  @P6 STG.E.U16 [R16.64], R19 ;  /* 0x0000001310006986 */ /* 0x0001e8000c101506 */
[----:B------:R1:W-:Y:S01]  /*4b280*/  @P3 STG.E.U16 [R4.64], R18 ;  /* 0x0000001204003986 */ /* 0x0003e2000c101506 */
[----:B0-----:R-:W-:-:S05]  /*4b290*/  IMAD.WIDE R16, R0, 0x2, R2 ;  /* 0x0000000200107825 */ /* 0x001fca00078e0202 */
[----:B-----5:R0:W-:Y:S01]  /*4b2a0*/  @P5 STG.E.U16 [R16.64], R22 ;  /* 0x0000001610005986 */ /* 0x0201e2000c101506 */
[----:B-1----:R-:W-:Y:S01]  /*4b2b0*/  IMAD.WIDE R4, R0, 0x2, R24 ;  /* 0x0000000200047825 */ /* 0x002fe200078e0218 */
[----:B------:R-:W-:Y:S02]  /*4b2c0*/  ISETP.GE.AND P2, PT, R20, c[0x0][0x17c], PT ;  /* 0x00005f0014007a0c */ /* 0x000fe40003f46270 */
[----:B----4-:R-:W-:Y:S02]  /*4b2d0*/  PRMT R20, R23, 0x7632, R20 ;  /* 0x0000763217147816 */ /* 0x010fe40000000014 */
[----:B0-----:R-:W-:Y:S02]  /*4b2e0*/  PRMT R17, R22, 0x7632, R17 ;  /* 0x0000763216117816 */ /* 0x001fe40000000011 */
[----:B------:R-:W4:Y:S04]  /*4b2f0*/  LDL.LU R22, [R1+0x15c] ;  /* 0x00015c0001167983 */ /* 0x000f280000300800 */
[----:B------:R0:W-:Y:S04]  /*4b300*/  @P4 STG.E.U16 [R4.64], R23 ;  /* 0x0000001704004986 */ /* 0x0001e8000c101506 */
[----:B0-----:R-:W5:Y:S01]  /*4b310*/  LDL.LU R23, [R1+0xc] ;  /* 0x00000c0001177983 */ /* 0x001f620000300800 */
[----:B------:R-:W-:-:S02]  /*4b320*/  ISETP.LT.AND P6, PT, R10, c[0x0][0x178], !P0 ;  /* 0x00005e000a007a0c */ /* 0x000fc400047c1270 */
[----:B------:R-:W-:Y:S02]  /*4b330*/  IADD3 R16, R0, c[0x0][0x198], RZ ;  /* 0x0000660000107a10 */ /* 0x000fe40007ffe0ff */
[----:B------:R-:W-:Y:S02]  /*4b340*/  ISETP.LT.AND P0, PT, R27, c[0x0][0x178], !P0 ;  /* 0x00005e001b007a0c */ /* 0x000fe40004701270 */
[----:B------:R-:W-:Y:S01]  /*4b350*/  IADD3 R0, R11, 0x31, RZ ;  /* 0x000000310b007810 */ /* 0x000fe20007ffe0ff */
[----:B------:R-:W-:Y:S01]  /*4b360*/  IMAD.WIDE R4, R16, 0x2, R2 ;  /* 0x0000000210047825 */ /* 0x000fe200078e0202 */
[----:B------:R-:W-:Y:S02]  /*4b370*/  ISETP.LT.AND P5, PT, R10, c[0x0][0x178], !P1 ;  /* 0x00005e000a007a0c */ /* 0x000fe40004fa1270 */
[----:B------:R-:W-:Y:S02]  /*4b380*/  ISETP.LT.AND P1, PT, R27, c[0x0][0x178], !P1 ;  /* 0x00005e001b007a0c */ /* 0x000fe40004f21270 */
[----:B------:R-:W-:Y:S01]  /*4b390*/  ISETP.GE.AND P4, PT, R0, c[0x0][0x17c], PT ;  /* 0x00005f0000007a0c */ /* 0x000fe20003f86270 */
[----:B------:R0:W-:Y:S01]  /*4b3a0*/  @P6 STG.E.U16 [R4.64], R17 ;  /* 0x0000001104006986 */ /* 0x0001e2000c101506 */
[----:B------:R-:W-:-:S02]  /*4b3b0*/  IADD3 R0, R16, c[0x0][0x198], RZ ;  /* 0x0000660010007a10 */ /* 0x000fc40007ffe0ff */
[C---:B------:R-:W-:Y:S02]  /*4b3c0*/  IADD3 R19, R11.reuse, 0x30, RZ ;  /* 0x000000300b137810 */ /* 0x040fe40007ffe0ff */
[----:B------:R-:W-:Y:S02]  /*4b3d0*/  IADD3 R18, R11, 0x32, RZ ;  /* 0x000000320b127810 */ /* 0x000fe40007ffe0ff */
[----:B------:R-:W-:Y:S01]  /*4b3e0*/  ISETP.GE.AND P3, PT, R19, c[0x0][0x17c], PT ;  /* 0x00005f0013007a0c */ /* 0x000fe20003f66270 */
[----:B0-----:R-:W-:Y:S01]  /*4b3f0*/  IMAD.WIDE R4, R16, 0x2, R24 ;  /* 0x0000000210047825 */ /* 0x001fe200078e0218 */
[----:B------:R-:W-:-:S03]  /*4b400*/  ISETP.GE.AND P6, PT, R18, c[0x0][0x17c], PT ;  /* 0x00005f0012007a0c */ /* 0x000fc60003fc6270 */
[----:B------:R-:W-:Y:S01]  /*4b410*/  IMAD.WIDE R16, R0, 0x2, R2 ;  /* 0x0000000200107825 */ /* 0x000fe200078e0202 */
[----:B------:R0:W-:Y:S01]  /*4b420*/  @P0 STG.E.U16 [R4.64], R20 ;  /* 0x0000001404000986 */ /* 0x0001e2000c101506 */
[----:B------:R-:W-:Y:S02]  /*4b430*/  ISETP.LT.AND P0, PT, R10, c[0x0][0x178], !P2 ;  /* 0x00005e000a007a0c */ /* 0x000fe40005701270 */
[C---:B------:R-:W-:Y:S01]  /*4b440*/  IMAD.WIDE R18, R0.reuse, 0x2, R24 ;  /* 0x0000000200127825 */ /* 0x040fe200078e0218 */
[----:B------:R-:W-:Y:S02]  /*4b450*/  ISETP.LT.AND P2, PT, R27, c[0x0][0x178], !P2 ;  /* 0x00005e001b007a0c */ /* 0x000fe40005741270 */
[----:B0-----:R-:W-:Y:S02]  /*4b460*/  IADD3 R4, R0, c[0x0][0x198], RZ ;  /* 0x0000660000047a10 */ /* 0x001fe40007ffe0ff */
[----:B------:R-:W-:Y:S02]  /*4b470*/  PRMT R0, R6, 0x7632, R0 ;  /* 0x0000763206007816 */ /* 0x000fe40000000000 */
[----:B------:R-:W-:Y:S01]  /*4b480*/  IADD3 R21, R11, 0x33, RZ ;  /* 0x000000330b157810 */ /* 0x000fe20007ffe0ff */
[----:B--2---:R0:W-:Y:S04]  /*4b490*/  @P5 STG.E.U16 [R16.64], R29 ;  /* 0x0000001d10005986 */ /* 0x0041e8000c101506 */
[----:B------:R1:W-:Y:S01]  /*4b4a0*/  @P1 STG.E.U16 [R18.64], R6 ;  /* 0x0000000612001986 */ /* 0x0003e2000c101506 */
[----:B------:R-:W-:Y:S01]  /*4b4b0*/  ISETP.LT.AND P1, PT, R10, c[0x0][0x178], !P3 ;  /* 0x00005e000a007a0c */ /* 0x000fe20005f21270 */
[----:B0-----:R-:W-:Y:S01]  /*4b4c0*/  IMAD.WIDE R16, R4, 0x2, R2 ;  /* 0x0000000204107825 */ /* 0x001fe200078e0202 */
[----:B-1----:R-:W-:-:S02]  /*4b4d0*/  PRMT R18, R29, 0x7632, R18 ;  /* 0x000076321d127816 */ /* 0x002fc40000000012 */
[C---:B------:R-:W-:Y:S01]  /*4b4e0*/  IADD3 R6, R4.reuse, c[0x0][0x198], RZ ;  /* 0x0000660004067a10 */ /* 0x040fe20007ffe0ff */
[----:B------:R-:W-:Y:S01]  /*4b4f0*/  IMAD.WIDE R4, R4, 0x2, R24 ;  /* 0x0000000204047825 */ /* 0x000fe200078e0218 */
[----:B------:R-:W-:Y:S01]  /*4b500*/  ISETP.LT.AND P3, PT, R27, c[0x0][0x178], !P3 ;  /* 0x00005e001b007a0c */ /* 0x000fe20005f61270 */
[----:B------:R0:W-:Y:S04]  /*4b510*/  @P0 STG.E.U16 [R16.64], R18 ;  /* 0x0000001210000986 */ /* 0x0001e8000c101506 */
[----:B------:R1:W-:Y:S01]  /*4b520*/  @P2 STG.E.U16 [R4.64], R0 ;  /* 0x0000000004002986 */ /* 0x0003e2000c101506 */
[----:B------:R-:W-:-:S03]  /*4b530*/  ISETP.GE.AND P5, PT, R21, c[0x0][0x17c], PT ;  /* 0x00005f0015007a0c */ /* 0x000fc60003fa6270 */
[----:B------:R-:W2:Y:S01]  /*4b540*/  LDL.LU R29, [R1+0x2c] ;  /* 0x00002c00011d7983 */ /* 0x000ea20000300800 */
[----:B0-----:R-:W-:-:S05]  /*4b550*/  IMAD.WIDE R16, R6, 0x2, R2 ;  /* 0x0000000206107825 */ /* 0x001fca00078e0202 */
[----:B----4-:R0:W-:Y:S01]  /*4b560*/  @P1 STG.E.U16 [R16.64], R22 ;  /* 0x0000001610001986 */ /* 0x0101e2000c101506 */
[----:B------:R-:W-:Y:S01]  /*4b570*/  ISETP.LT.AND P1, PT, R10, c[0x0][0x178], !P4 ;  /* 0x00005e000a007a0c */ /* 0x000fe20006721270 */
[----:B-1----:R-:W-:Y:S01]  /*4b580*/  IMAD.WIDE R4, R6, 0x2, R24 ;  /* 0x0000000206047825 */ /* 0x002fe200078e0218 */
[----:B------:R-:W-:Y:S02]  /*4b590*/  ISETP.LT.AND P4, PT, R27, c[0x0][0x178], !P4 ;  /* 0x00005e001b007a0c */ /* 0x000fe40006781270 */
[----:B------:R-:W-:Y:S02]  /*4b5a0*/  PRMT R0, R22, 0x7632, R0 ;  /* 0x0000763216007816 */ /* 0x000fe40000000000 */
[----:B0-----:R-:W-:Y:S02]  /*4b5b0*/  IADD3 R16, R6, c[0x0][0x198], RZ ;  /* 0x0000660006107a10 */ /* 0x001fe40007ffe0ff */
[----:B------:R-:W-:Y:S01]  /*4b5c0*/  IADD3 R21, R11, 0x36, RZ ;  /* 0x000000360b157810 */ /* 0x000fe20007ffe0ff */
[----:B-----5:R0:W-:Y:S01]  /*4b5d0*/  @P3 STG.E.U16 [R4.64], R23 ;  /* 0x0000001704003986 */ /* 0x0201e2000c101506 */
[----:B------:R-:W-:-:S02]  /*4b5e0*/  IADD3 R6, R16, c[0x0][0x198], RZ ;  /* 0x0000660010067a10 */ /* 0x000fc40007ffe0ff */
[----:B------:R-:W-:Y:S01]  /*4b5f0*/  PRMT R20, R23, 0x7632, R20 ;  /* 0x0000763217147816 */ /* 0x000fe20000000014 */
[C---:B0-----:R-:W-:Y:S01]  /*4b600*/  IMAD.WIDE R4, R16.reuse, 0x2, R2 ;  /* 0x0000000210047825 */ /* 0x041fe200078e0202 */
[----:B------:R-:W4:Y:S03]  /*4b610*/  LDL.LU R23, [R1+0x1c] ;  /* 0x00001c0001177983 */ /* 0x000f260000300800 */
[----:B------:R-:W-:Y:S01]  /*4b620*/  IMAD.WIDE R16, R16, 0x2, R24 ;  /* 0x0000000210107825 */ /* 0x000fe200078e0218 */
[----:B------:R-:W-:Y:S01]  /*4b630*/  @P1 STG.E.U16 [R4.64], R0 ;  /* 0x0000000004001986 */ /* 0x000fe2000c101506 */
[----:B------:R-:W-:-:S03]  /*4b640*/  ISETP.GE.AND P1, PT, R21, c[0x0][0x17c], PT ;  /* 0x00005f0015007a0c */ /* 0x000fc60003f26270 */
[----:B------:R-:W5:Y:S04]  /*4b650*/  LDL.LU R21, [R1+0x17c] ;  /* 0x00017c0001157983 */ /* 0x000f680000300800 */
        /* <DEDUP_REMOVED lines=8> */
[----:B------:R-:W-:-:S04]  /*4b6e0*/  IMAD.WIDE R18, R6, 0x2, R2 ;  /* 0x0000000206127825 */ /* 0x000fc800078e0202 */
[----:B------:R-:W-:Y:S01]  /*4b6f0*/  IMAD.WIDE R4, R6, 0x2, R24 ;  /* 0x0000000206047825 */ /* 0x000fe200078e0218 */
[----:B------:R-:W-:Y:S02]  /*4b700*/  IADD3 R20, R11, 0x38, RZ ;  /* 0x000000380b147810 */ /* 0x000fe40007ffe0ff */
[----:B--2---:R-:W-:Y:S01]  /*4b710*/  PRMT R0, R29, 0x7632, R0 ;  /* 0x000076321d007816 */ /* 0x004fe20000000000 */
[----:B---3--:R0:W-:Y:S01]  /*4b720*/  @P3 STG.E.U16 [R18.64], R17 ;  /* 0x0000001112003986 */ /* 0x0081e2000c101506 */
[C---:B------:R-:W-:Y:S02]  /*4b730*/  ISETP.LT.AND P3, PT, R10.reuse, c[0x0][0x178], !P5 ;  /* 0x00005e000a007a0c */ /* 0x040fe40006f61270 */
[----:B------:R-:W-:Y:S01]  /*4b740*/  ISETP.LT.AND P5, PT, R27, c[0x0][0x178], !P5 ;  /* 0x00005e001b007a0c */ /* 0x000fe20006fa1270 */
[----:B------:R1:W-:Y:S01]  /*4b750*/  @P6 STG.E.U16 [R4.64], R29 ;  /* 0x0000001d04006986 */ /* 0x0003e2000c101506 */
[----:B------:R-:W-:Y:S02]  /*4b760*/  ISETP.LT.AND P6, PT, R10, c[0x0][0x178], !P0 ;  /* 0x00005e000a007a0c */ /* 0x000fe400047c1270 */
[----:B0-----:R-:W-:-:S02]  /*4b770*/  IADD3 R19, R6, c[0x0][0x198], RZ ;  /* 0x0000660006137a10 */ /* 0x001fc40007ffe0ff */
[----:B------:R-:W-:Y:S02]  /*4b780*/  PRMT R18, R17, 0x7632, R18 ;  /* 0x0000763211127816 */ /* 0x000fe40000000012 */
[C---:B------:R-:W-:Y:S01]  /*4b790*/  IADD3 R6, R19.reuse, c[0x0][0x198], RZ ;  /* 0x0000660013067a10 */ /* 0x040fe20007ffe0ff */
[----:B------:R-:W-:Y:S01]  /*4b7a0*/  IMAD.WIDE R16, R19, 0x2, R2 ;  /* 0x0000000213107825 */ /* 0x000fe200078e0202 */
[----:B------:R-:W-:Y:S01]  /*4b7b0*/  ISETP.LT.AND P0, PT, R27, c[0x0][0x178], !P0 ;  /* 0x00005e001b007a0c */ /* 0x000fe20004701270 */
[----:B-1----:R-:W2:Y:S02]  /*4b7c0*/  LDL.LU R29, [R1+0x3c] ;  /* 0x00003c00011d7983 */ /* 0x002ea40000300800 */
[----:B------:R-:W-:Y:S02]  /*4b7d0*/  IMAD.WIDE R4, R19, 0x2, R24 ;  /* 0x0000000213047825 */ /* 0x000fe400078e0218 */
[----:B------:R0:W-:Y:S04]  /*4b7e0*/  @P3 STG.E.U16 [R16.64], R18 ;  /* 0x0000001210003986 */ /* 0x0001e8000c101506 */
[----:B------:R1:W-:Y:S01]  /*4b7f0*/  @P5 STG.E.U16 [R4.64], R0 ;  /* 0x0000000004005986 */ /* 0x0003e2000c101506 */
[----:B0-----:R-:W-:-:S05]  /*4b800*/  IMAD.WIDE R16, R6, 0x2, R2 ;  /* 0x0000000206107825 */ /* 0x001fca00078e0202 */
[----:B-----5:R0:W-:Y:S01]  /*4b810*/  @P6 STG.E.U16 [R16.64], R21 ;  /* 0x0000001510006986 */ /* 0x0201e2000c101506 */
[----:B------:R-:W-:Y:S01]  /*4b820*/  ISETP.LT.AND P6, PT, R10, c[0x0][0x178], !P2 ;  /* 0x00005e000a007a0c */ /* 0x000fe200057c1270 */
[C---:B-1----:R-:W-:Y:S01]  /*4b830*/  IMAD.WIDE R4, R6.reuse, 0x2, R24 ;  /* 0x0000000206047825 */ /* 0x042fe200078e0218 */
[----:B------:R-:W-:Y:S02]  /*4b840*/  ISETP.LT.AND P2, PT, R27, c[0x0][0x178], !P2 ;  /* 0x00005e001b007a0c */ /* 0x000fe40005741270 */
[----:B------:R-:W-:Y:S02]  /*4b850*/  PRMT R0, R21, 0x7632, R0 ;  /* 0x0000763215007816 */ /* 0x000fe40000000000 */
[----:B----4-:R1:W-:Y:S01]  /*4b860*/  @P0 STG.E.U16 [R4.64], R23 ;  /* 0x0000001704000986 */ /* 0x0103e2000c101506 */
[----:B0-----:R-:W-:Y:S02]  /*4b870*/  IADD3 R16, R6, c[0x0][0x198], RZ ;  /* 0x0000660006107a10 */ /* 0x001fe40007ffe0ff */
[----:B------:R-:W-:-:S02]  /*4b880*/  ISETP.GE.AND P3, PT, R20, c[0x0][0x17c], PT ;  /* 0x00005f0014007a0c */ /* 0x000fc40003f66270 */
[----:B------:R-:W-:Y:S02]  /*4b890*/  IADD3 R21, R11, 0x3a, RZ ;  /* 0x0000003a0b157810 */ /* 0x000fe40007ffe0ff */
[C---:B------:R-:W-:Y:S01]  /*4b8a0*/  IADD3 R6, R16.reuse, c[0x0][0x198], RZ ;  /* 0x0000660010067a10 */ /* 0x040fe20007ffe0ff */
[C---:B-1----:R-:W-:Y:S01]  /*4b8b0*/  IMAD.WIDE R4, R16.reuse, 0x2, R2 ;  /* 0x0000000210047825 */ /* 0x042fe200078e0202 */
[----:B------:R-:W-:Y:S02]  /*4b8c0*/  PRMT R20, R23, 0x7632, R20 ;  /* 0x0000763217147816 */ /* 0x000fe40000000014 */
[----:B------:R-:W3:Y:S01]  /*4b8d0*/  LDL.LU R23, [R1+0x4c] ;  /* 0x00004c0001177983 */ /* 0x000ee20000300800 */
[----:B------:R-:W-:-:S03]  /*4b8e0*/  IMAD.WIDE R16, R16, 0x2, R24 ;  /* 0x0000000210107825 */ /* 0x000fc600078e0218 */
[----:B------:R-:W-:Y:S01]  /*4b8f0*/  @P6 STG.E.U16 [R4.64], R0 ;  /* 0x0000000004006986 */ /* 0x000fe2000c101506 */
[----:B------:R-:W-:-:S03]  /*4b900*/  ISETP.GE.AND P6, PT, R21, c[0x0][0x17c], PT ;  /* 0x00005f0015007a0c */ /* 0x000fc60003fc6270 */
[----:B------:R-:W4:Y:S04]  /*4b910*/  LDL.LU R21, [R1+0x20c] ;  /* 0x00020c0001157983 */ /* 0x000f280000300800 */
[----:B------:R0:W-:Y:S04]  /*4b920*/  @P2 STG.E.U16 [R16.64], R20 ;  /* 0x0000001410002986 */ /* 0x0001e8000c101506 */
[----:B0-----:R-:W5:Y:S01]  /*4b930*/  LDL.LU R17, [R1+0x18c] ;  /* 0x00018c0001117983 */ /* 0x001f620000300800 */
[----:B------:R-:W-:Y:S02]  /*4b940*/  ISETP.LT.AND P0, PT, R10, c[0x0][0x178], !P1 ;  /* 0x00005e000a007a0c */ /* 0x000fe40004f01270 */
[----:B------:R-:W-:-:S02]  /*4b950*/  IADD3 R18, R11, 0x39, RZ ;  /* 0x000000390b127810 */ /* 0x000fc40007ffe0ff */
[----:B------:R-:W-:Y:S02]  /*4b960*/  IADD3 R22, R11, 0x37, RZ ;  /* 0x000000370b167810 */ /* 0x000fe40007ffe0ff */
[----:B------:R-:W-:Y:S02]  /*4b970*/  ISETP.LT.AND P1, PT, R27, c[0x0][0x178], !P1 ;  /* 0x00005e001b007a0c */ /* 0x000fe40004f21270 */
[----:B------:R-:W-:Y:S01]  /*4b980*/  ISETP.GE.AND P5, PT, R18, c[0x0][0x17c], PT ;  /* 0x00005f0012007a0c */ /* 0x000fe20003fa6270 */
[----:B------:R-:W-:Y:S01]  /*4b990*/  IMAD.WIDE R18, R6, 0x2, R2 ;  /* 0x0000000206127825 */ /* 0x000fe200078e0202 */
[----:B------:R-:W-:-:S03]  /*4b9a0*/  ISETP.GE.AND P4, PT, R22, c[0x0][0x17c], PT ;  /* 0x00005f0016007a0c */ /* 0x000fc60003f86270 */
[----:B------:R-:W-:Y:S01]  /*4b9b0*/  IMAD.WIDE R4, R6, 0x2, R24 ;  /* 0x0000000206047825 */ /* 0x000fe200078e0218 */
[----:B------:R-:W-:Y:S02]  /*4b9c0*/  IADD3 R20, R11, 0x3c, RZ ;  /* 0x0000003c0b147810 */ /* 0x000fe40007ffe0ff */
[----:B--2---:R-:W-:Y:S01]  /*4b9d0*/  PRMT R0, R29, 0x7632, R0 ;  /* 0x000076321d007816 */ /* 0x004fe20000000000 */
[----:B-----5:R0:W-:Y:S01]  /*4b9e0*/  @P0 STG.E.U16 [R18.64], R17 ;  /* 0x0000001112000986 */ /* 0x0201e2000c101506 */
        /* <DEDUP_REMOVED lines=14> */
[----:B----4-:R0:W-:Y:S01]  /*4bad0*/  @P1 STG.E.U16 [R16.64], R21 ;  /* 0x0000001510001986 */ /* 0x0101e2000c101506 */
[----:B------:R-:W-:Y:S01]  /*4bae0*/  ISETP.LT.AND P1, PT, R10, c[0x0][0x178], !P5 ;  /* 0x00005e000a007a0c */ /* 0x000fe20006f21270 */
[C---:B-1----:R-:W-:Y:S01]  /*4baf0*/  IMAD.WIDE R4, R6.reuse, 0x2, R24 ;  /* 0x0000000206047825 */ /* 0x042fe200078e0218 */
[----:B------:R-:W-:Y:S02]  /*4bb00*/  ISETP.LT.AND P5, PT, R27, c[0x0][0x178], !P5 ;  /* 0x00005e001b007a0c */ /* 0x000fe40006fa1270 */
[----:B------:R-:W-:Y:S02]  /*4bb10*/  PRMT R0, R21, 0x7632, R0 ;  /* 0x0000763215007816 */ /* 0x000fe40000000000 */
[----:B---3--:R1:W-:Y:S01]  /*4bb20*/  @P3 STG.E.U16 [R4.64], R23 ;  /* 0x0000001704003986 */ /* 0x0083e2000c101506 */
        /* <DEDUP_REMOVED lines=21> */
[----:B------:R-:W-:-:S04]  /*4bc80*/  IADD3 R22, R11, 0x3f, RZ ;  /* 0x0000003f0b167810 */ /* 0x000fc80007ffe0ff */
[----:B------:R-:W-:Y:S02]  /*4bc90*/  ISETP.GE.AND P5, PT, R22, c[0x0][0x17c], PT ;  /* 0x00005f0016007a0c */ /* 0x000fe40003fa6270 */
[----:B------:R-:W-:Y:S02]  /*4bca0*/  IADD3 R22, R11, 0x43, RZ ;  /* 0x000000430b167810 */ /* 0x000fe40007ffe0ff */
[----:B--2---:R-:W-:Y:S01]  /*4bcb0*/  PRMT R0, R29, 0x7632, R0 ;  /* 0x000076321d007816 */ /* 0x004fe20000000000 */
[----:B-----5:R0:W-:Y:S01]  /*4bcc0*/  @P3 STG.E.U16 [R18.64], R17 ;  /* 0x0000001112003986 */ /* 0x0201e2000c101506 */
[C---:B------:R-:W-:Y:S02]  /*4bcd0*/  ISETP.LT.AND P3, PT, R10.reuse, c[0x0][0x178], !P2 ;  /* 0x00005e000a007a0c */ /* 0x040fe40005761270 */
[----:B------:R-:W-:Y:S01]  /*4bce0*/  ISETP.LT.AND P2, PT, R27, c[0x0][0x178], !P2 ;  /* 0x00005e001b007a0c */ /* 0x000fe20005741270 */
[----:B------:R1:W-:Y:S01]  /*4bcf0*/  @P6 STG.E.U16 [R4.64], R29 ;  /* 0x0000001d04006986 */ /* 0x0003e2000c101506 */
[----:B------:R-:W-:-:S02]  /*4bd00*/  ISETP.LT.AND P6, PT, R10, c[0x0][0x178], !P0 ;  /* 0x00005e000a007a0c */ /* 0x000fc400047c1270 */
[----:B0-----:R-:W-:Y:S02]  /*4bd10*/  IADD3 R19, R6, c[0x0][0x198], RZ ;  /* 0x0000660006137a10 */ /* 0x001fe40007ffe0ff */
        /* <DEDUP_REMOVED lines=16> */
[----:B------:R-:W-:-:S02]  /*4be20*/  PRMT R6, R23, 0x7632, R6 ;  /* 0x0000763217067816 */ /* 0x000fc40000000006 */
[C---:B------:R-:W-:Y:S01]  /*4be30*/  IADD3 R21, R16.reuse, c[0x0][0x198], RZ ;  /* 0x0000660010157a10 */ /* 0x040fe20007ffe0ff */
[C---:B-1----:R-:W-:Y:S01]  /*4be40*/  IMAD.WIDE R4, R16.reuse, 0x2, R2 ;  /* 0x0000000210047825 */ /* 0x042fe200078e0202 */
[----:B------:R-:W3:Y:S03]  /*4be50*/  LDL.LU R23, [R1+0x80] ;  /* 0x0000800001177983 */ /* 0x000ee60000300800 */
[----:B------:R-:W-:Y:S01]  /*4be60*/  IMAD.WIDE R16, R16, 0x2, R24 ;  /* 0x0000000210107825 */ /* 0x000fe200078e0218 */
[----:B------:R0:W-:Y:S04]  /*4be70*/  @P6 STG.E.U16 [R4.64], R0 ;  /* 0x0000000004006986 */ /* 0x0001e8000c101506 */
[----:B------:R1:W-:Y:S01]  /*4be80*/  @P4 STG.E.U16 [R16.64], R6 ;  /* 0x0000000610004986 */ /* 0x0003e2000c101506 */
[----:B------:R-:W-:-:S03]  /*4be90*/  ISETP.GE.AND P4, PT, R22, c[0x0][0x17c], PT ;  /* 0x00005f0016007a0c */ /* 0x000fc60003f86270 */
[----:B------:R-:W4:Y:S01]  /*4bea0*/  LDL.LU R22, [R1+0x90] ;  /* 0x0000900001167983 */ /* 0x000f220000300800 */
[----:B------:R-:W-:Y:S02]  /*4beb0*/  ISETP.LT.AND P0, PT, R10, c[0x0][0x178], !P1 ;  /* 0x00005e000a007a0c */ /* 0x000fe40004f01270 */
[----:B------:R-:W-:Y:S02]  /*4bec0*/  IADD3 R18, R11, 0x41, RZ ;  /* 0x000000410b127810 */ /* 0x000fe40007ffe0ff */
[----:B------:R-:W-:Y:S02]  /*4bed0*/  ISETP.LT.AND P1, PT, R27, c[0x0][0x178], !P1 ;  /* 0x00005e001b007a0c */ /* 0x000fe40004f21270 */
[----:B------:R-:W-:Y:S01]  /*4bee0*/  ISETP.GE.AND P2, PT, R18, c[0x0][0x17c], PT ;  /* 0x00005f0012007a0c */ /* 0x000fe20003f46270 */
[----:B------:R-:W-:Y:S01]  /*4bef0*/  IMAD.WIDE R18, R21, 0x2, R2 ;  /* 0x0000000215127825 */ /* 0x000fe200078e0202 */
[----:B------:R-:W-:-:S03]  /*4bf00*/  IADD3 R20, R11, 0x40, RZ ;  /* 0x000000400b147810 */ /* 0x000fc60007ffe0ff */
[----:B0-----:R-:W-:Y:S01]  /*4bf10*/  IMAD.WIDE R4, R21, 0x2, R24 ;  /* 0x0000000215047825 */ /* 0x001fe200078e0218 */
[----:B------:R-:W-:Y:S02]  /*4bf20*/  ISETP.GE.AND P3, PT, R20, c[0x0][0x17c], PT ;  /* 0x00005f0014007a0c */ /* 0x000fe40003f66270 */
[----:B------:R-:W-:Y:S02]  /*4bf30*/  IADD3 R20, R11, 0x42, RZ ;  /* 0x000000420b147810 */ /* 0x000fe40007ffe0ff */
[----:B------:R-:W-:Y:S02]  /*4bf40*/  IADD3 R0, R21, c[0x0][0x198], RZ ;  /* 0x0000660015007a10 */ /* 0x000fe40007ffe0ff */
[----:B------:R-:W-:-:S03]  /*4bf50*/  ISETP.GE.AND P6, PT, R20, c[0x0][0x17c], PT ;  /* 0x00005f0014007a0c */ /* 0x000fc60003fc6270 */
[----:B-1----:R-:W-:Y:S01]  /*4bf60*/  IMAD.WIDE R16, R0, 0x2, R24 ;  /* 0x0000000200107825 */ /* 0x002fe200078e0218 */
[----:B--2---:R0:W-:Y:S01]  /*4bf70*/  @P0 STG.E.U16 [R18.64], R29 ;  /* 0x0000001d12000986 */ /* 0x0041e2000c101506 */
[C---:B------:R-:W-:Y:S02]  /*4bf80*/  ISETP.LT.AND P0, PT, R10.reuse, c[0x0][0x178], !P5 ;  /* 0x00005e000a007a0c */ /* 0x040fe40006f01270 */
[----:B------:R-:W-:Y:S02]  /*4bf90*/  PRMT R6, R29, 0x7632, R6 ;  /* 0x000076321d067816 */ /* 0x000fe40000000006 */
[----:B------:R-:W-:Y:S01]  /*4bfa0*/  ISETP.LT.AND P5, PT, R27, c[0x0][0x178], !P5 ;  /* 0x00005e001b007a0c */ /* 0x000fe20006fa1270 */
[----:B------:R1:W-:Y:S01]  /*4bfb0*/  @P1 STG.E.U16 [R4.64], R7 ;  /* 0x0000000704001986 */ /* 0x0003e2000c101506 */
[----:B------:R-:W-:-:S03]  /*4bfc0*/  ISETP.LT.AND P1, PT, R10, c[0x0][0x178], !P3 ;  /* 0x00005e000a007a0c */ /* 0x000fc60005f21270 */
[----:B0-----:R-:W2:Y:S01]  /*4bfd0*/  LDL.LU R29, [R1+0xc0] ;  /* 0x0000c000011d7983 */ /* 0x001ea20000300800 */
[----:B------:R-:W-:-:S03]  /*4bfe0*/  ISETP.LT.AND P3, PT, R27, c[0x0][0x178], !P3 ;  /* 0x00005e001b007a0c */ /* 0x000fc60005f61270 */
[----:B------:R-:W5:Y:S01]  /*4bff0*/  LDL.LU R20, [R1+0x70] ;  /* 0x0000700001147983 */ /* 0x000f620000300800 */
[C---:B-1----:R-:W-:Y:S01]  /*4c000*/  IMAD.WIDE R4, R0.reuse, 0x2, R2 ;  /* 0x0000000200047825 */ /* 0x042fe200078e0202 */
[----:B------:R-:W-:Y:S02]  /*4c010*/  IADD3 R0, R0, c[0x0][0x198], RZ ;  /* 0x0000660000007a10 */ /* 0x000fe40007ffe0ff */
[----:B------:R-:W-:Y:S02]  /*4c020*/  PRMT R18, R7, 0x7632, R18 ;  /* 0x0000763207127816 */ /* 0x000fe40000000012 */
[----:B------:R-:W-:Y:S01]  /*4c030*/  IADD3 R7, R11, 0x44, RZ ;  /* 0x000000440b077810 */ /* 0x000fe20007ffe0ff */
[----:B------:R0:W-:Y:S03]  /*4c040*/  @P0 STG.E.U16 [R4.64], R6 ;  /* 0x0000000604000986 */ /* 0x0001e6000c101506 */
[----:B------:R-:W-:Y:S01]  /*4c050*/  ISETP.GE.AND P0, PT, R7, c[0x0][0x17c], PT ;  /* 0x00005f0007007a0c */ /* 0x000fe20003f06270 */
[----:B------:R1:W-:Y:S01]  /*4c060*/  @P5 STG.E.U16 [R16.64], R18 ;  /* 0x0000001210005986 */ /* 0x0003e2000c101506 */
[----:B0-----:R-:W-:Y:S01]  /*4c070*/  IMAD.WIDE R4, R0, 0x2, R2 ;  /* 0x0000000200047825 */ /* 0x001fe200078e0202 */
[----:B-1----:R-:W-:-:S03]  /*4c080*/  IADD3 R16, R11, 0x45, RZ ;  /* 0x000000450b107810 */ /* 0x002fc60007ffe0ff */
[----:B------:R-:W-:Y:S01]  /*4c090*/  IMAD.WIDE R6, R0, 0x2, R24 ;  /* 0x0000000200067825 */ /* 0x000fe200078e0218 */
[----:B----4-:R0:W-:Y:S01]  /*4c0a0*/  @P1 STG.E.U16 [R4.64], R22 ;  /* 0x0000001604001986 */ /* 0x0101e2000c101506 */
[----:B------:R-:W-:Y:S02]  /*4c0b0*/  ISETP.GE.AND P1, PT, R16, c[0x0][0x17c], PT ;  /* 0x00005f0010007a0c */ /* 0x000fe40003f26270 */
[----:B------:R-:W-:Y:S01]  /*4c0c0*/  PRMT R17, R22, 0x7632, R17 ;  /* 0x0000763216117816 */ /* 0x000fe20000000011 */
[----:B---3--:R1:W-:Y:S01]  /*4c0d0*/  @P3 STG.E.U16 [R6.64], R23 ;  /* 0x0000001706003986 */ /* 0x0083e2000c101506 */
[----:B------:R-:W-:-:S03]  /*4c0e0*/  PRMT R16, R23, 0x7632, R16 ;  /* 0x0000763217107816 */ /* 0x000fc60000000010 */
[----:B0-----:R-:W3:Y:S04]  /*4c0f0*/  LDL.LU R22, [R1+0xd0] ;  /* 0x0000d00001167983 */ /* 0x001ee80000300800 */
[----:B-1----:R-:W4:Y:S01]  /*4c100*/  LDL.LU R23, [R1+0xb0] ;  /* 0x0000b00001177983 */ /* 0x002f220000300800 */
[----:B------:R-:W-:Y:S02]  /*4c110*/  ISETP.LT.AND P5, PT, R10, c[0x0][0x178], !P2 ;  /* 0x00005e000a007a0c */ /* 0x000fe400057a1270 */
[----:B------:R-:W-:Y:S02]  /*4c120*/  ISETP.LT.AND P2, PT, R27, c[0x0][0x178], !P2 ;  /* 0x00005e001b007a0c */ /* 0x000fe40005741270 */
[----:B------:R-:W-:Y:S02]  /*4c130*/  IADD3 R0, R0, c[0x0][0x198], RZ ;  /* 0x0000660000007a10 */ /* 0x000fe40007ffe0ff */
[----:B------:R-:W-:-:S03]  /*4c140*/  ISETP.LT.AND P3, PT, R10, c[0x0][0x178], !P6 ;  /* 0x00005e000a007a0c */ /* 0x000fc60007761270 */
[----:B------:R-:W-:-:S04]  /*4c150*/  IMAD.WIDE R4, R0, 0x2, R2 ;  /* 0x0000000200047825 */ /* 0x000fc800078e0202 */
[C---:B------:R-:W-:Y:S01]  /*4c160*/  IMAD.WIDE R6, R0.reuse, 0x2, R24 ;  /* 0x0000000200067825 */ /* 0x040fe200078e0218 */
[----:B------:R-:W-:Y:S01]  /*4c170*/  IADD3 R0, R0, c[0x0][0x198], RZ ;  /* 0x0000660000007a10 */ /* 0x000fe20007ffe0ff */
[----:B------:R0:W-:Y:S01]  /*4c180*/  @P5 STG.E.U16 [R4.64], R17 ;  /* 0x0000001104005986 */ /* 0x0001e2000c101506 */
[----:B------:R-:W-:-:S03]  /*4c190*/  ISETP.LT.AND P6, PT, R27, c[0x0][0x178], !P6 ;  /* 0x00005e001b007a0c */ /* 0x000fc600077c1270 */
[----:B------:R1:W-:Y:S01]  /*4c1a0*/  @P2 STG.E.U16 [R6.64], R16 ;  /* 0x0000001006002986 */ /* 0x0003e2000c101506 */
[----:B------:R-:W-:Y:S01]  /*4c1b0*/  ISETP.LT.AND P2, PT, R10, c[0x0][0x178], !P4 ;  /* 0x00005e000a007a0c */ /* 0x000fe20006741270 */
[C---:B0-----:R-:W-:Y:S01]  /*4c1c0*/  IMAD.WIDE R4, R0.reuse, 0x2, R2 ;  /* 0x0000000200047825 */ /* 0x041fe200078e0202 */
[----:B-1----:R-:W-:Y:S02]  /*4c1d0*/  IADD3 R6, R11, 0x47, RZ ;  /* 0x000000470b067810 */ /* 0x002fe40007ffe0ff */
[----:B------:R-:W-:Y:S02]  /*4c1e0*/  IADD3 R16, R0, c[0x0][0x198], RZ ;  /* 0x0000660000107a10 */ /* 0x000fe40007ffe0ff */
[----:B------:R-:W-:Y:S02]  /*4c1f0*/  ISETP.LT.AND P4, PT, R27, c[0x0][0x178], !P4 ;  /* 0x00005e001b007a0c */ /* 0x000fe40006781270 */
[----:B------:R-:W-:-:S04]  /*4c200*/  IADD3 R17, R11, 0x46, RZ ;  /* 0x000000460b117810 */ /* 0x000fc80007ffe0ff */
[----:B------:R-:W-:Y:S01]  /*4c210*/  ISETP.GE.AND P5, PT, R17, c[0x0][0x17c], PT ;  /* 0x00005f0011007a0c */ /* 0x000fe20003fa6270 */
[----:B--2---:R0:W-:Y:S01]  /*4c220*/  @P3 STG.E.U16 [R4.64], R29 ;  /* 0x0000001d04003986 */ /* 0x0041e2000c101506 */
[----:B------:R-:W-:Y:S01]  /*4c230*/  ISETP.GE.AND P3, PT, R6, c[0x0][0x17c], PT ;  /* 0x00005f0006007a0c */ /* 0x000fe20003f66270 */
[----:B------:R-:W-:-:S04]  /*4c240*/  IMAD.WIDE R6, R16, 0x2, R2 ;  /* 0x0000000210067825 */ /* 0x000fc800078e0202 */
[----:B0-----:R-:W-:Y:S01]  /*4c250*/  IMAD.WIDE R4, R0, 0x2, R24 ;  /* 0x0000000200047825 */ /* 0x001fe200078e0218 */
[----:B------:R-:W-:Y:S02]  /*4c260*/  PRMT R0, R29, 0x7632, R0 ;  /* 0x000076321d007816 */ /* 0x000fe40000000000 */
[----:B-----5:R-:W-:Y:S01]  /*4c270*/  PRMT R18, R20, 0x7632, R18 ;  /* 0x0000763214127816 */ /* 0x020fe20000000012 */
[----:B------:R-:W2:Y:S04]  /*4c280*/  LDL.LU R29, [R1+0xa0] ;  /* 0x0000a000011d7983 */ /* 0x000ea80000300800 */
[----:B------:R0:W-:Y:S01]  /*4c290*/  @P6 STG.E.U16 [R4.64], R20 ;  /* 0x0000001404006986 */ /* 0x0001e2000c101506 */
[----:B------:R-:W-:Y:S02]  /*4c2a0*/  ISETP.LT.AND P6, PT, R10, c[0x0][0x178], !P0 ;  /* 0x00005e000a007a0c */ /* 0x000fe400047c1270 */
[----:B------:R-:W-:Y:S01]  /*4c2b0*/  ISETP.LT.AND P0, PT, R27, c[0x0][0x178], !P0 ;  /* 0x00005e001b007a0c */ /* 0x000fe20004701270 */
[----:B------:R1:W-:Y:S01]  /*4c2c0*/  @P2 STG.E.U16 [R6.64], R0 ;  /* 0x0000000006002986 */ /* 0x0003e2000c101506 */
[C---:B0-----:R-:W-:Y:S01]  /*4c2d0*/  IMAD.WIDE R4, R16.reuse, 0x2, R24 ;  /* 0x0000000210047825 */ /* 0x041fe200078e0218 */
[----:B-1----:R-:W-:-:S04]  /*4c2e0*/  IADD3 R0, R16, c[0x0][0x198], RZ ;  /* 0x0000660010007a10 */ /* 0x002fc80007ffe0ff */
[----:B------:R-:W-:Y:S01]  /*4c2f0*/  @P4 STG.E.U16 [R4.64], R18 ;  /* 0x0000001204004986 */ /* 0x000fe2000c101506 */
[----:B------:R-:W-:-:S04]  /*4c300*/  IMAD.WIDE R6, R0, 0x2, R2 ;  /* 0x0000000200067825 */ /* 0x000fc800078e0202 */
[----:B------:R-:W-:Y:S01]  /*4c310*/  IMAD.WIDE R16, R0, 0x2, R24 ;  /* 0x0000000200107825 */ /* 0x000fe200078e0218 */
[----:B---3--:R0:W-:Y:S04]  /*4c320*/  @P6 STG.E.U16 [R6.64], R22 ;  /* 0x0000001606006986 */ /* 0x0081e8000c101506 */
[----:B----4-:R1:W-:Y:S01]  /*4c330*/  @P0 STG.E.U16 [R16.64], R23 ;  /* 0x0000001710000986 */ /* 0x0103e2000c101506 */
[----:B------:R-:W-:Y:S02]  /*4c340*/  ISETP.LT.AND P0, PT, R10, c[0x0][0x178], !P1 ;  /* 0x00005e000a007a0c */ /* 0x000fe40004f01270 */
[----:B0-----:R-:W-:Y:S02]  /*4c350*/  IADD3 R6, R0, c[0x0][0x198], RZ ;  /* 0x0000660000067a10 */ /* 0x001fe40007ffe0ff */
[----:B------:R-:W-:-:S03]  /*4c360*/  PRMT R0, R22, 0x7632, R0 ;  /* 0x0000763216007816 */ /* 0x000fc60000000000 */
[----:B------:R-:W-:Y:S01]  /*4c370*/  IMAD.WIDE R4, R6, 0x2, R2 ;  /* 0x0000000206047825 */ /* 0x000fe200078e0202 */
[----:B------:R-:W-:Y:S02]  /*4c380*/  PRMT R21, R23, 0x7632, R21 ;  /* 0x0000763217157816 */ /* 0x000fe40000000015 */
[----:B-1----:R-:W3:Y:S04]  /*4c390*/  LDL.LU R23, [R1+0xf0] ;  /* 0x0000f00001177983 */ /* 0x002ee80000300800 */
[----:B------:R0:W-:Y:S04]  /*4c3a0*/  @P0 STG.E.U16 [R4.64], R0 ;  /* 0x0000000004000986 */ /* 0x0001e8000c101506 */
[----:B0-----:R-:W4:Y:S01]  /*4c3b0*/  LDL.LU R5, [R1+0x100] ;  /* 0x0001000001057983 */ /* 0x001f220000300800 */
[----:B------:R-:W-:-:S02]  /*4c3c0*/  IADD3 R20, R11, 0x49, RZ ;  /* 0x000000490b147810 */ /* 0x000fc40007ffe0ff */
[C---:B------:R-:W-:Y:S02]  /*4c3d0*/  ISETP.LT.AND P1, PT, R27.reuse, c[0x0][0x178], !P1 ;  /* 0x00005e001b007a0c */ /* 0x040fe40004f21270 */
[----:B------:R-:W-:Y:S02]  /*4c3e0*/  ISETP.LT.AND P6, PT, R10, c[0x0][0x178], !P5 ;  /* 0x00005e000a007a0c */ /* 0x000fe40006fc1270 */
[----:B------:R-:W-:Y:S02]  /*4c3f0*/  ISETP.GE.AND P4, PT, R20, c[0x0][0x17c], PT ;  /* 0x00005f0014007a0c */ /* 0x000fe40003f86270 */
[C---:B------:R-:W-:Y:S01]  /*4c400*/  IADD3 R20, R6.reuse, c[0x0][0x198], RZ ;  /* 0x0000660006147a10 */ /* 0x040fe20007ffe0ff */
[----:B------:R-:W-:Y:S01]  /*4c410*/  IMAD.WIDE R6, R6, 0x2, R24 ;  /* 0x0000000206067825 */ /* 0x000fe200078e0218 */
[----:B------:R-:W-:-:S03]  /*4c420*/  ISETP.LT.AND P5, PT, R27, c[0x0][0x178], !P5 ;  /* 0x00005e001b007a0c */ /* 0x000fc60006fa1270 */
[C---:B------:R-:W-:Y:S01]  /*4c430*/  IMAD.WIDE R16, R20.reuse, 0x2, R2 ;  /* 0x0000000214107825 */ /* 0x040fe200078e0202 */
[----:B------:R-:W-:Y:S01]  /*4c440*/  IADD3 R19, R11, 0x48, RZ ;  /* 0x000000480b137810 */ /* 0x000fe20007ffe0ff */
[----:B------:R0:W-:Y:S03]  /*4c450*/  @P1 STG.E.U16 [R6.64], R21 ;  /* 0x0000001506001986 */ /* 0x0001e6000c101506 */
[----:B------:R-:W-:Y:S01]  /*4c460*/  ISETP.GE.AND P2, PT, R19, c[0x0][0x17c], PT ;  /* 0x00005f0013007a0c */ /* 0x000fe20003f46270 */
[C---:B------:R-:W-:Y:S01]  /*4c470*/  IMAD.WIDE R18, R20.reuse, 0x2, R24 ;  /* 0x0000000214127825 */ /* 0x040fe200078e0218 */
[----:B------:R-:W-:Y:S02]  /*4c480*/  IADD3 R22, R11, 0x4a, RZ ;  /* 0x0000004a0b167810 */ /* 0x000fe40007ffe0ff */
[----:B0-----:R-:W-:Y:S02]  /*4c490*/  IADD3 R6, R20, c[0x0][0x198], RZ ;  /* 0x0000660014067a10 */ /* 0x001fe40007ffe0ff */
[----:B------:R-:W-:-:S02]  /*4c4a0*/  ISETP.GE.AND P0, PT, R22, c[0x0][0x17c], PT ;  /* 0x00005f0016007a0c */ /* 0x000fc40003f06270 */
[----:B------:R-:W5:Y:S01]  /*4c4b0*/  LDL.LU R22, [R1+0x240] ;  /* 0x0002400001167983 */ /* 0x000f620000300800 */
[----:B--2---:R-:W-:-:S03]  /*4c4c0*/  PRMT R0, R29, 0x7632, R0 ;  /* 0x000076321d007816 */ /* 0x004fc60000000000 */
[----:B----4-:R-:W-:Y:S01]  /*4c4d0*/  @P6 STG.E.U16 [R16.64], R5 ;  /* 0x0000000510006986 */ /* 0x010fe2000c101506 */
[----:B------:R-:W-:-:S03]  /*4c4e0*/  ISETP.LT.AND P6, PT, R10, c[0x0][0x178], !P3 ;  /* 0x00005e000a007a0c */ /* 0x000fc60005fc1270 */
[----:B------:R0:W-:Y:S02]  /*4c4f0*/  @P5 STG.E.U16 [R18.64], R29 ;  /* 0x0000001d12005986 */ /* 0x0001e4000c101506 */
[----:B0-----:R-:W-:Y:S01]  /*4c500*/  PRMT R18, R5, 0x7632, R18 ;  /* 0x0000763205127816 */ /* 0x001fe20000000012 */
[----:B------:R-:W-:Y:S01]  /*4c510*/  IMAD.WIDE R4, R6, 0x2, R2 ;  /* 0x0000000206047825 */ /* 0x000fe200078e0202 */
[----:B------:R-:W2:Y:S06]  /*4c520*/  LDL.LU R29, [R1+0xe0] ;  /* 0x0000e000011d7983 */ /* 0x000eac0000300800 */
[----:B------:R0:W-:Y:S04]  /*4c530*/  @P6 STG.E.U16 [R4.64], R18 ;  /* 0x0000001204006986 */ /* 0x0001e8000c101506 */
[----:B0-----:R-:W4:Y:S01]  /*4c540*/  LDL.LU R18, [R1+0x110] ;  /* 0x0001100001127983 */ /* 0x001f220000300800 */
[----:B------:R-:W-:-:S02]  /*4c550*/  ISETP.LT.AND P3, PT, R27, c[0x0][0x178], !P3 ;  /* 0x00005e001b007a0c */ /* 0x000fc40005f61270 */
[----:B------:R-:W-:Y:S02]  /*4c560*/  ISETP.LT.AND P5, PT, R10, c[0x0][0x178], !P2 ;  /* 0x00005e000a007a0c */ /* 0x000fe400057a1270 */
[----:B------:R-:W-:Y:S02]  /*4c570*/  ISETP.LT.AND P2, PT, R27, c[0x0][0x178], !P2 ;  /* 0x00005e001b007a0c */ /* 0x000fe40005741270 */
[----:B------:R-:W-:Y:S02]  /*4c580*/  IADD3 R16, R11, 0x4b, RZ ;  /* 0x0000004b0b107810 */ /* 0x000fe40007ffe0ff */
[C---:B------:R-:W-:Y:S01]  /*4c590*/  IADD3 R20, R6.reuse, c[0x0][0x198], RZ ;  /* 0x0000660006147a10 */ /* 0x040fe20007ffe0ff */
[----:B------:R-:W-:Y:S01]  /*4c5a0*/  IMAD.WIDE R6, R6, 0x2, R24 ;  /* 0x0000000206067825 */ /* 0x000fe200078e0218 */
[----:B------:R-:W-:-:S03]  /*4c5b0*/  ISETP.GE.AND P1, PT, R16, c[0x0][0x17c], PT ;  /* 0x00005f0010007a0c */ /* 0x000fc60003f26270 */
[C---:B------:R-:W-:Y:S01]  /*4c5c0*/  IMAD.WIDE R16, R20.reuse, 0x2, R2 ;  /* 0x0000000214107825 */ /* 0x040fe200078e0202 */
[----:B------:R0:W-:Y:S03]  /*4c5d0*/  @P3 STG.E.U16 [R6.64], R0 ;  /* 0x0000000006003986 */ /* 0x0001e6000c101506 */
[----:B------:R-:W-:Y:S01]  /*4c5e0*/  IMAD.WIDE R4, R20, 0x2, R24 ;  /* 0x0000000214047825 */ /* 0x000fe200078e0218 */
[----:B------:R-:W-:Y:S02]  /*4c5f0*/  ISETP.LT.AND P3, PT, R10, c[0x0][0x178], !P4 ;  /* 0x00005e000a007a0c */ /* 0x000fe40006761270 */
[----:B------:R-:W-:Y:S02]  /*4c600*/  ISETP.LT.AND P4, PT, R27, c[0x0][0x178], !P4 ;  /* 0x00005e001b007a0c */ /* 0x000fe40006781270 */
[C---:B0-----:R-:W-:Y:S02]  /*4c610*/  IADD3 R0, R11.reuse, 0x4d, RZ ;  /* 0x0000004d0b007810 */ /* 0x041fe40007ffe0ff */
[----:B------:R-:W-:-:S04]  /*4c620*/  IADD3 R19, R11, 0x4c, RZ ;  /* 0x0000004c0b137810 */ /* 0x000fc80007ffe0ff */
[----:B------:R-:W-:Y:S01]  /*4c630*/  ISETP.GE.AND P6, PT, R19, c[0x0][0x17c], PT ;  /* 0x00005f0013007a0c */ /* 0x000fe20003fc6270 */
[----:B----4-:R0:W-:Y:S01]  /*4c640*/  @P5 STG.E.U16 [R16.64], R18 ;  /* 0x0000001210005986 */ /* 0x0101e2000c101506 */
[----:B------:R-:W-:Y:S02]  /*4c650*/  ISETP.GE.AND P5, PT, R0, c[0x0][0x17c], PT ;  /* 0x00005f0000007a0c */ /* 0x000fe40003fa6270 */
[----:B------:R-:W-:Y:S01]  /*4c660*/  IADD3 R0, R20, c[0x0][0x198], RZ ;  /* 0x0000660014007a10 */ /* 0x000fe20007ffe0ff */
[----:B---3--:R1:W-:Y:S01]  /*4c670*/  @P2 STG.E.U16 [R4.64], R23 ;  /* 0x0000001704002986 */ /* 0x0083e2000c101506 */
[----:B------:R-:W-:Y:S02]  /*4c680*/  ISETP.LT.AND P2, PT, R10, c[0x0][0x178], !P0 ;  /* 0x00005e000a007a0c */ /* 0x000fe40004741270 */
[----:B0-----:R-:W-:Y:S02]  /*4c690*/  PRMT R17, R23, 0x7632, R17 ;  /* 0x0000763217117816 */ /* 0x001fe40000000011 */
[----:B-1----:R-:W3:Y:S01]  /*4c6a0*/  LDL.LU R23, [R1+0x250] ;  /* 0x0002500001177983 */ /* 0x002ee20000300800 */
[----:B------:R-:W-:Y:S01]  /*4c6b0*/  PRMT R16, R18, 0x7632, R16 ;  /* 0x0000763212107816 */ /* 0x000fe20000000010 */
[C---:B------:R-:W-:Y:S01]  /*4c6c0*/  IMAD.WIDE R6, R0.reuse, 0x2, R2 ;  /* 0x0000000200067825 */ /* 0x040fe200078e0202 */
[----:B------:R-:W-:Y:S01]  /*4c6d0*/  ISETP.LT.AND P0, PT, R27, c[0x0][0x178], !P0 ;  /* 0x00005e001b007a0c */ /* 0x000fe20004701270 */
[----:B------:R-:W4:Y:S02]  /*4c6e0*/  LDL.LU R19, [R1+0x130] ;  /* 0x0001300001137983 */ /* 0x000f240000300800 */
[C-C-:B------:R-:W-:Y:S01]  /*4c6f0*/  IMAD.WIDE R4, R0.reuse, 0x2, R24.reuse ;  /* 0x0000000200047825 */ /* 0x140fe200078e0218 */
[----:B------:R-:W-:Y:S01]  /*4c700*/  IADD3 R0, R0, c[0x0][0x198], RZ ;  /* 0x0000660000007a10 */ /* 0x000fe20007ffe0ff */
[----:B------:R0:W-:Y:S04]  /*4c710*/  @P3 STG.E.U16 [R6.64], R16 ;  /* 0x0000001006003986 */ /* 0x0001e8000c101506 */
[----:B------:R1:W-:Y:S01]  /*4c720*/  @P4 STG.E.U16 [R4.64], R17 ;  /* 0x0000001104004986 */ /* 0x0003e2000c101506 */
[----:B0-----:R-:W-:Y:S01]  /*4c730*/  IADD3 R16, R11, 0x4f, RZ ;  /* 0x0000004f0b107810 */ /* 0x001fe20007ffe0ff */
[----:B------:R-:W-:-:S04]  /*4c740*/  IMAD.WIDE R6, R0, 0x2, R24 ;  /* 0x0000000200067825 */ /* 0x000fc800078e0218 */
[----:B-1----:R-:W-:Y:S01]  /*4c750*/  IMAD.WIDE R4, R0, 0x2, R2 ;  /* 0x0000000200047825 */ /* 0x002fe200078e0202 */
[----:B--2---:R-:W-:-:S04]  /*4c760*/  PRMT R17, R29, 0x7632, R17 ;  /* 0x000076321d117816 */ /* 0x004fc80000000011 */
[----:B-----5:R0:W-:Y:S01]  /*4c770*/  @P2 STG.E.U16 [R4.64], R22 ;  /* 0x0000001604002986 */ /* 0x0201e2000c101506 */
[----:B------:R-:W-:Y:S02]  /*4c780*/  ISETP.GE.AND P2, PT, R16, c[0x0][0x17c], PT ;  /* 0x00005f0010007a0c */ /* 0x000fe40003f46270 */
[----:B------:R-:W-:Y:S01]  /*4c790*/  PRMT R16, R22, 0x7632, R16 ;  /* 0x0000763216107816 */ /* 0x000fe20000000010 */
[----:B------:R1:W-:Y:S04]  /*4c7a0*/  @P0 STG.E.U16 [R6.64], R29 ;  /* 0x0000001d06000986 */ /* 0x0003e8000c101506 */
[----:B0-----:R-:W2:Y:S04]  /*4c7b0*/  LDL.LU R22, [R1+0x260] ;  /* 0x0002600001167983 */ /* 0x001ea80000300800 */
[----:B-1----:R-:W5:Y:S01]  /*4c7c0*/  LDL.LU R29, [R1+0x120] ;  /* 0x00012000011d7983 */ /* 0x002f620000300800 */
[----:B------:R-:W-:-:S02]  /*4c7d0*/  ISETP.LT.AND P4, PT, R10, c[0x0][0x178], !P1 ;  /* 0x00005e000a007a0c */ /* 0x000fc40004f81270 */
        /* <DEDUP_REMOVED lines=9> */
[----:B------:R-:W-:Y:S02]  /*4c870*/  ISETP.LT.AND P1, PT, R10, c[0x0][0x178], !P5 ;  /* 0x00005e000a007a0c */ /* 0x000fe40006f21270 */
[C---:B------:R-:W-:Y:S02]  /*4c880*/  IADD3 R18, R11.reuse, 0x4e, RZ ;  /* 0x0000004e0b127810 */ /* 0x040fe40007ffe0ff */
[----:B0-----:R-:W-:Y:S01]  /*4c890*/  IADD3 R16, R11, 0x50, RZ ;  /* 0x000000500b107810 */ /* 0x001fe20007ffe0ff */
[----:B------:R-:W-:-:S03]  /*4c8a0*/  IMAD.WIDE R4, R0, 0x2, R2 ;  /* 0x0000000200047825 */ /* 0x000fc600078e0202 */
[----:B------:R-:W-:Y:S02]  /*4c8b0*/  ISETP.GE.AND P4, PT, R16, c[0x0][0x17c], PT ;  /* 0x00005f0010007a0c */ /* 0x000fe40003f86270 */
[----:B-1----:R-:W-:Y:S02]  /*4c8c0*/  IADD3 R6, R11, 0x51, RZ ;  /* 0x000000510b067810 */ /* 0x002fe40007ffe0ff */
[----:B------:R-:W-:Y:S02]  /*4c8d0*/  IADD3 R16, R0, c[0x0][0x198], RZ ;  /* 0x0000660000107a10 */ /* 0x000fe40007ffe0ff */
[----:B------:R-:W-:Y:S02]  /*4c8e0*/  ISETP.GE.AND P3, PT, R18, c[0x0][0x17c], PT ;  /* 0x00005f0012007a0c */ /* 0x000fe40003f66270 */
[----:B------:R-:W-:Y:S01]  /*4c8f0*/  ISETP.LT.AND P5, PT, R27, c[0x0][0x178], !P5 ;  /* 0x00005e001b007a0c */ /* 0x000fe20006fa1270 */
[----:B---3--:R0:W-:Y:S01]  /*4c900*/  @P0 STG.E.U16 [R4.64], R23 ;  /* 0x0000001704000986 */ /* 0x0081e2000c101506 */
[----:B------:R-:W-:Y:S01]  /*4c910*/  ISETP.GE.AND P0, PT, R6, c[0x0][0x17c], PT ;  /* 0x00005f0006007a0c */ /* 0x000fe20003f06270 */
[----:B------:R-:W-:-:S04]  /*4c920*/  IMAD.WIDE R6, R16, 0x2, R2 ;  /* 0x0000000210067825 */ /* 0x000fc800078e0202 */
[----:B0-----:R-:W-:Y:S01]  /*4c930*/  IMAD.WIDE R4, R0, 0x2, R24 ;  /* 0x0000000200047825 */ /* 0x001fe200078e0218 */
[----:B------:R-:W-:Y:S02]  /*4c940*/  PRMT R0, R23, 0x7632, R0 ;  /* 0x0000763217007816 */ /* 0x000fe40000000000 */
[----:B----4-:R-:W-:Y:S01]  /*4c950*/  PRMT R18, R19, 0x7632, R18 ;  /* 0x0000763213127816 */ /* 0x010fe20000000012 */
[----:B------:R-:W3:Y:S04]  /*4c960*/  LDL.LU R23, [R1+0x84] ;  /* 0x0000840001177983 */ /* 0x000ee80000300800 */
        /* <DEDUP_REMOVED lines=9> */
[----:B--2---:R0:W-:Y:S04]  /*4ca00*/  @P6 STG.E.U16 [R6.64], R22 ;  /* 0x0000001606006986 */ /* 0x0041e8000c101506 */
[----:B-----5:R1:W-:Y:S01]  /*4ca10*/  @P3 STG.E.U16 [R16.64], R29 ;  /* 0x0000001d10003986 */ /* 0x0203e2000c101506 */
[----:B------:R-:W-:Y:S02]  /*4ca20*/  ISETP.LT.AND P3, PT, R10, c[0x0][0x178], !P2 ;  /* 0x00005e000a007a0c */ /* 0x000fe40005761270 */
[----:B0-----:R-:W-:Y:S02]  /*4ca30*/  IADD3 R6, R0, c[0x0][0x198], RZ ;  /* 0x0000660000067a10 */ /* 0x001fe40007ffe0ff */
[----:B------:R-:W-:-:S03]  /*4ca40*/  PRMT R0, R22, 0x7632, R0 ;  /* 0x0000763216007816 */ /* 0x000fc60000000000 */
[----:B------:R-:W-:Y:S01]  /*4ca50*/  IMAD.WIDE R4, R6, 0x2, R2 ;  /* 0x0000000206047825 */ /* 0x000fe200078e0202 */
[----:B------:R-:W-:Y:S02]  /*4ca60*/  PRMT R21, R29, 0x7632, R21 ;  /* 0x000076321d157816 */ /* 0x000fe40000000015 */
[----:B-1----:R-:W2:Y:S04]  /*4ca70*/  LDL.LU R29, [R1+0x74] ;  /* 0x00007400011d7983 */ /* 0x002ea80000300800 */
        /* <DEDUP_REMOVED lines=18> */
[----:B---3--:R-:W-:-:S03]  /*4cba0*/  PRMT R0, R23, 0x7632, R0 ;  /* 0x0000763217007816 */ /* 0x008fc60000000000 */
[----:B----4-:R-:W-:Y:S01]  /*4cbb0*/  @P6 STG.E.U16 [R16.64], R5 ;  /* 0x0000000510006986 */ /* 0x010fe2000c101506 */
[----:B------:R-:W-:-:S03]  /*4cbc0*/  ISETP.LT.AND P6, PT, R10, c[0x0][0x178], !P0 ;  /* 0x00005e000a007a0c */ /* 0x000fc600047c1270 */
[----:B------:R0:W-:Y:S02]  /*4cbd0*/  @P4 STG.E.U16 [R18.64], R23 ;  /* 0x0000001712004986 */ /* 0x0001e4000c101506 */
[----:B0-----:R-:W-:Y:S01]  /*4cbe0*/  PRMT R18, R5, 0x7632, R18 ;  /* 0x0000763205127816 */ /* 0x001fe20000000012 */
[----:B------:R-:W-:Y:S01]  /*4cbf0*/  IMAD.WIDE R4, R6, 0x2, R2 ;  /* 0x0000000206047825 */ /* 0x000fe200078e0202 */
[----:B------:R-:W3:Y:S06]  /*4cc00*/  LDL.LU R23, [R1+0xb4] ;  /* 0x0000b40001177983 */ /* 0x000eec0000300800 */
        /* <DEDUP_REMOVED lines=20> */
[----:B--2---:R1:W-:Y:S01]  /*4cd50*/  @P1 STG.E.U16 [R4.64], R29 ;  /* 0x0000001d04001986 */ /* 0x0043e2000c101506 */
[----:B------:R-:W-:Y:S02]  /*4cd60*/  ISETP.LT.AND P1, PT, R10, c[0x0][0x178], !P3 ;  /* 0x00005e000a007a0c */ /* 0x000fe40005f21270 */
[----:B0-----:R-:W-:Y:S02]  /*4cd70*/  PRMT R17, R29, 0x7632, R17 ;  /* 0x000076321d117816 */ /* 0x001fe40000000011 */
[----:B-1----:R-:W2:Y:S01]  /*4cd80*/  LDL.LU R29, [R1+0x104] ;  /* 0x00010400011d7983 */ /* 0x002ea20000300800 */
        /* <DEDUP_REMOVED lines=11> */
[----:B---3--:R-:W-:-:S04]  /*4ce40*/  PRMT R17, R23, 0x7632, R17 ;  /* 0x0000763217117816 */ /* 0x008fc80000000011 */
[----:B-----5:R0:W-:Y:S01]  /*4ce50*/  @P1 STG.E.U16 [R4.64], R22 ;  /* 0x0000001604001986 */ /* 0x0201e2000c101506 */
[----:B------:R-:W-:Y:S02]  /*4ce60*/  ISETP.GE.AND P1, PT, R16, c[0x0][0x17c], PT ;  /* 0x00005f0010007a0c */ /* 0x000fe40003f26270 */
[----:B------:R-:W-:Y:S01]  /*4ce70*/  PRMT R16, R22, 0x7632, R16 ;  /* 0x0000763216107816 */ /* 0x000fe20000000010 */
[----:B------:R1:W-:Y:S04]  /*4ce80*/  @P3 STG.E.U16 [R6.64], R23 ;  /* 0x0000001706003986 */ /* 0x0003e8000c101506 */
[----:B0-----:R-:W3:Y:S04]  /*4ce90*/  LDL.LU R22, [R1+0x114] ;  /* 0x0001140001167983 */ /* 0x001ee80000300800 */
        /* <DEDUP_REMOVED lines=20> */
[----:B--2---:R0:W-:Y:S01]  /*4cfe0*/  @P3 STG.E.U16 [R4.64], R29 ;  /* 0x0000001d04003986 */ /* 0x0041e2000c101506 */
[----:B------:R-:W-:Y:S01]  /*4cff0*/  ISETP.GE.AND P3, PT, R6, c[0x0][0x17c], PT ;  /* 0x00005f0006007a0c */ /* 0x000fe20003f66270 */
[----:B------:R-:W-:-:S04]  /*4d000*/  IMAD.WIDE R6, R16, 0x2, R2 ;  /* 0x0000000210067825 */ /* 0x000fc800078e0202 */
[----:B0-----:R-:W-:Y:S01]  /*4d010*/  IMAD.WIDE R4, R0, 0x2, R24 ;  /* 0x0000000200047825 */ /* 0x001fe200078e0218 */
[----:B------:R-:W-:Y:S02]  /*4d020*/  PRMT R0, R29, 0x7632, R0 ;  /* 0x000076321d007816 */ /* 0x000fe40000000000 */
[----:B----4-:R-:W-:Y:S01]  /*4d030*/  PRMT R18, R19, 0x7632, R18 ;  /* 0x0000763213127816 */ /* 0x010fe20000000012 */
        /* <DEDUP_REMOVED lines=11> */
[----:B-----5:R1:W-:Y:S01]  /*4d0f0*/  @P0 STG.E.U16 [R16.64], R23 ;  /* 0x0000001710000986 */ /* 0x0203e2000c101506 */
        /* <DEDUP_REMOVED lines=23> */
[----:B------:R-:W5:Y:S04]  /*4d270*/  LDL.LU R22, [R1+0x264] ;  /* 0x0002640001167983 */ /* 0x000f680000300800 */
[----:B----4-:R0:W-:Y:S01]  /*4d280*/  @P6 STG.E.U16 [R16.64], R5 ;  /* 0x0000000510006986 */ /* 0x0101e2000c101506 */
[----:B------:R-:W-:Y:S02]  /*4d290*/  ISETP.LT.AND P6, PT, R10, c[0x0][0x178], !P3 ;  /* 0x00005e000a007a0c */ /* 0x000fe40005fc1270 */
[----:B------:R-:W-:Y:S01]  /*4d2a0*/  PRMT R0, R5, 0x7632, R0 ;  /* 0x0000763205007816 */ /* 0x000fe20000000000 */
[----:B--2---:R1:W-:Y:S01]  /*4d2b0*/  @P5 STG.E.U16 [R18.64], R29 ;  /* 0x0000001d12005986 */ /* 0x0043e2000c101506 */
[----:B0-----:R-:W-:Y:S01]  /*4d2c0*/  IMAD.WIDE R4, R6, 0x2, R2 ;  /* 0x0000000206047825 */ /* 0x001fe200078e0202 */
[----:B-1----:R-:W-:-:S08]  /*4d2d0*/  IADD3 R19, R11, 0x60, RZ ;  /* 0x000000600b137810 */ /* 0x002fd00007ffe0ff */
[----:B------:R0:W-:Y:S01]  /*4d2e0*/  @P6 STG.E.U16 [R4.64], R0 ;  /* 0x0000000004006986 */ /* 0x0001e2000c101506 */
[----:B------:R-:W-:Y:S02]  /*4d2f0*/  PRMT R18, R29, 0x7632, R18 ;  /* 0x000076321d127816 */ /* 0x000fe40000000012 */
[----:B------:R-:W-:Y:S01]  /*4d300*/  ISETP.GE.AND P6, PT, R19, c[0x0][0x17c], PT ;  /* 0x00005f0013007a0c */ /* 0x000fe20003fc6270 */
[----:B------:R-:W2:Y:S04]  /*4d310*/  LDL.LU R29, [R1+0x124] ;  /* 0x00012400011d7983 */ /* 0x000ea80000300800 */
[----:B------:R-:W4:Y:S01]  /*4d320*/  LDL.LU R19, [R1+0x254] ;  /* 0x0002540001137983 */ /* 0x000f220000300800 */
[----:B------:R-:W-:Y:S02]  /*4d330*/  ISETP.LT.AND P3, PT, R27, c[0x0][0x178], !P3 ;  /* 0x00005e001b007a0c */ /* 0x000fe40005f61270 */
[----:B------:R-:W-:-:S02]  /*4d340*/  ISETP.LT.AND P5, PT, R10, c[0x0][0x178], !P2 ;  /* 0x00005e000a007a0c */ /* 0x000fc400057a1270 */
[----:B------:R-:W-:Y:S02]  /*4d350*/  ISETP.LT.AND P2, PT, R27, c[0x0][0x178], !P2 ;  /* 0x00005e001b007a0c */ /* 0x000fe40005741270 */
[----:B------:R-:W-:Y:S02]  /*4d360*/  IADD3 R16, R11, 0x5f, RZ ;  /* 0x0000005f0b107810 */ /* 0x000fe40007ffe0ff */
[C---:B------:R-:W-:Y:S01]  /*4d370*/  IADD3 R20, R6.reuse, c[0x0][0x198], RZ ;  /* 0x0000660006147a10 */ /* 0x040fe20007ffe0ff */
[----:B------:R-:W-:Y:S01]  /*4d380*/  IMAD.WIDE R6, R6, 0x2, R24 ;  /* 0x0000000206067825 */ /* 0x000fe200078e0218 */
[----:B------:R-:W-:-:S03]  /*4d390*/  ISETP.GE.AND P1, PT, R16, c[0x0][0x17c], PT ;  /* 0x00005f0010007a0c */ /* 0x000fc60003f26270 */
[C---:B------:R-:W-:Y:S01]  /*4d3a0*/  IMAD.WIDE R16, R20.reuse, 0x2, R2 ;  /* 0x0000000214107825 */ /* 0x040fe200078e0202 */
[----:B0-----:R-:W-:Y:S01]  /*4d3b0*/  IADD3 R0, R11, 0x61, RZ ;  /* 0x000000610b007810 */ /* 0x001fe20007ffe0ff */
[----:B------:R-:W-:Y:S02]  /*4d3c0*/  @P3 STG.E.U16 [R6.64], R18 ;  /* 0x0000001206003986 */ /* 0x000fe4000c101506 */
[----:B------:R-:W-:Y:S01]  /*4d3d0*/  IMAD.WIDE R4, R20, 0x2, R24 ;  /* 0x0000000214047825 */ /* 0x000fe200078e0218 */
[----:B------:R-:W-:Y:S02]  /*4d3e0*/  ISETP.LT.AND P3, PT, R10, c[0x0][0x178], !P4 ;  /* 0x00005e000a007a0c */ /* 0x000fe40006761270 */
[----:B------:R-:W-:Y:S01]  /*4d3f0*/  ISETP.LT.AND P4, PT, R27, c[0x0][0x178], !P4 ;  /* 0x00005e001b007a0c */ /* 0x000fe20006781270 */
[----:B----4-:R0:W-:Y:S01]  /*4d400*/  @P5 STG.E.U16 [R16.64], R19 ;  /* 0x0000001310005986 */ /* 0x0101e2000c101506 */
[----:B------:R-:W-:Y:S02]  /*4d410*/  ISETP.GE.AND P5, PT, R0, c[0x0][0x17c], PT ;  /* 0x00005f0000007a0c */ /* 0x000fe40003fa6270 */
[----:B------:R-:W-:Y:S01]  /*4d420*/  IADD3 R0, R20, c[0x0][0x198], RZ ;  /* 0x0000660014007a10 */ /* 0x000fe20007ffe0ff */
[----:B---3--:R1:W-:Y:S01]  /*4d430*/  @P2 STG.E.U16 [R4.64], R23 ;  /* 0x0000001704002986 */ /* 0x0083e2000c101506 */
[----:B------:R-:W-:-:S02]  /*4d440*/  ISETP.LT.AND P2, PT, R10, c[0x0][0x178], !P0 ;  /* 0x00005e000a007a0c */ /* 0x000fc40004741270 */
        /* <DEDUP_REMOVED lines=38> */
[----:B------:R-:W-:Y:S02]  /*4d6b0*/  ISETP.LT.AND P5, PT, R27, c[0x0][0x178], !P5 ;  /* 0x00005e001b007a0c */ /* 0x000fe40006fa1270 */
[----:B------:R-:W-:Y:S01]  /*4d6c0*/  IADD3 R20, R11, 0x67, RZ ;  /* 0x000000670b147810 */ /* 0x000fe20007ffe0ff */
        /* <DEDUP_REMOVED lines=19> */
[----:B------:R-:W-:Y:S02]  /*4d800*/  ISETP.GE.AND P5, PT, R20, c[0x0][0x17c], PT ;  /* 0x00005f0014007a0c */ /* 0x000fe40003fa6270 */
[----:B0-----:R-:W-:-:S02]  /*4d810*/  IADD3 R6, R0, c[0x0][0x198], RZ ;  /* 0x0000660000067a10 */ /* 0x001fc40007ffe0ff */
[----:B------:R-:W-:-:S03]  /*4d820*/  PRMT R20, R22, 0x7632, R20 ;  /* 0x0000763216147816 */ /* 0x000fc60000000014 */
[----:B------:R-:W-:Y:S01]  /*4d830*/  IMAD.WIDE R4, R6, 0x2, R2 ;  /* 0x0000000206047825 */ /* 0x000fe200078e0202 */
[----:B------:R-:W-:Y:S02]  /*4d840*/  PRMT R21, R29, 0x7632, R21 ;  /* 0x000076321d157816 */ /* 0x000fe40000000015 */
[----:B-1----:R-:W2:Y:S04]  /*4d850*/  LDL.LU R29, [R1+0xa8] ;  /* 0x0000a800011d7983 */ /* 0x002ea80000300800 */
[----:B------:R0:W-:Y:S04]  /*4d860*/  @P3 STG.E.U16 [R4.64], R20 ;  /* 0x0000001404003986 */ /* 0x0001e8000c101506 */
[----:B0-----:R-:W4:Y:S01]  /*4d870*/  LDL.LU R5, [R1+0xd8] ;  /* 0x0000d80001057983 */ /* 0x001f220000300800 */
[----:B------:R-:W-:-:S02]  /*4d880*/  ISETP.LT.AND P2, PT, R27, c[0x0][0x178], !P2 ;  /* 0x00005e001b007a0c */ /* 0x000fc40005741270 */
[----:B------:R-:W-:Y:S02]  /*4d890*/  ISETP.LT.AND P6, PT, R10, c[0x0][0x178], !P4 ;  /* 0x00005e000a007a0c */ /* 0x000fe400067c1270 */
[C---:B------:R-:W-:Y:S01]  /*4d8a0*/  IADD3 R0, R6.reuse, c[0x0][0x198], RZ ;  /* 0x0000660006007a10 */ /* 0x040fe20007ffe0ff */
[----:B------:R-:W-:Y:S01]  /*4d8b0*/  IMAD.WIDE R6, R6, 0x2, R24 ;  /* 0x0000000206067825 */ /* 0x000fe200078e0218 */
[----:B------:R-:W-:-:S03]  /*4d8c0*/  ISETP.LT.AND P4, PT, R27, c[0x0][0x178], !P4 ;  /* 0x00005e001b007a0c */ /* 0x000fc60006781270 */
[----:B------:R-:W-:Y:S01]  /*4d8d0*/  IMAD.WIDE R16, R0, 0x2, R2 ;  /* 0x0000000200107825 */ /* 0x000fe200078e0202 */
[----:B------:R-:W-:-:S03]  /*4d8e0*/  IADD3 R19, R11, 0x66, RZ ;  /* 0x000000660b137810 */ /* 0x000fc60007ffe0ff */
[----:B------:R0:W-:Y:S01]  /*4d8f0*/  @P2 STG.E.U16 [R6.64], R21 ;  /* 0x0000001506002986 */ /* 0x0001e2000c101506 */
[----:B------:R-:W-:Y:S01]  /*4d900*/  ISETP.GE.AND P1, PT, R19, c[0x0][0x17c], PT ;  /* 0x00005f0013007a0c */ /* 0x000fe20003f26270 */
[C---:B------:R-:W-:Y:S01]  /*4d910*/  IMAD.WIDE R18, R0.reuse, 0x2, R24 ;  /* 0x0000000200127825 */ /* 0x040fe200078e0218 */
[----:B------:R-:W-:Y:S02]  /*4d920*/  IADD3 R22, R11, 0x68, RZ ;  /* 0x000000680b167810 */ /* 0x000fe40007ffe0ff */
[----:B0-----:R-:W-:Y:S02]  /*4d930*/  IADD3 R6, R0, c[0x0][0x198], RZ ;  /* 0x0000660000067a10 */ /* 0x001fe40007ffe0ff */
[----:B------:R-:W-:Y:S02]  /*4d940*/  ISETP.GE.AND P3, PT, R22, c[0x0][0x17c], PT ;  /* 0x00005f0016007a0c */ /* 0x000fe40003f66270 */
[----:B------:R-:W5:Y:S04]  /*4d950*/  LDL.LU R22, [R1+0x118] ;  /* 0x0001180001167983 */ /* 0x000f680000300800 */
[----:B----4-:R-:W-:Y:S01]  /*4d960*/  @P6 STG.E.U16 [R16.64], R5 ;  /* 0x0000000510006986 */ /* 0x010fe2000c101506 */
[----:B------:R-:W-:-:S03]  /*4d970*/  ISETP.LT.AND P6, PT, R10, c[0x0][0x178], !P0 ;  /* 0x00005e000a007a0c */ /* 0x000fc600047c1270 */
[----:B---3--:R0:W-:Y:S02]  /*4d980*/  @P4 STG.E.U16 [R18.64], R23 ;  /* 0x0000001712004986 */ /* 0x0081e4000c101506 */
[----:B0-----:R-:W-:Y:S01]  /*4d990*/  PRMT R18, R5, 0x7632, R18 ;  /* 0x0000763205127816 */ /* 0x001fe20000000012 */
[----:B------:R-:W-:Y:S01]  /*4d9a0*/  IMAD.WIDE R4, R6, 0x2, R2 ;  /* 0x0000000206047825 */ /* 0x000fe200078e0202 */
[----:B------:R-:W-:Y:S02]  /*4d9b0*/  PRMT R19, R23, 0x7632, R19 ;  /* 0x0000763217137816 */ /* 0x000fe40000000013 */
[----:B------:R-:W3:Y:S04]  /*4d9c0*/  LDL.LU R23, [R1+0xf8] ;  /* 0x0000f80001177983 */ /* 0x000ee80000300800 */
        /* <DEDUP_REMOVED lines=13> */
[----:B------:R-:W-:Y:S02]  /*4daa0*/  IADD3 R20, R11, 0x6a, RZ ;  /* 0x0000006a0b147810 */ /* 0x000fe40007ffe0ff */
[----:B------:R-:W-:Y:S02]  /*4dab0*/  ISETP.LT.AND P5, PT, R27, c[0x0][0x178], !P5 ;  /* 0x00005e001b007a0c */ /* 0x000fe40006fa1270 */
[----:B------:R-:W-:-:S02]  /*4dac0*/  IADD3 R0, R0, c[0x0][0x198], RZ ;  /* 0x0000660000007a10 */ /* 0x000fc40007ffe0ff */
[----:B0-----:R-:W-:Y:S02]  /*4dad0*/  IADD3 R6, R11, 0x6b, RZ ;  /* 0x0000006b0b067810 */ /* 0x001fe40007ffe0ff */
[----:B------:R-:W-:Y:S01]  /*4dae0*/  ISETP.GE.AND P6, PT, R20, c[0x0][0x17c], PT ;  /* 0x00005f0014007a0c */ /* 0x000fe20003fc6270 */
[----:B----4-:R0:W-:Y:S04]  /*4daf0*/  @P2 STG.E.U16 [R16.64], R18 ;  /* 0x0000001210002986 */ /* 0x0101e8000c101506 */
[----:B--2---:R1:W-:Y:S01]  /*4db00*/  @P1 STG.E.U16 [R4.64], R29 ;  /* 0x0000001d04001986 */ /* 0x0043e2000c101506 */
[----:B------:R-:W-:Y:S02]  /*4db10*/  ISETP.LT.AND P1, PT, R10, c[0x0][0x178], !P3 ;  /* 0x00005e000a007a0c */ /* 0x000fe40005f21270 */
[----:B0-----:R-:W-:-:S02]  /*4db20*/  PRMT R17, R29, 0x7632, R17 ;  /* 0x000076321d117816 */ /* 0x001fc40000000011 */
[----:B-1----:R-:W2:Y:S01]  /*4db30*/  LDL.LU R29, [R1+0x248] ;  /* 0x00024800011d7983 */ /* 0x002ea20000300800 */
[----:B------:R-:W-:Y:S01]  /*4db40*/  ISETP.GE.AND P2, PT, R6, c[0x0][0x17c], PT ;  /* 0x00005f0006007a0c */ /* 0x000fe20003f46270 */
[----:B------:R-:W-:Y:S01]  /*4db50*/  IMAD.WIDE R4, R0, 0x2, R2 ;  /* 0x0000000200047825 */ /* 0x000fe200078e0202 */
[----:B------:R-:W-:Y:S01]  /*4db60*/  PRMT R16, R18, 0x7632, R16 ;  /* 0x0000763212107816 */ /* 0x000fe20000000010 */
[----:B------:R-:W4:Y:S01]  /*4db70*/  LDL.LU R20, [R1+0xe8] ;  /* 0x0000e80001147983 */ /* 0x000f220000300800 */
[----:B------:R-:W-:Y:S01]  /*4db80*/  ISETP.LT.AND P3, PT, R27, c[0x0][0x178], !P3 ;  /* 0x00005e001b007a0c */ /* 0x000fe20005f61270 */
[C---:B------:R-:W-:Y:S01]  /*4db90*/  IMAD.WIDE R6, R0.reuse, 0x2, R24 ;  /* 0x0000000200067825 */ /* 0x040fe200078e0218 */
[----:B------:R-:W-:Y:S01]  /*4dba0*/  IADD3 R0, R0, c[0x0][0x198], RZ ;  /* 0x0000660000007a10 */ /* 0x000fe20007ffe0ff */
[----:B------:R0:W-:Y:S04]  /*4dbb0*/  @P0 STG.E.U16 [R4.64], R16 ;  /* 0x0000001004000986 */ /* 0x0001e8000c101506 */
[----:B------:R1:W-:Y:S01]  /*4dbc0*/  @P5 STG.E.U16 [R6.64], R17 ;  /* 0x0000001106005986 */ /* 0x0003e2000c101506 */
[----:B0-----:R-:W-:Y:S01]  /*4dbd0*/  IMAD.WIDE R4, R0, 0x2, R2 ;  /* 0x0000000200047825 */ /* 0x001fe200078e0202 */
[----:B------:R-:W-:-:S03]  /*4dbe0*/  IADD3 R16, R11, 0x6d, RZ ;  /* 0x0000006d0b107810 */ /* 0x000fc60007ffe0ff */
[----:B-1----:R-:W-:Y:S01]  /*4dbf0*/  IMAD.WIDE R6, R0, 0x2, R24 ;  /* 0x0000000200067825 */ /* 0x002fe200078e0218 */
[----:B-----5:R0:W-:Y:S01]  /*4dc00*/  @P1 STG.E.U16 [R4.64], R22 ;  /* 0x0000001604001986 */ /* 0x0201e2000c101506 */
[----:B------:R-:W-:Y:S02]  /*4dc10*/  ISETP.GE.AND P1, PT, R16, c[0x0][0x17c], PT ;  /* 0x00005f0010007a0c */ /* 0x000fe40003f26270 */
[----:B------:R-:W-:Y:S01]  /*4dc20*/  PRMT R16, R22, 0x7632, R16 ;  /* 0x0000763216107816 */ /* 0x000fe20000000010 */
[----:B---3--:R1:W-:Y:S01]  /*4dc30*/  @P3 STG.E.U16 [R6.64], R23 ;  /* 0x0000001706003986 */ /* 0x0083e2000c101506 */
[----:B------:R-:W-:-:S03]  /*4dc40*/  PRMT R17, R23, 0x7632, R17 ;  /* 0x0000763217117816 */ /* 0x000fc60000000011 */
[----:B0-----:R-:W3:Y:S04]  /*4dc50*/  LDL.LU R22, [R1+0x258] ;  /* 0x0002580001167983 */ /* 0x001ee80000300800 */
[----:B-1----:R-:W5:Y:S01]  /*4dc60*/  LDL.LU R23, [R1+0x138] ;  /* 0x0001380001177983 */ /* 0x002f620000300800 */
[----:B------:R-:W-:Y:S02]  /*4dc70*/  ISETP.LT.AND P5, PT, R10, c[0x0][0x178], !P4 ;  /* 0x00005e000a007a0c */ /* 0x000fe400067a1270 */
[----:B------:R-:W-:Y:S02]  /*4dc80*/  IADD3 R0, R0, c[0x0][0x198], RZ ;  /* 0x0000660000007a10 */ /* 0x000fe40007ffe0ff */
[----:B------:R-:W-:Y:S02]  /*4dc90*/  ISETP.LT.AND P4, PT, R27, c[0x0][0x178], !P4 ;  /* 0x00005e001b007a0c */ /* 0x000fe40006781270 */
[----:B------:R-:W-:Y:S01]  /*4dca0*/  ISETP.LT.AND P3, PT, R10, c[0x0][0x178], !P6 ;  /* 0x00005e000a007a0c */ /* 0x000fe20007761270 */
[----:B------:R-:W-:-:S04]  /*4dcb0*/  IMAD.WIDE R4, R0, 0x2, R2 ;  /* 0x0000000200047825 */ /* 0x000fc800078e0202 */
[C---:B------:R-:W-:Y:S01]  /*4dcc0*/  IMAD.WIDE R6, R0.reuse, 0x2, R24 ;  /* 0x0000000200067825 */ /* 0x040fe200078e0218 */
[----:B------:R-:W-:Y:S01]  /*4dcd0*/  IADD3 R0, R0, c[0x0][0x198], RZ ;  /* 0x0000660000007a10 */ /* 0x000fe20007ffe0ff */
[----:B------:R0:W-:Y:S01]  /*4dce0*/  @P5 STG.E.U16 [R4.64], R16 ;  /* 0x0000001004005986 */ /* 0x0001e2000c101506 */
[----:B------:R-:W-:Y:S02]  /*4dcf0*/  ISETP.LT.AND P6, PT, R27, c[0x0][0x178], !P6 ;  /* 0x00005e001b007a0c */ /* 0x000fe400077c1270 */
[----:B------:R-:W-:Y:S01]  /*4dd00*/  ISETP.LT.AND P5, PT, R10, c[0x0][0x178], !P2 ;  /* 0x00005e000a007a0c */ /* 0x000fe200057a1270 */
[----:B------:R1:W-:Y:S01]  /*4dd10*/  @P4 STG.E.U16 [R6.64], R17 ;  /* 0x0000001106004986 */ /* 0x0003e2000c101506 */
        /* <DEDUP_REMOVED lines=37> */
[----:B------:R-:W-:Y:S02]  /*4df70*/  ISETP.LT.AND P4, PT, R27, c[0x0][0x178], !P4 ;  /* 0x00005e001b007a0c */ /* 0x000fe40006781270 */
[----:B------:R-:W-:Y:S02]  /*4df80*/  ISETP.GE.AND P2, PT, R20, c[0x0][0x17c], PT ;  /* 0x00005f0014007a0c */ /* 0x000fe40003f46270 */
[C---:B------:R-:W-:Y:S02]  /*4df90*/  IADD3 R20, R6.reuse, c[0x0][0x198], RZ ;  /* 0x0000660006147a10 */ /* 0x040fe40007ffe0ff */
[----:B------:R-:W-:Y:S01]  /*4dfa0*/  IADD3 R18, R11, 0x70, RZ ;  /* 0x000000700b127810 */ /* 0x000fe20007ffe0ff */
[----:B------:R-:W-:-:S03]  /*4dfb0*/  IMAD.WIDE R6, R6, 0x2, R24 ;  /* 0x0000000206067825 */ /* 0x000fc600078e0218 */
[----:B------:R-:W-:Y:S01]  /*4dfc0*/  ISETP.GE.AND P5, PT, R18, c[0x0][0x17c], PT ;  /* 0x00005f0012007a0c */ /* 0x000fe20003fa6270 */
[C---:B------:R-:W-:Y:S01]  /*4dfd0*/  IMAD.WIDE R16, R20.reuse, 0x2, R2 ;  /* 0x0000000214107825 */ /* 0x040fe200078e0202 */
[----:B------:R0:W-:Y:S03]  /*4dfe0*/  @P1 STG.E.U16 [R6.64], R21 ;  /* 0x0000001506001986 */ /* 0x0001e6000c101506 */
[C---:B------:R-:W-:Y:S01]  /*4dff0*/  IMAD.WIDE R18, R20.reuse, 0x2, R24 ;  /* 0x0000000214127825 */ /* 0x040fe200078e0218 */
[----:B0-----:R-:W5:Y:S01]  /*4e000*/  LDL.LU R21, [R1+0x9c] ;  /* 0x00009c0001157983 */ /* 0x001f620000300800 */
[----:B------:R-:W-:Y:S02]  /*4e010*/  IADD3 R6, R20, c[0x0][0x198], RZ ;  /* 0x0000660014067a10 */ /* 0x000fe40007ffe0ff */
[----:B------:R-:W-:Y:S01]  /*4e020*/  IADD3 R20, R11, 0x74, RZ ;  /* 0x000000740b147810 */ /* 0x000fe20007ffe0ff */
[----:B----4-:R0:W-:Y:S04]  /*4e030*/  @P6 STG.E.U16 [R16.64], R5 ;  /* 0x0000000510006986 */ /* 0x0101e8000c101506 */
[----:B--2---:R1:W-:Y:S01]  /*4e040*/  @P4 STG.E.U16 [R18.64], R29 ;  /* 0x0000001d12004986 */ /* 0x0043e2000c101506 */
[----:B------:R-:W-:-:S02]  /*4e050*/  ISETP.LT.AND P4, PT, R10, c[0x0][0x178], !P3 ;  /* 0x00005e000a007a0c */ /* 0x000fc40005f81270 */
[----:B------:R-:W-:Y:S01]  /*4e060*/  PRMT R0, R5, 0x7632, R0 ;  /* 0x0000763205007816 */ /* 0x000fe20000000000 */
[----:B0-----:R-:W-:Y:S01]  /*4e070*/  IMAD.WIDE R4, R6, 0x2, R2 ;  /* 0x0000000206047825 */ /* 0x001fe200078e0202 */
[----:B-1----:R-:W-:-:S09]  /*4e080*/  PRMT R18, R29, 0x7632, R18 ;  /* 0x000076321d127816 */ /* 0x002fd20000000012 */
[----:B------:R0:W-:Y:S01]  /*4e090*/  @P4 STG.E.U16 [R4.64], R0 ;  /* 0x0000000004004986 */ /* 0x0001e2000c101506 */
[----:B------:R-:W-:-:S03]  /*4e0a0*/  ISETP.GE.AND P4, PT, R20, c[0x0][0x17c], PT ;  /* 0x00005f0014007a0c */ /* 0x000fc60003f86270 */
[----:B------:R-:W2:Y:S04]  /*4e0b0*/  LDL.LU R29, [R1+0x7c] ;  /* 0x00007c00011d7983 */ /* 0x000ea80000300800 */
[----:B------:R-:W4:Y:S01]  /*4e0c0*/  LDL.LU R20, [R1+0xcc] ;  /* 0x0000cc0001147983 */ /* 0x000f220000300800 */
[C---:B------:R-:W-:Y:S02]  /*4e0d0*/  ISETP.LT.AND P3, PT, R27.reuse, c[0x0][0x178], !P3 ;  /* 0x00005e001b007a0c */ /* 0x040fe40005f61270 */
[----:B------:R-:W-:Y:S02]  /*4e0e0*/  ISETP.LT.AND P6, PT, R10, c[0x0][0x178], !P5 ;  /* 0x00005e000a007a0c */ /* 0x000fe40006fc1270 */
[C---:B------:R-:W-:Y:S01]  /*4e0f0*/  IADD3 R19, R6.reuse, c[0x0][0x198], RZ ;  /* 0x0000660006137a10 */ /* 0x040fe20007ffe0ff */
[----:B------:R-:W-:Y:S01]  /*4e100*/  IMAD.WIDE R6, R6, 0x2, R24 ;  /* 0x0000000206067825 */ /* 0x000fe200078e0218 */
[----:B------:R-:W-:-:S02]  /*4e110*/  ISETP.LT.AND P5, PT, R27, c[0x0][0x178], !P5 ;  /* 0x00005e001b007a0c */ /* 0x000fc40006fa1270 */
[C---:B------:R-:W-:Y:S02]  /*4e120*/  IADD3 R16, R11.reuse, 0x73, RZ ;  /* 0x000000730b107810 */ /* 0x040fe40007ffe0ff */
[----:B------:R-:W-:Y:S02]  /*4e130*/  IADD3 R22, R11, 0x72, RZ ;  /* 0x000000720b167810 */ /* 0x000fe40007ffe0ff */
[----:B------:R-:W-:Y:S01]  /*4e140*/  ISETP.GE.AND P1, PT, R16, c[0x0][0x17c], PT ;  /* 0x00005f0010007a0c */ /* 0x000fe20003f26270 */
[----:B------:R1:W-:Y:S01]  /*4e150*/  @P3 STG.E.U16 [R6.64], R18 ;  /* 0x0000001206003986 */ /* 0x0003e2000c101506 */
[----:B------:R-:W-:Y:S01]  /*4e160*/  IMAD.WIDE R16, R19, 0x2, R2 ;  /* 0x0000000213107825 */ /* 0x000fe200078e0202 */
[----:B------:R-:W-:Y:S02]  /*4e170*/  ISETP.LT.AND P3, PT, R10, c[0x0][0x178], !P2 ;  /* 0x00005e000a007a0c */ /* 0x000fe40005761270 */
[----:B------:R-:W-:Y:S01]  /*4e180*/  ISETP.LT.AND P2, PT, R27, c[0x0][0x178], !P2 ;  /* 0x00005e001b007a0c */ /* 0x000fe20005741270 */
[C---:B0-----:R-:W-:Y:S01]  /*4e190*/  IMAD.WIDE R4, R19.reuse, 0x2, R24 ;  /* 0x0000000213047825 */ /* 0x041fe200078e0218 */
[----:B------:R-:W-:Y:S01]  /*4e1a0*/  ISETP.GE.AND P0, PT, R22, c[0x0][0x17c], PT ;  /* 0x00005f0016007a0c */ /* 0x000fe20003f06270 */
[----:B-----5:R0:W-:Y:S01]  /*4e1b0*/  @P6 STG.E.U16 [R16.64], R21 ;  /* 0x0000001510006986 */ /* 0x0201e2000c101506 */
[----:B-1----:R-:W-:-:S03]  /*4e1c0*/  IADD3 R6, R19, c[0x0][0x198], RZ ;  /* 0x0000660013067a10 */ /* 0x002fc60007ffe0ff */
[----:B---3--:R1:W-:Y:S01]  /*4e1d0*/  @P5 STG.E.U16 [R4.64], R23 ;  /* 0x0000001704005986 */ /* 0x0083e2000c101506 */
[----:B------:R-:W-:Y:S02]  /*4e1e0*/  ISETP.LT.AND P6, PT, R10, c[0x0][0x178], !P0 ;  /* 0x00005e000a007a0c */ /* 0x000fe400047c1270 */
[----:B------:R-:W-:Y:S02]  /*4e1f0*/  ISETP.LT.AND P0, PT, R27, c[0x0][0x178], !P0 ;  /* 0x00005e001b007a0c */ /* 0x000fe40004701270 */
[----:B------:R-:W-:Y:S02]  /*4e200*/  PRMT R0, R21, 0x7632, R0 ;  /* 0x0000763215007816 */ /* 0x000fe40000000000 */
[C---:B0-----:R-:W-:Y:S01]  /*4e210*/  IADD3 R17, R6.reuse, c[0x0][0x198], RZ ;  /* 0x0000660006117a10 */ /* 0x041fe20007ffe0ff */
[----:B------:R-:W3:Y:S01]  /*4e220*/  LDL.LU R21, [R1+0xdc] ;  /* 0x0000dc0001157983 */ /* 0x000ee20000300800 */
[----:B------:R-:W-:Y:S01]  /*4e230*/  PRMT R16, R23, 0x7632, R16 ;  /* 0x0000763217107816 */ /* 0x000fe20000000010 */
[----:B-1----:R-:W-:-:S02]  /*4e240*/  IMAD.WIDE R4, R6, 0x2, R2 ;  /* 0x0000000206047825 */ /* 0x002fc400078e0202 */
[----:B------:R-:W5:Y:S02]  /*4e250*/  LDL.LU R23, [R1+0xbc] ;  /* 0x0000bc0001177983 */ /* 0x000f640000300800 */
[----:B------:R-:W-:Y:S02]  /*4e260*/  IMAD.WIDE R6, R6, 0x2, R24 ;  /* 0x0000000206067825 */ /* 0x000fe400078e0218 */
[----:B------:R0:W-:Y:S04]  /*4e270*/  @P3 STG.E.U16 [R4.64], R0 ;  /* 0x0000000004003986 */ /* 0x0001e8000c101506 */
[----:B------:R1:W-:Y:S01]  /*4e280*/  @P2 STG.E.U16 [R6.64], R16 ;  /* 0x0000001006002986 */ /* 0x0003e2000c101506 */
[----:B------:R-:W-:Y:S01]  /*4e290*/  ISETP.LT.AND P2, PT, R10, c[0x0][0x178], !P1 ;  /* 0x00005e000a007a0c */ /* 0x000fe20004f41270 */
[----:B0-----:R-:W-:-:S04]  /*4e2a0*/  IMAD.WIDE R4, R17, 0x2, R2 ;  /* 0x0000000211047825 */ /* 0x001fc800078e0202 */
[----:B-1----:R-:W-:Y:S01]  /*4e2b0*/  IMAD.WIDE R6, R17, 0x2, R24 ;  /* 0x0000000211067825 */ /* 0x002fe200078e0218 */
[----:B------:R-:W-:-:S04]  /*4e2c0*/  IADD3 R18, R11, 0x76, RZ ;  /* 0x000000760b127810 */ /* 0x000fc80007ffe0ff */
[----:B------:R-:W-:Y:S01]  /*4e2d0*/  ISETP.GE.AND P3, PT, R18, c[0x0][0x17c], PT ;  /* 0x00005f0012007a0c */ /* 0x000fe20003f66270 */
[----:B----4-:R-:W-:Y:S04]  /*4e2e0*/  @P6 STG.E.U16 [R4.64], R20 ;  /* 0x0000001404006986 */ /* 0x010fe8000c101506 */
[----:B--2---:R0:W-:Y:S01]  /*4e2f0*/  @P0 STG.E.U16 [R6.64], R29 ;  /* 0x0000001d06000986 */ /* 0x0041e2000c101506 */
[----:B------:R-:W-:Y:S02]  /*4e300*/  PRMT R0, R20, 0x7632, R0 ;  /* 0x0000763214007816 */ /* 0x000fe40000000000 */
[----:B0-----:R-:W-:Y:S02]  /*4e310*/  IADD3 R6, R17, c[0x0][0x198], RZ ;  /* 0x0000660011067a10 */ /* 0x001fe40007ffe0ff */
[----:B------:R-:W-:-:S03]  /*4e320*/  IADD3 R20, R11, 0x78, RZ ;  /* 0x000000780b147810 */ /* 0x000fc60007ffe0ff */
[----:B------:R-:W-:Y:S01]  /*4e330*/  IMAD.WIDE R4, R6, 0x2, R2 ;  /* 0x0000000206047825 */ /* 0x000fe200078e0202 */
[----:B------:R-:W-:Y:S02]  /*4e340*/  PRMT R18, R29, 0x7632, R18 ;  /* 0x000076321d127816 */ /* 0x000fe40000000012 */
[----:B------:R-:W2:Y:S04]  /*4e350*/  LDL.LU R29, [R1+0xac] ;  /* 0x0000ac00011d7983 */ /* 0x000ea80000300800 */
[----:B------:R0:W-:Y:S01]  /*4e360*/  @P2 STG.E.U16 [R4.64], R0 ;  /* 0x0000000004002986 */ /* 0x0001e2000c101506 */
[----:B------:R-:W-:-:S03]  /*4e370*/  ISETP.GE.AND P2, PT, R20, c[0x0][0x17c], PT ;  /* 0x00005f0014007a0c */ /* 0x000fc60003f46270 */
[----:B------:R-:W4:Y:S01]  /*4e380*/  LDL.LU R20, [R1+0x10c] ;  /* 0x00010c0001147983 */ /* 0x000f220000300800 */
[----:B------:R-:W-:Y:S02]  /*4e390*/  ISETP.LT.AND P1, PT, R27, c[0x0][0x178], !P1 ;  /* 0x00005e001b007a0c */ /* 0x000fe40004f21270 */
[----:B------:R-:W-:Y:S02]  /*4e3a0*/  IADD3 R19, R11, 0x75, RZ ;  /* 0x000000750b137810 */ /* 0x000fe40007ffe0ff */
[----:B------:R-:W-:Y:S02]  /*4e3b0*/  ISETP.LT.AND P6, PT, R10, c[0x0][0x178], !P4 ;  /* 0x00005e000a007a0c */ /* 0x000fe400067c1270 */
[----:B------:R-:W-:Y:S02]  /*4e3c0*/  ISETP.GE.AND P5, PT, R19, c[0x0][0x17c], PT ;  /* 0x00005f0013007a0c */ /* 0x000fe40003fa6270 */
[C---:B------:R-:W-:Y:S01]  /*4e3d0*/  IADD3 R19, R6.reuse, c[0x0][0x198], RZ ;  /* 0x0000660006137a10 */ /* 0x040fe20007ffe0ff */
[----:B------:R-:W-:Y:S01]  /*4e3e0*/  IMAD.WIDE R6, R6, 0x2, R24 ;  /* 0x0000000206067825 */ /* 0x000fe200078e0218 */
[----:B------:R-:W-:-:S02]  /*4e3f0*/  ISETP.LT.AND P4, PT, R27, c[0x0][0x178], !P4 ;  /* 0x00005e001b007a0c */ /* 0x000fc40006781270 */
[----:B------:R-:W-:Y:S02]  /*4e400*/  IADD3 R16, R11, 0x77, RZ ;  /* 0x000000770b107810 */ /* 0x000fe40007ffe0ff */
[----:B------:R1:W-:Y:S01]  /*4e410*/  @P1 STG.E.U16 [R6.64], R18 ;  /* 0x0000001206001986 */ /* 0x0003e2000c101506 */
[----:B------:R-:W-:Y:S02]  /*4e420*/  ISETP.LT.AND P1, PT, R10, c[0x0][0x178], !P5 ;  /* 0x00005e000a007a0c */ /* 0x000fe40006f21270 */
[----:B------:R-:W-:Y:S01]  /*4e430*/  ISETP.GE.AND P0, PT, R16, c[0x0][0x17c], PT ;  /* 0x00005f0010007a0c */ /* 0x000fe20003f06270 */
[----:B------:R-:W-:Y:S01]  /*4e440*/  IMAD.WIDE R16, R19, 0x2, R2 ;  /* 0x0000000213107825 */ /* 0x000fe200078e0202 */
[----:B------:R-:W-:-:S03]  /*4e450*/  ISETP.LT.AND P5, PT, R27, c[0x0][0x178], !P5 ;  /* 0x00005e001b007a0c */ /* 0x000fc60006fa1270 */
[C---:B0-----:R-:W-:Y:S01]  /*4e460*/  IMAD.WIDE R4, R19.reuse, 0x2, R24 ;  /* 0x0000000213047825 */ /* 0x041fe200078e0218 */
[----:B---3--:R0:W-:Y:S01]  /*4e470*/  @P6 STG.E.U16 [R16.64], R21 ;  /* 0x0000001510006986 */ /* 0x0081e2000c101506 */
[----:B-1----:R-:W-:-:S03]  /*4e480*/  IADD3 R6, R19, c[0x0][0x198], RZ ;  /* 0x0000660013067a10 */ /* 0x002fc60007ffe0ff */
[----:B-----5:R1:W-:Y:S01]  /*4e490*/  @P4 STG.E.U16 [R4.64], R23 ;  /* 0x0000001704004986 */ /* 0x0203e2000c101506 */
        /* <DEDUP_REMOVED lines=89> */
[----:B------:R-:W-:Y:S02]  /*4ea30*/  PRMT R0, R21, 0x7632, R0 ;  /* 0x0000763215007816 */ /* 0x000fe40000000000 */
[----:B------:R-:W-:Y:S02]  /*4ea40*/  ISETP.LT.AND P0, PT, R27, c[0x0][0x178], !P0 ;  /* 0x00005e001b007a0c */ /* 0x000fe40004701270 */
[C---:B0-----:R-:W-:Y:S01]  /*4ea50*/  IADD3 R17, R6.reuse, c[0x0][0x198], RZ ;  /* 0x0000660006117a10 */ /* 0x041fe20007ffe0ff */
[----:B------:R-:W3:Y:S01]  /*4ea60*/  LDL.LU R21, [R1+0x1e0] ;  /* 0x0001e00001157983 */ /* 0x000ee20000300800 */
[----:B-1----:R-:W-:Y:S01]  /*4ea70*/  IMAD.WIDE R4, R6, 0x2, R2 ;  /* 0x0000000206047825 */ /* 0x002fe200078e0202 */
[----:B------:R-:W-:-:S02]  /*4ea80*/  PRMT R16, R23, 0x7632, R16 ;  /* 0x0000763217107816 */ /* 0x000fc40000000010 */
[----:B------:R-:W5:Y:S01]  /*4ea90*/  LDL.LU R23, [R1+0x1c0] ;  /* 0x0001c00001177983 */ /* 0x000f620000300800 */
[----:B------:R-:W-:-:S03]  /*4eaa0*/  IMAD.WIDE R6, R6, 0x2, R24 ;  /* 0x0000000206067825 */ /* 0x000fc600078e0218 */
[----:B------:R0:W-:Y:S04]  /*4eab0*/  @P3 STG.E.U16 [R4.64], R0 ;  /* 0x0000000004003986 */ /* 0x0001e8000c101506 */
[----:B------:R1:W-:Y:S01]  /*4eac0*/  @P2 STG.E.U16 [R6.64], R16 ;  /* 0x0000001006002986 */ /* 0x0003e2000c101506 */
[----:B0-----:R-:W-:-:S04]  /*4ead0*/  IMAD.WIDE R4, R17, 0x2, R2 ;  /* 0x0000000211047825 */ /* 0x001fc800078e0202 */
[----:B-1----:R-:W-:Y:S01]  /*4eae0*/  IMAD.WIDE R6, R17, 0x2, R24 ;  /* 0x0000000211067825 */ /* 0x002fe200078e0218 */
[C---:B------:R-:W-:Y:S02]  /*4eaf0*/  IADD3 R19, R11.reuse, 0x81, RZ ;  /* 0x000000810b137810 */ /* 0x040fe40007ffe0ff */
[----:B------:R-:W-:Y:S02]  /*4eb00*/  IADD3 R18, R11, 0x82, RZ ;  /* 0x000000820b127810 */ /* 0x000fe40007ffe0ff */
[----:B------:R-:W-:Y:S02]  /*4eb10*/  ISETP.GE.AND P5, PT, R19, c[0x0][0x17c], PT ;  /* 0x00005f0013007a0c */ /* 0x000fe40003fa6270 */
[----:B------:R-:W-:Y:S02]  /*4eb20*/  IADD3 R19, R11, 0x84, RZ ;  /* 0x000000840b137810 */ /* 0x000fe40007ffe0ff */
[----:B------:R-:W-:Y:S01]  /*4eb30*/  ISETP.GE.AND P3, PT, R18, c[0x0][0x17c], PT ;  /* 0x00005f0012007a0c */ /* 0x000fe20003f66270 */
[----:B----4-:R-:W-:Y:S01]  /*4eb40*/  @P6 STG.E.U16 [R4.64], R20 ;  /* 0x0000001404006986 */ /* 0x010fe2000c101506 */
[----:B------:R-:W-:-:S03]  /*4eb50*/  ISETP.LT.AND P6, PT, R10, c[0x0][0x178], !P1 ;  /* 0x00005e000a007a0c */ /* 0x000fc60004fc1270 */
[----:B--2---:R0:W-:Y:S01]  /*4eb60*/  @P0 STG.E.U16 [R6.64], R29 ;  /* 0x0000001d06000986 */ /* 0x0041e2000c101506 */
[----:B------:R-:W-:Y:S02]  /*4eb70*/  PRMT R0, R20, 0x7632, R0 ;  /* 0x0000763214007816 */ /* 0x000fe40000000000 */
[----:B0-----:R-:W-:-:S05]  /*4eb80*/  IADD3 R6, R17, c[0x0][0x198], RZ ;  /* 0x0000660011067a10 */ /* 0x001fca0007ffe0ff */
[----:B------:R-:W-:Y:S01]  /*4eb90*/  IMAD.WIDE R4, R6, 0x2, R2 ;  /* 0x0000000206047825 */ /* 0x000fe200078e0202 */
[----:B------:R-:W-:Y:S02]  /*4eba0*/  PRMT R18, R29, 0x7632, R18 ;  /* 0x000076321d127816 */ /* 0x000fe40000000012 */
[----:B------:R-:W2:Y:S04]  /*4ebb0*/  LDL.LU R29, [R1+0x1a0] ;  /* 0x0001a000011d7983 */ /* 0x000ea80000300800 */
[----:B------:R0:W-:Y:S01]  /*4ebc0*/  @P6 STG.E.U16 [R4.64], R0 ;  /* 0x0000000004006986 */ /* 0x0001e2000c101506 */
[----:B------:R-:W-:-:S03]  /*4ebd0*/  ISETP.GE.AND P6, PT, R19, c[0x0][0x17c], PT ;  /* 0x00005f0013007a0c */ /* 0x000fc60003fc6270 */
[----:B------:R-:W4:Y:S01]  /*4ebe0*/  LDL.LU R19, [R1+0x1f0] ;  /* 0x0001f00001137983 */ /* 0x000f220000300800 */
[----:B------:R-:W-:Y:S02]  /*4ebf0*/  ISETP.LT.AND P1, PT, R27, c[0x0][0x178], !P1 ;  /* 0x00005e001b007a0c */ /* 0x000fe40004f21270 */
[----:B------:R-:W-:Y:S02]  /*4ec00*/  ISETP.LT.AND P2, PT, R10, c[0x0][0x178], !P4 ;  /* 0x00005e000a007a0c */ /* 0x000fe40006741270 */
[----:B------:R-:W-:Y:S02]  /*4ec10*/  IADD3 R16, R11, 0x83, RZ ;  /* 0x000000830b107810 */ /* 0x000fe40007ffe0ff */
[C---:B------:R-:W-:Y:S02]  /*4ec20*/  IADD3 R20, R6.reuse, c[0x0][0x198], RZ ;  /* 0x0000660006147a10 */ /* 0x040fe40007ffe0ff */
[----:B------:R-:W-:Y:S01]  /*4ec30*/  ISETP.LT.AND P4, PT, R27, c[0x0][0x178], !P4 ;  /* 0x00005e001b007a0c */ /* 0x000fe20006781270 */
[----:B------:R-:W-:Y:S01]  /*4ec40*/  IMAD.WIDE R6, R6, 0x2, R24 ;  /* 0x0000000206067825 */ /* 0x000fe200078e0218 */
[----:B------:R-:W-:-:S03]  /*4ec50*/  ISETP.GE.AND P0, PT, R16, c[0x0][0x17c], PT ;  /* 0x00005f0010007a0c */ /* 0x000fc60003f06270 */
[C---:B------:R-:W-:Y:S01]  /*4ec60*/  IMAD.WIDE R16, R20.reuse, 0x2, R2 ;  /* 0x0000000214107825 */ /* 0x040fe200078e0202 */
[----:B------:R-:W-:Y:S01]  /*4ec70*/  @P1 STG.E.U16 [R6.64], R18 ;  /* 0x0000001206001986 */ /* 0x000fe2000c101506 */
[----:B0-----:R-:W-:Y:S02]  /*4ec80*/  IADD3 R0, R11, 0x85, RZ ;  /* 0x000000850b007810 */ /* 0x001fe40007ffe0ff */
[----:B------:R-:W-:Y:S01]  /*4ec90*/  IMAD.WIDE R4, R20, 0x2, R24 ;  /* 0x0000000214047825 */ /* 0x000fe200078e0218 */
[----:B---3--:R0:W-:Y:S01]  /*4eca0*/  @P2 STG.E.U16 [R16.64], R21 ;  /* 0x0000001510002986 */ /* 0x0081e2000c101506 */
[----:B------:R-:W-:Y:S02]  /*4ecb0*/  ISETP.LT.AND P2, PT, R10, c[0x0][0x178], !P5 ;  /* 0x00005e000a007a0c */ /* 0x000fe40006f41270 */
[----:B------:R-:W-:Y:S01]  /*4ecc0*/  ISETP.LT.AND P5, PT, R27, c[0x0][0x178], !P5 ;  /* 0x00005e001b007a0c */ /* 0x000fe20006fa1270 */
[----:B-----5:R1:W-:Y:S01]  /*4ecd0*/  @P4 STG.E.U16 [R4.64], R23 ;  /* 0x0000001704004986 */ /* 0x0203e2000c101506 */
[----:B------:R-:W-:-:S02]  /*4ece0*/  ISETP.GE.AND P1, PT, R0, c[0x0][0x17c], PT ;  /* 0x00005f0000007a0c */ /* 0x000fc40003f26270 */
[----:B------:R-:W-:Y:S02]  /*4ecf0*/  IADD3 R0, R20, c[0x0][0x198], RZ ;  /* 0x0000660014007a10 */ /* 0x000fe40007ffe0ff */
[----:B0-----:R-:W-:Y:S02]  /*4ed00*/  PRMT R17, R23, 0x7632, R17 ;  /* 0x0000763217117816 */ /* 0x001fe40000000011 */
[----:B-1----:R-:W3:Y:S01]  /*4ed10*/  LDL.LU R23, [R1+0x280] ;  /* 0x0002800001177983 */ /* 0x002ee20000300800 */
[----:B------:R-:W-:Y:S01]  /*4ed20*/  ISETP.LT.AND P4, PT, R10, c[0x0][0x178], !P3 ;  /* 0x00005e000a007a0c */ /* 0x000fe20005f81270 */
[C---:B------:R-:W-:Y:S01]  /*4ed30*/  IMAD.WIDE R6, R0.reuse, 0x2, R2 ;  /* 0x0000000200067825 */ /* 0x040fe200078e0202 */
[----:B------:R-:W-:Y:S02]  /*4ed40*/  PRMT R16, R21, 0x7632, R16 ;  /* 0x0000763215107816 */ /* 0x000fe40000000010 */
[----:B------:R-:W5:Y:S01]  /*4ed50*/  LDL.LU R21, [R1+0x140] ;  /* 0x0001400001157983 */ /* 0x000f620000300800 */
[----:B------:R-:W-:Y:S01]  /*4ed60*/  IMAD.WIDE R4, R0, 0x2, R24 ;  /* 0x0000000200047825 */ /* 0x000fe200078e0218 */
[----:B------:R-:W-:-:S02]  /*4ed70*/  ISETP.LT.AND P3, PT, R27, c[0x0][0x178], !P3 ;  /* 0x00005e001b007a0c */ /* 0x000fc40005f61270 */
[----:B------:R-:W-:Y:S01]  /*4ed80*/  IADD3 R0, R0, c[0x0][0x198], RZ ;  /* 0x0000660000007a10 */ /* 0x000fe20007ffe0ff */
[----:B------:R0:W-:Y:S04]  /*4ed90*/  @P2 STG.E.U16 [R6.64], R16 ;  /* 0x0000001006002986 */ /* 0x0001e8000c101506 */
[----:B------:R1:W-:Y:S01]  /*4eda0*/  @P5 STG.E.U16 [R4.64], R17 ;  /* 0x0000001104005986 */ /* 0x0003e2000c101506 */
[----:B0-----:R-:W-:Y:S01]  /*4edb0*/  IADD3 R16, R11, 0x87, RZ ;  /* 0x000000870b107810 */ /* 0x001fe20007ffe0ff */
[----:B------:R-:W-:-:S04]  /*4edc0*/  IMAD.WIDE R6, R0, 0x2, R24 ;  /* 0x0000000200067825 */ /* 0x000fc800078e0218 */
[----:B-1----:R-:W-:-:S05]  /*4edd0*/  IMAD.WIDE R4, R0, 0x2, R2 ;  /* 0x0000000200047825 */ /* 0x002fca00078e0202 */
[----:B----4-:R-:W-:Y:S01]  /*4ede0*/  @P4 STG.E.U16 [R4.64], R19 ;  /* 0x0000001304004986 */ /* 0x010fe2000c101506 */
[----:B------:R-:W-:Y:S02]  /*4edf0*/  ISETP.GE.AND P4, PT, R16, c[0x0][0x17c], PT ;  /* 0x00005f0010007a0c */ /* 0x000fe40003f86270 */
[----:B--2---:R-:W-:Y:S01]  /*4ee00*/  PRMT R16, R29, 0x7632, R16 ;  /* 0x000076321d107816 */ /* 0x004fe20000000010 */
[----:B------:R0:W-:Y:S04]  /*4ee10*/  @P3 STG.E.U16 [R6.64], R29 ;  /* 0x0000001d06003986 */ /* 0x0001e8000c101506 */
[----:B0-----:R-:W2:Y:S01]  /*4ee20*/  LDL.LU R29, [R1+0x270] ;  /* 0x00027000011d7983 */ /* 0x001ea20000300800 */
[----:B------:R-:W-:Y:S02]  /*4ee30*/  ISETP.LT.AND P5, PT, R10, c[0x0][0x178], !P0 ;  /* 0x00005e000a007a0c */ /* 0x000fe400047a1270 */
[----:B------:R-:W-:-:S02]  /*4ee40*/  ISETP.LT.AND P0, PT, R27, c[0x0][0x178], !P0 ;  /* 0x00005e001b007a0c */ /* 0x000fc40004701270 */
[----:B------:R-:W-:Y:S02]  /*4ee50*/  IADD3 R0, R0, c[0x0][0x198], RZ ;  /* 0x0000660000007a10 */ /* 0x000fe40007ffe0ff */
[----:B------:R-:W-:Y:S02]  /*4ee60*/  ISETP.LT.AND P3, PT, R10, c[0x0][0x178], !P6 ;  /* 0x00005e000a007a0c */ /* 0x000fe40007761270 */
[----:B------:R-:W-:Y:S01]  /*4ee70*/  PRMT R17, R19, 0x7632, R17 ;  /* 0x0000763213117816 */ /* 0x000fe20000000011 */
        /* <DEDUP_REMOVED lines=8> */
[----:B0-----:R-:W-:Y:S01]  /*4ef00*/  IMAD.WIDE R4, R0, 0x2, R2 ;  /* 0x0000000200047825 */ /* 0x001fe200078e0202 */
[----:B-1----:R-:W-:-:S04]  /*4ef10*/  IADD3 R6, R11, 0x89, RZ ;  /* 0x000000890b067810 */ /* 0x002fc80007ffe0ff */
[----:B---3--:R0:W-:Y:S01]  /*4ef20*/  @P3 STG.E.U16 [R4.64], R23 ;  /* 0x0000001704003986 */ /* 0x0081e2000c101506 */
[----:B------:R-:W-:Y:S02]  /*4ef30*/  IADD3 R16, R0, c[0x0][0x198], RZ ;  /* 0x0000660000107a10 */ /* 0x000fe40007ffe0ff */
[----:B------:R-:W-:Y:S02]  /*4ef40*/  ISETP.GE.AND P2, PT, R18, c[0x0][0x17c], PT ;  /* 0x00005f0012007a0c */ /* 0x000fe40003f46270 */
[----:B------:R-:W-:Y:S01]  /*4ef50*/  ISETP.GE.AND P3, PT, R6, c[0x0][0x17c], PT ;  /* 0x00005f0006007a0c */ /* 0x000fe20003f66270 */
[----:B------:R-:W-:Y:S01]  /*4ef60*/  IMAD.WIDE R6, R16, 0x2, R2 ;  /* 0x0000000210067825 */ /* 0x000fe200078e0202 */
[----:B------:R-:W-:-:S03]  /*4ef70*/  ISETP.LT.AND P1, PT, R27, c[0x0][0x178], !P1 ;  /* 0x00005e001b007a0c */ /* 0x000fc60004f21270 */
[----:B0-----:R-:W-:Y:S01]  /*4ef80*/  IMAD.WIDE R4, R0, 0x2, R24 ;  /* 0x0000000200047825 */ /* 0x001fe200078e0218 */
[----:B------:R-:W-:Y:S02]  /*4ef90*/  PRMT R0, R23, 0x7632, R0 ;  /* 0x0000763217007816 */ /* 0x000fe40000000000 */
[----:B------:R-:W-:Y:S01]  /*4efa0*/  IADD3 R17, R11, 0x88, RZ ;  /* 0x000000880b117810 */ /* 0x000fe20007ffe0ff */
[----:B------:R-:W3:Y:S04]  /*4efb0*/  LDL.LU R23, [R1+0x1b0] ;  /* 0x0001b00001177983 */ /* 0x000ee80000300800 */
[----:B-----5:R0:W-:Y:S01]  /*4efc0*/  @P6 STG.E.U16 [R4.64], R21 ;  /* 0x0000001504006986 */ /* 0x0201e2000c101506 */
[----:B------:R-:W-:Y:S02]  /*4efd0*/  ISETP.LT.AND P6, PT, R10, c[0x0][0x178], !P2 ;  /* 0x00005e000a007a0c */ /* 0x000fe400057c1270 */
[----:B------:R-:W-:Y:S01]  /*4efe0*/  ISETP.LT.AND P2, PT, R27, c[0x0][0x178], !P2 ;  /* 0x00005e001b007a0c */ /* 0x000fe20005741270 */
[----:B------:R1:W-:Y:S01]  /*4eff0*/  @P0 STG.E.U16 [R6.64], R0 ;  /* 0x0000000006000986 */ /* 0x0003e2000c101506 */
[----:B------:R-:W-:-:S02]  /*4f000*/  PRMT R18, R21, 0x7632, R18 ;  /* 0x0000763215127816 */ /* 0x000fc40000000012 */
[----:B------:R-:W-:Y:S01]  /*4f010*/  ISETP.GE.AND P5, PT, R17, c[0x0][0x17c], PT ;  /* 0x00005f0011007a0c */ /* 0x000fe20003fa6270 */
[C---:B0-----:R-:W-:Y:S01]  /*4f020*/  IMAD.WIDE R4, R16.reuse, 0x2, R24 ;  /* 0x0000000210047825 */ /* 0x041fe200078e0218 */
[----:B-1----:R-:W-:-:S04]  /*4f030*/  IADD3 R0, R16, c[0x0][0x198], RZ ;  /* 0x0000660010007a10 */ /* 0x002fc80007ffe0ff */
[----:B------:R-:W-:Y:S01]  /*4f040*/  @P1 STG.E.U16 [R4.64], R18 ;  /* 0x0000001204001986 */ /* 0x000fe2000c101506 */
[----:B------:R-:W-:-:S04]  /*4f050*/  IMAD.WIDE R6, R0, 0x2, R2 ;  /* 0x0000000200067825 */ /* 0x000fc800078e0202 */
[----:B------:R-:W-:Y:S01]  /*4f060*/  IMAD.WIDE R16, R0, 0x2, R24 ;  /* 0x0000000200107825 */ /* 0x000fe200078e0218 */
[----:B--2---:R0:W-:Y:S04]  /*4f070*/  @P6 STG.E.U16 [R6.64], R29 ;  /* 0x0000001d06006986 */ /* 0x0041e8000c101506 */
[----:B------:R1:W-:Y:S01]  /*4f080*/  @P2 STG.E.U16 [R16.64], R12 ;  /* 0x0000000c10002986 */ /* 0x0003e2000c101506 */
[----:B------:R-:W-:Y:S02]  /*4f090*/  ISETP.LT.AND P2, PT, R10, c[0x0][0x178], !P4 ;  /* 0x00005e000a007a0c */ /* 0x000fe40006741270 */
[----:B0-----:R-:W-:Y:S02]  /*4f0a0*/  IADD3 R6, R0, c[0x0][0x198], RZ ;  /* 0x0000660000067a10 */ /* 0x001fe40007ffe0ff */
[----:B-1----:R-:W-:-:S03]  /*4f0b0*/  PRMT R12, R29, 0x7632, R12 ;  /* 0x000076321d0c7816 */ /* 0x002fc6000000000c */
[----:B------:R-:W-:Y:S01]  /*4f0c0*/  IMAD.WIDE R4, R6, 0x2, R2 ;  /* 0x0000000206047825 */ /* 0x000fe200078e0202 */
[----:B------:R-:W2:Y:S05]  /*4f0d0*/  LDL.LU R29, [R1+0x190] ;  /* 0x00019000011d7983 */ /* 0x000eaa0000300800 */
[----:B------:R0:W-:Y:S04]  /*4f0e0*/  @P2 STG.E.U16 [R4.64], R12 ;  /* 0x0000000c04002986 */ /* 0x0001e8000c101506 */
[----:B0-----:R-:W4:Y:S01]  /*4f0f0*/  LDL.LU R5, [R1+0x2b0] ;  /* 0x0002b00001057983 */ /* 0x001f220000300800 */
[----:B------:R-:W-:-:S04]  /*4f100*/  IADD3 R21, R11, 0x8c, RZ ;  /* 0x0000008c0b157810 */ /* 0x000fc80007ffe0ff */
[----:B------:R-:W-:Y:S02]  /*4f110*/  ISETP.GE.AND P2, PT, R21, c[0x0][0x17c], PT ;  /* 0x00005f0015007a0c */ /* 0x000fe40003f46270 */
[----:B------:R-:W5:Y:S01]  /*4f120*/  LDL.LU R21, [R1+0x2a0] ;  /* 0x0002a00001157983 */ /* 0x000f620000300800 */
[C---:B------:R-:W-:Y:S02]  /*4f130*/  ISETP.LT.AND P4, PT, R27.reuse, c[0x0][0x178], !P4 ;  /* 0x00005e001b007a0c */ /* 0x040fe40006781270 */
[----:B------:R-:W-:Y:S02]  /*4f140*/  ISETP.LT.AND P6, PT, R10, c[0x0][0x178], !P5 ;  /* 0x00005e000a007a0c */ /* 0x000fe40006fc1270 */
[----:B------:R-:W-:Y:S02]  /*4f150*/  ISETP.LT.AND P5, PT, R27, c[0x0][0x178], !P5 ;  /* 0x00005e001b007a0c */ /* 0x000fe40006fa1270 */
[----:B------:R-:W-:Y:S02]  /*4f160*/  IADD3 R20, R11, 0x8b, RZ ;  /* 0x0000008b0b147810 */ /* 0x000fe40007ffe0ff */
[----:B------:R-:W-:-:S02]  /*4f170*/  IADD3 R0, R6, c[0x0][0x198], RZ ;  /* 0x0000660006007a10 */ /* 0x000fc40007ffe0ff */
[----:B------:R-:W-:Y:S01]  /*4f180*/  IADD3 R19, R11, 0x8a, RZ ;  /* 0x0000008a0b137810 */ /* 0x000fe20007ffe0ff */
[----:B------:R-:W-:Y:S01]  /*4f190*/  IMAD.WIDE R6, R6, 0x2, R24 ;  /* 0x0000000206067825 */ /* 0x000fe200078e0218 */
[----:B------:R-:W-:Y:S02]  /*4f1a0*/  ISETP.GE.AND P1, PT, R20, c[0x0][0x17c], PT ;  /* 0x00005f0014007a0c */ /* 0x000fe40003f26270 */
[----:B------:R-:W-:Y:S01]  /*4f1b0*/  PRMT R20, R12, 0x7632, R20 ;  /* 0x000076320c147816 */ /* 0x000fe20000000014 */
[----:B------:R-:W-:Y:S01]  /*4f1c0*/  IMAD.WIDE R16, R0, 0x2, R2 ;  /* 0x0000000200107825 */ /* 0x000fe200078e0202 */
[----:B------:R-:W-:-:S03]  /*4f1d0*/  ISETP.GE.AND P0, PT, R19, c[0x0][0x17c], PT ;  /* 0x00005f0013007a0c */ /* 0x000fc60003f06270 */
[----:B------:R-:W-:Y:S01]  /*4f1e0*/  IMAD.WIDE R18, R0, 0x2, R24 ;  /* 0x0000000200127825 */ /* 0x000fe200078e0218 */
[----:B------:R0:W-:Y:S01]  /*4f1f0*/  @P4 STG.E.U16 [R6.64], R20 ;  /* 0x0000001406004986 */ /* 0x0001e2000c101506 */
[----:B------:R-:W-:Y:S02]  /*4f200*/  ISETP.LT.AND P4, PT, R10, c[0x0][0x178], !P3 ;  /* 0x00005e000a007a0c */ /* 0x000fe40005f81270 */
[----:B------:R-:W-:Y:S02]  /*4f210*/  ISETP.LT.AND P3, PT, R27, c[0x0][0x178], !P3 ;  /* 0x00005e001b007a0c */ /* 0x000fe40005f61270 */
[----:B0-----:R-:W-:Y:S01]  /*4f220*/  IADD3 R6, R0, c[0x0][0x198], RZ ;  /* 0x0000660000067a10 */ /* 0x001fe20007ffe0ff */
[----:B----4-:R-:W-:Y:S04]  /*4f230*/  @P6 STG.E.U16 [R16.64], R5 ;  /* 0x0000000510006986 */ /* 0x010fe8000c101506 */
[----:B---3--:R0:W-:Y:S02]  /*4f240*/  @P5 STG.E.U16 [R18.64], R23 ;  /* 0x0000001712005986 */ /* 0x0081e4000c101506 */
[----:B0-----:R-:W-:-:S02]  /*4f250*/  PRMT R18, R23, 0x7632, R18 ;  /* 0x0000763217127816 */ /* 0x001fc40000000012 */
[----:B------:R-:W3:Y:S01]  /*4f260*/  LDL.LU R23, [R1+0x290] ;  /* 0x0002900001177983 */ /* 0x000ee20000300800 */
[----:B------:R-:W-:Y:S02]  /*4f270*/  ISETP.LT.AND P5, PT, R10, c[0x0][0x178], !P0 ;  /* 0x00005e000a007a0c */ /* 0x000fe400047a1270 */
[----:B------:R-:W-:Y:S02]  /*4f280*/  ISETP.LT.AND P0, PT, R27, c[0x0][0x178], !P0 ;  /* 0x00005e001b007a0c */ /* 0x000fe40004701270 */
[----:B------:R-:W-:Y:S01]  /*4f290*/  PRMT R12, R5, 0x7632, R12 ;  /* 0x00007632050c7816 */ /* 0x000fe2000000000c */
[C---:B------:R-:W-:Y:S01]  /*4f2a0*/  IMAD.WIDE R4, R6.reuse, 0x2, R2 ;  /* 0x0000000206047825 */ /* 0x040fe200078e0202 */
[----:B------:R-:W-:Y:S02]  /*4f2b0*/  IADD3 R16, R11, 0x8d, RZ ;  /* 0x0000008d0b107810 */ /* 0x000fe40007ffe0ff */
[C---:B------:R-:W-:Y:S01]  /*4f2c0*/  IADD3 R0, R6.reuse, c[0x0][0x198], RZ ;  /* 0x0000660006007a10 */ /* 0x040fe20007ffe0ff */
[----:B------:R-:W-:Y:S01]  /*4f2d0*/  IMAD.WIDE R6, R6, 0x2, R24 ;  /* 0x0000000206067825 */ /* 0x000fe200078e0218 */
[----:B------:R-:W-:Y:S01]  /*4f2e0*/  ISETP.GE.AND P6, PT, R16, c[0x0][0x17c], PT ;  /* 0x00005f0010007a0c */ /* 0x000fe20003fc6270 */
[----:B------:R0:W-:Y:S02]  /*4f2f0*/  @P4 STG.E.U16 [R4.64], R12 ;  /* 0x0000000c04004986 */ /* 0x0001e4000c101506 */
[----:B------:R-:W-:-:S02]  /*4f300*/  IMAD.WIDE R16, R0, 0x2, R2 ;  /* 0x0000000200107825 */ /* 0x000fc400078e0202 */
[----:B------:R-:W-:Y:S04]  /*4f310*/  @P3 STG.E.U16 [R6.64], R18 ;  /* 0x0000001206003986 */ /* 0x000fe8000c101506 */
[----:B-----5:R1:W-:Y:S01]  /*4f320*/  @P5 STG.E.U16 [R16.64], R21 ;  /* 0x0000001510005986 */ /* 0x0203e2000c101506 */
[----:B0-----:R-:W-:-:S05]  /*4f330*/  IMAD.WIDE R4, R0, 0x2, R24 ;  /* 0x0000000200047825 */ /* 0x001fca00078e0218 */
[----:B--2---:R0:W-:Y:S01]  /*4f340*/  @P0 STG.E.U16 [R4.64], R29 ;  /* 0x0000001d04000986 */ /* 0x0041e2000c101506 */
[----:B-1----:R-:W-:-:S03]  /*4f350*/  PRMT R16, R29, 0x7632, R16 ;  /* 0x000076321d107816 */ /* 0x002fc60000000010 */
[----:B0-----:R-:W2:Y:S04]  /*4f360*/  LDL.LU R29, [R1+0x2c0] ;  /* 0x0002c000011d7983 */ /* 0x001ea80000300800 */
[----:B------:R-:W4:Y:S01]  /*4f370*/  LDL.LU R20, [R1+0x1d0] ;  /* 0x0001d00001147983 */ /* 0x000f220000300800 */
[----:B------:R-:W-:Y:S02]  /*4f380*/  ISETP.LT.AND P5, PT, R10, c[0x0][0x178], !P1 ;  /* 0x00005e000a007a0c */ /* 0x000fe40004fa1270 */
[----:B------:R-:W-:Y:S02]  /*4f390*/  ISETP.LT.AND P1, PT, R27, c[0x0][0x178], !P1 ;  /* 0x00005e001b007a0c */ /* 0x000fe40004f21270 */
[----:B------:R-:W-:Y:S02]  /*4f3a0*/  IADD3 R6, R11, 0x8f, RZ ;  /* 0x0000008f0b067810 */ /* 0x000fe40007ffe0ff */
[----:B------:R-:W-:-:S02]  /*4f3b0*/  IADD3 R0, R0, c[0x0][0x198], RZ ;  /* 0x0000660000007a10 */ /* 0x000fc40007ffe0ff */
[----:B------:R-:W-:Y:S02]  /*4f3c0*/  ISETP.GE.AND P3, PT, R6, c[0x0][0x17c], PT ;  /* 0x00005f0006007a0c */ /* 0x000fe40003f66270 */
[----:B------:R-:W-:Y:S01]  /*4f3d0*/  ISETP.LT.AND P0, PT, R10, c[0x0][0x178], !P2 ;  /* 0x00005e000a007a0c */ /* 0x000fe20005701270 */
[C---:B------:R-:W-:Y:S01]  /*4f3e0*/  IMAD.WIDE R6, R0.reuse, 0x2, R2 ;  /* 0x0000000200067825 */ /* 0x040fe200078e0202 */
[----:B------:R-:W-:Y:S02]  /*4f3f0*/  PRMT R12, R21, 0x7632, R12 ;  /* 0x00007632150c7816 */ /* 0x000fe4000000000c */
[----:B------:R-:W5:Y:S01]  /*4f400*/  LDL.LU R21, [R1+0x1e4] ;  /* 0x0001e40001157983 */ /* 0x000f620000300800 */
[C---:B------:R-:W-:Y:S01]  /*4f410*/  IMAD.WIDE R4, R0.reuse, 0x2, R24 ;  /* 0x0000000200047825 */ /* 0x040fe200078e0218 */
[----:B------:R-:W-:Y:S02]  /*4f420*/  IADD3 R0, R0, c[0x0][0x198], RZ ;  /* 0x0000660000007a10 */ /* 0x000fe40007ffe0ff */
[----:B------:R0:W-:Y:S04]  /*4f430*/  @P5 STG.E.U16 [R6.64], R12 ;  /* 0x0000000c06005986 */ /* 0x0001e8000c101506 */
[----:B------:R1:W-:Y:S01]  /*4f440*/  @P1 STG.E.U16 [R4.64], R16 ;  /* 0x0000001004001986 */ /* 0x0003e2000c101506 */
[----:B0-----:R-:W-:Y:S01]  /*4f450*/  IADD3 R12, R11, 0x91, RZ ;  /* 0x000000910b0c7810 */ /* 0x001fe20007ffe0ff */
[----:B-1----:R-:W-:-:S05]  /*4f460*/  IMAD.WIDE R4, R0, 0x2, R2 ;  /* 0x0000000200047825 */ /* 0x002fca00078e0202 */
[----:B---3--:R0:W-:Y:S01]  /*4f470*/  @P0 STG.E.U16 [R4.64], R23 ;  /* 0x0000001704000986 */ /* 0x0081e2000c101506 */
[----:B------:R-:W-:Y:S02]  /*4f480*/  ISETP.GE.AND P0, PT, R12, c[0x0][0x17c], PT ;  /* 0x00005f000c007a0c */ /* 0x000fe40003f06270 */
[----:B------:R-:W-:Y:S02]  /*4f490*/  PRMT R12, R23, 0x7632, R12 ;  /* 0x00007632170c7816 */ /* 0x000fe4000000000c */
[----:B0-----:R-:W3:Y:S01]  /*4f4a0*/  LDL.LU R23, [R1+0x1c4] ;  /* 0x0001c40001177983 */ /* 0x001ee20000300800 */
[----:B------:R-:W-:Y:S02]  /*4f4b0*/  ISETP.LT.AND P2, PT, R27, c[0x0][0x178], !P2 ;  /* 0x00005e001b007a0c */ /* 0x000fe40005741270 */
[----:B------:R-:W-:Y:S01]  /*4f4c0*/  IADD3 R19, R11, 0x8e, RZ ;  /* 0x0000008e0b137810 */ /* 0x000fe20007ffe0ff */
[----:B------:R-:W-:Y:S01]  /*4f4d0*/  IMAD.WIDE R6, R0, 0x2, R24 ;  /* 0x0000000200067825 */ /* 0x000fe200078e0218 */
[----:B------:R-:W-:-:S02]  /*4f4e0*/  ISETP.LT.AND P1, PT, R10, c[0x0][0x178], !P6 ;  /* 0x00005e000a007a0c */ /* 0x000fc40007721270 */
[----:B------:R-:W-:Y:S02]  /*4f4f0*/  ISETP.LT.AND P6, PT, R27, c[0x0][0x178], !P6 ;  /* 0x00005e001b007a0c */ /* 0x000fe400077c1270 */
[----:B------:R-:W-:Y:S02]  /*4f500*/  ISETP.GE.AND P4, PT, R19, c[0x0][0x17c], PT ;  /* 0x00005f0013007a0c */ /* 0x000fe40003f86270 */
[----:B------:R-:W-:-:S03]  /*4f510*/  IADD3 R0, R0, c[0x0][0x198], RZ ;  /* 0x0000660000007a10 */ /* 0x000fc60007ffe0ff */
[----:B------:R0:W-:Y:S01]  /*4f520*/  @P2 STG.E.U16 [R6.64], R8 ;  /* 0x0000000806002986 */ /* 0x0001e2000c101506 */
[----:B------:R-:W-:Y:S01]  /*4f530*/  ISETP.LT.AND P2, PT, R10, c[0x0][0x178], !P4 ;  /* 0x00005e000a007a0c */ /* 0x000fe20006741270 */
[----:B------:R-:W-:Y:S01]  /*4f540*/  IMAD.WIDE R4, R0, 0x2, R2 ;  /* 0x0000000200047825 */ /* 0x000fe200078e0202 */
[----:B------:R-:W-:-:S04]  /*4f550*/  ISETP.LT.AND P4, PT, R27, c[0x0][0x178], !P4 ;  /* 0x00005e001b007a0c */ /* 0x000fc80006781270 */
[----:B------:R1:W-:Y:S01]  /*4f560*/  @P1 STG.E.U16 [R4.64], R12 ;  /* 0x0000000c04001986 */ /* 0x0003e2000c101506 */
[----:B0-----:R-:W-:Y:S01]  /*4f570*/  IMAD.WIDE R6, R0, 0x2, R24 ;  /* 0x0000000200067825 */ /* 0x001fe200078e0218 */
[----:B------:R-:W-:Y:S02]  /*4f580*/  PRMT R8, R8, 0x7632, R8 ;  /* 0x0000763208087816 */ /* 0x000fe40000000008 */
[----:B------:R-:W-:-:S03]  /*4f590*/  IADD3 R0, R0, c[0x0][0x198], RZ ;  /* 0x0000660000007a10 */ /* 0x000fc60007ffe0ff */
[----:B------:R0:W-:Y:S01]  /*4f5a0*/  @P6 STG.E.U16 [R6.64], R8 ;  /* 0x0000000806006986 */ /* 0x0001e2000c101506 */
[----:B------:R-:W-:Y:S01]  /*4f5b0*/  ISETP.LT.AND P6, PT, R10, c[0x0][0x178], !P3 ;  /* 0x00005e000a007a0c */ /* 0x000fe20005fc1270 */
[C---:B-1----:R-:W-:Y:S01]  /*4f5c0*/  IMAD.WIDE R4, R0.reuse, 0x2, R2 ;  /* 0x0000000200047825 */ /* 0x042fe200078e0202 */
[----:B------:R-:W-:Y:S02]  /*4f5d0*/  IADD3 R17, R11, 0x90, RZ ;  /* 0x000000900b117810 */ /* 0x000fe40007ffe0ff */
[----:B------:R-:W-:Y:S02]  /*4f5e0*/  IADD3 R16, R0, c[0x0][0x198], RZ ;  /* 0x0000660000107a10 */ /* 0x000fe40007ffe0ff */
[----:B--2---:R1:W-:Y:S01]  /*4f5f0*/  @P2 STG.E.U16 [R4.64], R29 ;  /* 0x0000001d04002986 */ /* 0x0043e2000c101506 */
[----:B------:R-:W-:Y:S02]  /*4f600*/  ISETP.GE.AND P5, PT, R17, c[0x0][0x17c], PT ;  /* 0x00005f0011007a0c */ /* 0x000fe40003fa6270 */
[----:B0-----:R-:W-:-:S04]  /*4f610*/  IADD3 R6, R11, 0x93, RZ ;  /* 0x000000930b067810 */ /* 0x001fc80007ffe0ff */
[----:B------:R-:W-:Y:S01]  /*4f620*/  ISETP.GE.AND P2, PT, R6, c[0x0][0x17c], PT ;  /* 0x00005f0006007a0c */ /* 0x000fe20003f46270 */
[----:B-1----:R-:W-:Y:S01]  /*4f630*/  IMAD.WIDE R4, R0, 0x2, R24 ;  /* 0x0000000200047825 */ /* 0x002fe200078e0218 */
[----:B------:R-:W-:Y:S02]  /*4f640*/  PRMT R0, R29, 0x7632, R0 ;  /* 0x000076321d007816 */ /* 0x000fe40000000000 */
[----:B------:R-:W-:Y:S01]  /*4f650*/  ISETP.LT.AND P3, PT, R27, c[0x0][0x178], !P3 ;  /* 0x00005e001b007a0c */ /* 0x000fe20005f61270 */
[----:B------:R-:W-:Y:S01]  /*4f660*/  IMAD.WIDE R6, R16, 0x2, R2 ;  /* 0x0000000210067825 */ /* 0x000fe200078e0202 */
[----:B----4-:R0:W-:Y:S01]  /*4f670*/  @P4 STG.E.U16 [R4.64], R20 ;  /* 0x0000001404004986 */ /* 0x0101e2000c101506 */
[----:B------:R-:W-:-:S03]  /*4f680*/  ISETP.LT.AND P4, PT, R10, c[0x0][0x178], !P5 ;  /* 0x00005e000a007a0c */ /* 0x000fc60006f81270 */
[----:B------:R1:W-:Y:S01]  /*4f690*/  @P6 STG.E.U16 [R6.64], R0 ;  /* 0x0000000006006986 */ /* 0x0003e2000c101506 */
[----:B------:R-:W-:Y:S02]  /*4f6a0*/  PRMT R8, R20, 0x7632, R8 ;  /* 0x0000763214087816 */ /* 0x000fe40000000008 */
[----:B------:R-:W-:Y:S01]  /*4f6b0*/  IADD3 R12, R11, 0x92, RZ ;  /* 0x000000920b0c7810 */ /* 0x000fe20007ffe0ff */
[----:B------:R-:W2:Y:S01]  /*4f6c0*/  LDL.LU R29, [R1+0x1a4] ;  /* 0x0001a400011d7983 */ /* 0x000ea20000300800 */
[C---:B0-----:R-:W-:Y:S01]  /*4f6d0*/  IMAD.WIDE R4, R16.reuse, 0x2, R24 ;  /* 0x0000000210047825 */ /* 0x041fe200078e0218 */
[----:B-1----:R-:W-:-:S04]  /*4f6e0*/  IADD3 R0, R16, c[0x0][0x198], RZ ;  /* 0x0000660010007a10 */ /* 0x002fc80007ffe0ff */
[----:B------:R0:W-:Y:S01]  /*4f6f0*/  @P3 STG.E.U16 [R4.64], R8 ;  /* 0x0000000804003986 */ /* 0x0001e2000c101506 */
[----:B------:R-:W-:Y:S01]  /*4f700*/  IMAD.WIDE R6, R0, 0x2, R2 ;  /* 0x0000000200067825 */ /* 0x000fe200078e0202 */
[----:B------:R-:W-:-:S04]  /*4f710*/  ISETP.LT.AND P5, PT, R27, c[0x0][0x178], !P5 ;  /* 0x00005e001b007a0c */ /* 0x000fc80006fa1270 */
[----:B-----5:R1:W-:Y:S01]  /*4f720*/  @P4 STG.E.U16 [R6.64], R21 ;  /* 0x0000001506004986 */ /* 0x0203e2000c101506 */
[----:B------:R-:W-:Y:S01]  /*4f730*/  ISETP.LT.AND P4, PT, R10, c[0x0][0x178], !P0 ;  /* 0x00005e000a007a0c */ /* 0x000fe20004781270 */
[----:B------:R-:W-:Y:S01]  /*4f740*/  IMAD.WIDE R16, R0, 0x2, R24 ;  /* 0x0000000200107825 */ /* 0x000fe200078e0218 */
[----:B------:R-:W-:Y:S02]  /*4f750*/  ISETP.GE.AND P1, PT, R12, c[0x0][0x17c], PT ;  /* 0x00005f000c007a0c */ /* 0x000fe40003f26270 */
[----:B------:R-:W-:Y:S02]  /*4f760*/  IADD3 R12, R11, 0x94, RZ ;  /* 0x000000940b0c7810 */ /* 0x000fe40007ffe0ff */
[----:B0-----:R-:W-:Y:S02]  /*4f770*/  PRMT R8, R21, 0x7632, R8 ;  /* 0x0000763215087816 */ /* 0x001fe40000000008 */
[----:B-1----:R-:W-:Y:S01]  /*4f780*/  IADD3 R6, R0, c[0x0][0x198], RZ ;  /* 0x0000660000067a10 */ /* 0x002fe20007ffe0ff */
[----:B------:R-:W4:Y:S01]  /*4f790*/  LDL.LU R21, [R1+0x284] ;  /* 0x0002840001157983 */ /* 0x000f220000300800 */
[----:B------:R-:W-:-:S03]  /*4f7a0*/  ISETP.GE.AND P6, PT, R12, c[0x0][0x17c], PT ;  /* 0x00005f000c007a0c */ /* 0x000fc60003fc6270 */
[----:B------:R-:W-:Y:S01]  /*4f7b0*/  IMAD.WIDE R4, R6, 0x2, R2 ;  /* 0x0000000206047825 */ /* 0x000fe200078e0202 */
[----:B---3--:R0:W-:Y:S01]  /*4f7c0*/  @P5 STG.E.U16 [R16.64], R23 ;  /* 0x0000001710005986 */ /* 0x0081e2000c101506 */
[----:B------:R-:W-:-:S03]  /*4f7d0*/  PRMT R12, R23, 0x7632, R12 ;  /* 0x00007632170c7816 */ /* 0x000fc6000000000c */
[----:B------:R1:W-:Y:S04]  /*4f7e0*/  @P4 STG.E.U16 [R4.64], R8 ;  /* 0x0000000804004986 */ /* 0x0003e8000c101506 */
[----:B0-----:R-:W3:Y:S04]  /*4f7f0*/  LDL.LU R23, [R1+0x144] ;  /* 0x0001440001177983 */ /* 0x001ee80000300800 */
[----:B-1----:R-:W5:Y:S01]  /*4f800*/  LDL.LU R5, [R1+0x1f4] ;  /* 0x0001f40001057983 */ /* 0x002f620000300800 */
[----:B------:R-:W-:Y:S02]  /*4f810*/  ISETP.LT.AND P0, PT, R27, c[0x0][0x178], !P0 ;  /* 0x00005e001b007a0c */ /* 0x000fe40004701270 */
[----:B------:R-:W-:-:S02]  /*4f820*/  ISETP.LT.AND P5, PT, R10, c[0x0][0x178], !P1 ;  /* 0x00005e000a007a0c */ /* 0x000fc40004fa1270 */
[----:B------:R-:W-:Y:S02]  /*4f830*/  ISETP.LT.AND P1, PT, R27, c[0x0][0x178], !P1 ;  /* 0x00005e001b007a0c */ /* 0x000fe40004f21270 */
[C---:B------:R-:W-:Y:S02]  /*4f840*/  IADD3 R0, R6.reuse, c[0x0][0x198], RZ ;  /* 0x0000660006007a10 */ /* 0x040fe40007ffe0ff */
[----:B------:R-:W-:Y:S01]  /*4f850*/  IADD3 R18, R11, 0x95, RZ ;  /* 0x000000950b127810 */ /* 0x000fe20007ffe0ff */
[----:B------:R-:W-:-:S03]  /*4f860*/  IMAD.WIDE R6, R6, 0x2, R24 ;  /* 0x0000000206067825 */ /* 0x000fc600078e0218 */
[----:B------:R-:W-:Y:S01]  /*4f870*/  ISETP.GE.AND P3, PT, R18, c[0x0][0x17c], PT ;  /* 0x00005f0012007a0c */ /* 0x000fe20003f66270 */
[C---:B------:R-:W-:Y:S01]  /*4f880*/  IMAD.WIDE R16, R0.reuse, 0x2, R2 ;  /* 0x0000000200107825 */ /* 0x040fe200078e0202 */
[----:B------:R2:W-:Y:S03]  /*4f890*/  @P0 STG.E.U16 [R6.64], R12 ;  /* 0x0000000c06000986 */ /* 0x0005e6000c101506 */
[----:B------:R-:W-:Y:S01]  /*4f8a0*/  IMAD.WIDE R18, R0, 0x2, R24 ;  /* 0x0000000200127825 */ /* 0x000fe200078e0218 */
[----:B--2---:R-:W-:Y:S01]  /*4f8b0*/  PRMT R12, R29, 0x7632, R12 ;  /* 0x000076321d0c7816 */ /* 0x004fe2000000000c */
[----:B-----5:R-:W-:Y:S04]  /*4f8c0*/  @P5 STG.E.U16 [R16.64], R5 ;  /* 0x0000000510005986 */ /* 0x020fe8000c101506 */
[----:B------:R0:W-:Y:S04]  /*4f8d0*/  @P1 STG.E.U16 [R18.64], R29 ;  /* 0x0000001d12001986 */ /* 0x0001e8000c101506 */
[----:B0-----:R-:W2:Y:S01]  /*4f8e0*/  LDL.LU R29, [R1+0x274] ;  /* 0x00027400011d7983 */ /* 0x001ea20000300800 */
[----:B------:R-:W-:-:S02]  /*4f8f0*/  ISETP.LT.AND P1, PT, R10, c[0x0][0x178], !P2 ;  /* 0x00005e000a007a0c */ /* 0x000fc40005721270 */
[----:B------:R-:W-:Y:S02]  /*4f900*/  IADD3 R6, R0, c[0x0][0x198], RZ ;  /* 0x0000660000067a10 */ /* 0x000fe40007ffe0ff */
[C---:B------:R-:W-:Y:S02]  /*4f910*/  ISETP.LT.AND P2, PT, R27.reuse, c[0x0][0x178], !P2 ;  /* 0x00005e001b007a0c */ /* 0x040fe40005741270 */
[----:B------:R-:W-:Y:S02]  /*4f920*/  ISETP.LT.AND P5, PT, R10, c[0x0][0x178], !P6 ;  /* 0x00005e000a007a0c */ /* 0x000fe400077a1270 */
[----:B------:R-:W-:Y:S02]  /*4f930*/  ISETP.LT.AND P6, PT, R27, c[0x0][0x178], !P6 ;  /* 0x00005e001b007a0c */ /* 0x000fe400077c1270 */
[----:B------:R-:W-:Y:S01]  /*4f940*/  PRMT R8, R5, 0x7632, R8 ;  /* 0x0000763205087816 */ /* 0x000fe20000000008 */
[----:B------:R-:W-:Y:S01]  /*4f950*/  IMAD.WIDE R4, R6, 0x2, R2 ;  /* 0x0000000206047825 */ /* 0x000fe200078e0202 */
[----:B------:R-:W-:-:S02]  /*4f960*/  IADD3 R16, R11, 0x97, RZ ;  /* 0x000000970b107810 */ /* 0x000fc40007ffe0ff */
[C---:B------:R-:W-:Y:S01]  /*4f970*/  IADD3 R0, R6.reuse, c[0x0][0x198], RZ ;  /* 0x0000660006007a10 */ /* 0x040fe20007ffe0ff */
[----:B------:R-:W-:Y:S01]  /*4f980*/  IMAD.WIDE R6, R6, 0x2, R24 ;  /* 0x0000000206067825 */ /* 0x000fe200078e0218 */
[----:B------:R-:W-:Y:S01]  /*4f990*/  ISETP.GE.AND P0, PT, R16, c[0x0][0x17c], PT ;  /* 0x00005f0010007a0c */ /* 0x000fe20003f06270 */
[----:B------:R0:W-:Y:S02]  /*4f9a0*/  @P1 STG.E.U16 [R4.64], R8 ;  /* 0x0000000804001986 */ /* 0x0001e4000c101506 */
[C---:B------:R-:W-:Y:S02]  /*4f9b0*/  IMAD.WIDE R16, R0.reuse, 0x2, R2 ;  /* 0x0000000200107825 */ /* 0x040fe400078e0202 */
[----:B------:R3:W-:Y:S04]  /*4f9c0*/  @P2 STG.E.U16 [R6.64], R12 ;  /* 0x0000000c06002986 */ /* 0x0007e8000c101506 */
[----:B----4-:R-:W-:Y:S01]  /*4f9d0*/  @P5 STG.E.U16 [R16.64], R21 ;  /* 0x0000001510005986 */ /* 0x010fe2000c101506 */
[----:B0-----:R-:W-:Y:S01]  /*4f9e0*/  IMAD.WIDE R4, R0, 0x2, R24 ;  /* 0x0000000200047825 */ /* 0x001fe200078e0218 */
[----:B---3--:R-:W-:-:S04]  /*4f9f0*/  PRMT R12, R23, 0x7632, R12 ;  /* 0x00007632170c7816 */ /* 0x008fc8000000000c */
[----:B------:R0:W-:Y:S01]  /*4fa00*/  @P6 STG.E.U16 [R4.64], R23 ;  /* 0x0000001704006986 */ /* 0x0001e2000c101506 */
[----:B------:R-:W-:-:S03]  /*4fa10*/  IADD3 R20, R11, 0x96, RZ ;  /* 0x000000960b147810 */ /* 0x000fc60007ffe0ff */
[----:B0-----:R-:W3:Y:S04]  /*4fa20*/  LDL.LU R23, [R1+0x2b4] ;  /* 0x0002b40001177983 */ /* 0x001ee80000300800 */
[----:B------:R-:W4:Y:S01]  /*4fa30*/  LDL.LU R19, [R1+0x1b4] ;  /* 0x0001b40001137983 */ /* 0x000f220000300800 */
[----:B------:R-:W-:Y:S02]  /*4fa40*/  ISETP.LT.AND P5, PT, R10, c[0x0][0x178], !P3 ;  /* 0x00005e000a007a0c */ /* 0x000fe40005fa1270 */
[----:B------:R-:W-:Y:S02]  /*4fa50*/  ISETP.GE.AND P4, PT, R20, c[0x0][0x17c], PT ;  /* 0x00005f0014007a0c */ /* 0x000fe40003f86270 */
[----:B------:R-:W-:Y:S02]  /*4fa60*/  IADD3 R6, R11, 0x99, RZ ;  /* 0x000000990b067810 */ /* 0x000fe40007ffe0ff */
[----:B------:R-:W-:-:S02]  /*4fa70*/  IADD3 R0, R0, c[0x0][0x198], RZ ;  /* 0x0000660000007a10 */ /* 0x000fc40007ffe0ff */
[----:B------:R-:W-:Y:S02]  /*4fa80*/  ISETP.LT.AND P3, PT, R27, c[0x0][0x178], !P3 ;  /* 0x00005e001b007a0c */ /* 0x000fe40005f61270 */
[----:B------:R-:W-:Y:S01]  /*4fa90*/  ISETP.LT.AND P6, PT, R10, c[0x0][0x178], !P4 ;  /* 0x00005e000a007a0c */ /* 0x000fe200067c1270 */
[----:B------:R-:W-:Y:S01]  /*4faa0*/  IMAD.WIDE R4, R0, 0x2, R2 ;  /* 0x0000000200047825 */ /* 0x000fe200078e0202 */
[----:B------:R-:W-:Y:S02]  /*4fab0*/  ISETP.GE.AND P2, PT, R6, c[0x0][0x17c], PT ;  /* 0x00005f0006007a0c */ /* 0x000fe40003f46270 */
[----:B------:R-:W-:Y:S01]  /*4fac0*/  PRMT R8, R21, 0x7632, R8 ;  /* 0x0000763215087816 */ /* 0x000fe20000000008 */
[C---:B------:R-:W-:Y:S01]  /*4fad0*/  IMAD.WIDE R6, R0.reuse, 0x2, R24 ;  /* 0x0000000200067825 */ /* 0x040fe200078e0218 */
[----:B------:R-:W5:Y:S01]  /*4fae0*/  LDL.LU R21, [R1+0x2a4] ;  /* 0x0002a40001157983 */ /* 0x000f620000300800 */
[----:B------:R-:W-:-:S03]  /*4faf0*/  IADD3 R0, R0, c[0x0][0x198], RZ ;  /* 0x0000660000007a10 */ /* 0x000fc60007ffe0ff */
[----:B------:R0:W-:Y:S04]  /*4fb00*/  @P5 STG.E.U16 [R4.64], R8 ;  /* 0x0000000804005986 */ /* 0x0001e8000c101506 */
[----:B------:R1:W-:Y:S01]  /*4fb10*/  @P3 STG.E.U16 [R6.64], R12 ;  /* 0x0000000c06003986 */ /* 0x0003e2000c101506 */
[----:B0-----:R-:W-:-:S05]  /*4fb20*/  IMAD.WIDE R4, R0, 0x2, R2 ;  /* 0x0000000200047825 */ /* 0x001fca00078e0202 */
[----:B--2---:R0:W-:Y:S01]  /*4fb30*/  @P6 STG.E.U16 [R4.64], R29 ;  /* 0x0000001d04006986 */ /* 0x0041e2000c101506 */
[----:B-1----:R-:W-:-:S03]  /*4fb40*/  PRMT R12, R29, 0x7632, R12 ;  /* 0x000076321d0c7816 */ /* 0x002fc6000000000c */
[----:B0-----:R-:W2:Y:S01]  /*4fb50*/  LDL.LU R29, [R1+0x194] ;  /* 0x00019400011d7983 */ /* 0x001ea20000300800 */
[----:B------:R-:W-:Y:S02]  /*4fb60*/  ISETP.LT.AND P4, PT, R27, c[0x0][0x178], !P4 ;  /* 0x00005e001b007a0c */ /* 0x000fe40006781270 */
[----:B------:R-:W-:Y:S01]  /*4fb70*/  IADD3 R18, R11, 0x98, RZ ;  /* 0x000000980b127810 */ /* 0x000fe20007ffe0ff */
[----:B------:R-:W-:Y:S01]  /*4fb80*/  IMAD.WIDE R6, R0, 0x2, R24 ;  /* 0x0000000200067825 */ /* 0x000fe200078e0218 */
[----:B------:R-:W-:Y:S02]  /*4fb90*/  ISETP.LT.AND P3, PT, R10, c[0x0][0x178], !P0 ;  /* 0x00005e000a007a0c */ /* 0x000fe40004761270 */
[----:B------:R-:W-:Y:S02]  /*4fba0*/  ISETP.GE.AND P1, PT, R18, c[0x0][0x17c], PT ;  /* 0x00005f0012007a0c */ /* 0x000fe40003f26270 */
[----:B------:R-:W-:Y:S02]  /*4fbb0*/  IADD3 R0, R0, c[0x0][0x198], RZ ;  /* 0x0000660000007a10 */ /* 0x000fe40007ffe0ff */
[----:B------:R-:W-:-:S02]  /*4fbc0*/  ISETP.LT.AND P0, PT, R27, c[0x0][0x178], !P0 ;  /* 0x00005e001b007a0c */ /* 0x000fc40004701270 */
[----:B------:R-:W-:Y:S01]  /*4fbd0*/  IADD3 R8, R11, 0x9b, RZ ;  /* 0x0000009b0b087810 */ /* 0x000fe20007ffe0ff */
[----:B------:R0:W-:Y:S01]  /*4fbe0*/  @P4 STG.E.U16 [R6.64], R13 ;  /* 0x0000000d06004986 */ /* 0x0001e2000c101506 */
[----:B------:R-:W-:Y:S01]  /*4fbf0*/  ISETP.LT.AND P4, PT, R10, c[0x0][0x178], !P1 ;  /* 0x00005e000a007a0c */ /* 0x000fe20004f81270 */
[----:B------:R-:W-:Y:S01]  /*4fc00*/  IMAD.WIDE R4, R0, 0x2, R2 ;  /* 0x0000000200047825 */ /* 0x000fe200078e0202 */
[----:B------:R-:W-:Y:S02]  /*4fc10*/  ISETP.GE.AND P6, PT, R8, c[0x0][0x17c], PT ;  /* 0x00005f0008007a0c */ /* 0x000fe40003fc6270 */
[----:B------:R-:W-:Y:S02]  /*4fc20*/  PRMT R8, R13, 0x7632, R8 ;  /* 0x000076320d087816 */ /* 0x000fe40000000008 */
[----:B------:R1:W-:Y:S01]  /*4fc30*/  @P3 STG.E.U16 [R4.64], R12 ;  /* 0x0000000c04003986 */ /* 0x0003e2000c101506 */
[----:B------:R-:W-:Y:S01]  /*4fc40*/  ISETP.LT.AND P1, PT, R27, c[0x0][0x178], !P1 ;  /* 0x00005e001b007a0c */ /* 0x000fe20004f21270 */
[C---:B0-----:R-:W-:Y:S01]  /*4fc50*/  IMAD.WIDE R6, R0.reuse, 0x2, R24 ;  /* 0x0000000200067825 */ /* 0x041fe200078e0218 */
[----:B------:R-:W-:-:S02]  /*4fc60*/  IADD3 R0, R0, c[0x0][0x198], RZ ;  /* 0x0000660000007a10 */ /* 0x000fc40007ffe0ff */
[----:B------:R-:W-:Y:S02]  /*4fc70*/  ISETP.LT.AND P3, PT, R10, c[0x0][0x178], !P2 ;  /* 0x00005e000a007a0c */ /* 0x000fe40005761270 */
[C---:B-1----:R-:W-:Y:S01]  /*4fc80*/  IADD3 R12, R11.reuse, 0x9c, RZ ;  /* 0x0000009c0b0c7810 */ /* 0x042fe20007ffe0ff */
[----:B------:R-:W-:Y:S01]  /*4fc90*/  IMAD.WIDE R4, R0, 0x2, R2 ;  /* 0x0000000200047825 */ /* 0x000fe200078e0202 */
[----:B------:R0:W-:Y:S01]  /*4fca0*/  @P0 STG.E.U16 [R6.64], R8 ;  /* 0x0000000806000986 */ /* 0x0001e2000c101506 */
[----:B------:R-:W-:Y:S02]  /*4fcb0*/  IADD3 R16, R11, 0x9a, RZ ;  /* 0x0000009a0b107810 */ /* 0x000fe40007ffe0ff */
[----:B------:R-:W-:Y:S01]  /*4fcc0*/  ISETP.GE.AND P0, PT, R12, c[0x0][0x17c], PT ;  /* 0x00005f000c007a0c */ /* 0x000fe20003f06270 */
[----:B---3--:R1:W-:Y:S01]  /*4fcd0*/  @P4 STG.E.U16 [R4.64], R23 ;  /* 0x0000001704004986 */ /* 0x0083e2000c101506 */
[----:B------:R-:W-:Y:S02]  /*4fce0*/  IADD3 R12, R0, c[0x0][0x198], RZ ;  /* 0x00006600000c7a10 */ /* 0x000fe40007ffe0ff */
[----:B------:R-:W-:-:S02]  /*4fcf0*/  ISETP.GE.AND P5, PT, R16, c[0x0][0x17c], PT ;  /* 0x00005f0010007a0c */ /* 0x000fc40003fa6270 */
[----:B0-----:R-:W-:Y:S01]  /*4fd00*/  IADD3 R6, R11, 0x9d, RZ ;  /* 0x0000009d0b067810 */ /* 0x001fe20007ffe0ff */
[----:B-1----:R-:W-:-:S03]  /*4fd10*/  IMAD.WIDE R4, R0, 0x2, R24 ;  /* 0x0000000200047825 */ /* 0x002fc600078e0218 */
[----:B------:R-:W-:Y:S02]  /*4fd20*/  ISETP.GE.AND P4, PT, R6, c[0x0][0x17c], PT ;  /* 0x00005f0006007a0c */ /* 0x000fe40003f86270 */
[----:B------:R-:W-:Y:S01]  /*4fd30*/  PRMT R0, R23, 0x7632, R0 ;  /* 0x0000763217007816 */ /* 0x000fe20000000000 */
[----:B------:R-:W-:Y:S01]  /*4fd40*/  IMAD.WIDE R6, R12, 0x2, R2 ;  /* 0x000000020c067825 */ /* 0x000fe200078e0202 */
[----:B------:R-:W-:Y:S01]  /*4fd50*/  ISETP.LT.AND P2, PT, R27, c[0x0][0x178], !P2 ;  /* 0x00005e001b007a0c */ /* 0x000fe20005741270 */
[----:B----4-:R0:W-:Y:S01]  /*4fd60*/  @P1 STG.E.U16 [R4.64], R19 ;  /* 0x0000001304001986 */ /* 0x0101e2000c101506 */
[----:B------:R-:W-:-:S03]  /*4fd70*/  ISETP.LT.AND P1, PT, R10, c[0x0][0x178], !P5 ;  /* 0x00005e000a007a0c */ /* 0x000fc60006f21270 */
[----:B------:R1:W-:Y:S01]  /*4fd80*/  @P3 STG.E.U16 [R6.64], R0 ;  /* 0x0000000006003986 */ /* 0x0003e2000c101506 */
[----:B------:R-:W-:Y:S02]  /*4fd90*/  PRMT R8, R19, 0x7632, R8 ;  /* 0x0000763213087816 */ /* 0x000fe40000000008 */
[----:B------:R-:W-:Y:S01]  /*4fda0*/  ISETP.LT.AND P5, PT, R27, c[0x0][0x178], !P5 ;  /* 0x00005e001b007a0c */ /* 0x000fe20006fa1270 */
[----:B------:R-:W3:Y:S01]  /*4fdb0*/  LDL.LU R23, [R1+0x294] ;  /* 0x0002940001177983 */ /* 0x000ee20000300800 */
[C---:B0-----:R-:W-:Y:S01]  /*4fdc0*/  IMAD.WIDE R4, R12.reuse, 0x2, R24 ;  /* 0x000000020c047825 */ /* 0x041fe200078e0218 */
[----:B-1----:R-:W-:-:S04]  /*4fdd0*/  IADD3 R0, R12, c[0x0][0x198], RZ ;  /* 0x000066000c007a10 */ /* 0x002fc80007ffe0ff */
[----:B------:R0:W-:Y:S01]  /*4fde0*/  @P2 STG.E.U16 [R4.64], R8 ;  /* 0x0000000804002986 */ /* 0x0001e2000c101506 */
[----:B------:R-:W-:-:S05]  /*4fdf0*/  IMAD.WIDE R6, R0, 0x2, R2 ;  /* 0x0000000200067825 */ /* 0x000fca00078e0202 */
[----:B-----5:R1:W-:Y:S01]  /*4fe00*/  @P1 STG.E.U16 [R6.64], R21 ;  /* 0x0000001506001986 */ /* 0x0203e2000c101506 */
[----:B------:R-:W-:Y:S01]  /*4fe10*/  ISETP.LT.AND P1, PT, R10, c[0x0][0x178], !P6 ;  /* 0x00005e000a007a0c */ /* 0x000fe20007721270 */
[C---:B------:R-:W-:Y:S01]  /*4fe20*/  IMAD.WIDE R12, R0.reuse, 0x2, R24 ;  /* 0x00000002000c7825 */ /* 0x040fe200078e0218 */
[----:B0-----:R-:W-:Y:S02]  /*4fe30*/  PRMT R8, R21, 0x7632, R8 ;  /* 0x0000763215087816 */ /* 0x001fe40000000008 */
[----:B------:R-:W-:Y:S02]  /*4fe40*/  IADD3 R19, R11, 0xa0, RZ ;  /* 0x000000a00b137810 */ /* 0x000fe40007ffe0ff */
[----:B-1----:R-:W-:-:S05]  /*4fe50*/  IADD3 R6, R0, c[0x0][0x198], RZ ;  /* 0x0000660000067a10 */ /* 0x002fca0007ffe0ff */
[C---:B------:R-:W-:Y:S01]  /*4fe60*/  IMAD.WIDE R4, R6.reuse, 0x2, R2 ;  /* 0x0000000206047825 */ /* 0x040fe200078e0202 */
[----:B------:R-:W-:Y:S02]  /*4fe70*/  ISETP.LT.AND P6, PT, R27, c[0x0][0x178], !P6 ;  /* 0x00005e001b007a0c */ /* 0x000fe400077c1270 */
[C---:B------:R-:W-:Y:S01]  /*4fe80*/  IADD3 R0, R6.reuse, c[0x0][0x198], RZ ;  /* 0x0000660006007a10 */ /* 0x040fe20007ffe0ff */
[----:B------:R-:W-:Y:S01]  /*4fe90*/  IMAD.WIDE R6, R6, 0x2, R24 ;  /* 0x0000000206067825 */ /* 0x000fe200078e0218 */
[----:B--2---:R0:W-:Y:S01]  /*4fea0*/  @P5 STG.E.U16 [R12.64], R29 ;  /* 0x0000001d0c005986 */ /* 0x0041e2000c101506 */
[----:B------:R-:W-:Y:S02]  /*4feb0*/  ISETP.LT.AND P5, PT, R10, c[0x0][0x178], !P0 ;  /* 0x00005e000a007a0c */ /* 0x000fe400047a1270 */
[----:B------:R-:W-:Y:S01]  /*4fec0*/  PRMT R18, R29, 0x7632, R18 ;  /* 0x000076321d127816 */ /* 0x000fe20000000012 */
[----:B------:R-:W2:Y:S04]  /*4fed0*/  LDL.LU R10, [R1+0x1570] ;  /* 0x00157000010a7983 */ /* 0x000ea80000300800 */
[----:B------:R-:W-:Y:S01]  /*4fee0*/  @P1 STG.E.U16 [R4.64], R8 ;  /* 0x0000000804001986 */ /* 0x000fe2000c101506 */
[----:B------:R-:W-:-:S03]  /*4fef0*/  ISETP.GE.AND P1, PT, R19, c[0x0][0x17c], PT ;  /* 0x00005f0013007a0c */ /* 0x000fc60003f26270 */
[----:B0-----:R-:W4:Y:S04]  /*4ff00*/  LDL.LU R29, [R1+0x1d4] ;  /* 0x0001d400011d7983 */ /* 0x001f280000300800 */
[----:B------:R-:W5:Y:S04]  /*4ff10*/  LDL R19, [R1+0xcec] ;  /* 0x000cec0001137983 */ /* 0x000f680000100800 */
[----:B------:R0:W-:Y:S04]  /*4ff20*/  @P6 STG.E.U16 [R6.64], R18 ;  /* 0x0000001206006986 */ /* 0x0001e8000c101506 */
[----:B0-----:R-:W2:Y:S04]  /*4ff30*/  LDL.LU R18, [R1+0x2c4] ;  /* 0x0002c40001127983 */ /* 0x001ea80000300800 */
[----:B------:R-:W2:Y:S01]  /*4ff40*/  LDL.LU R21, [R1+0x1e8] ;  /* 0x0001e80001157983 */ /* 0x000ea20000300800 */
[----:B------:R-:W-:Y:S01]  /*4ff50*/  IMAD.WIDE R12, R0, 0x2, R2 ;  /* 0x00000002000c7825 */ /* 0x000fe200078e0202 */
[----:B------:R-:W-:-:S02]  /*4ff60*/  ISETP.LT.AND P0, PT, R27, c[0x0][0x178], !P0 ;  /* 0x00005e001b007a0c */ /* 0x000fc40004701270 */
[C---:B------:R-:W-:Y:S02]  /*4ff70*/  IADD3 R16, R11.reuse, 0x9e, RZ ;  /* 0x0000009e0b107810 */ /* 0x040fe40007ffe0ff */
[----:B------:R-:W-:Y:S02]  /*4ff80*/  IADD3 R17, R11, 0x9f, RZ ;  /* 0x0000009f0b117810 */ /* 0x000fe40007ffe0ff */
[----:B------:R-:W-:Y:S02]  /*4ff90*/  ISETP.GE.AND P3, PT, R16, c[0x0][0x17c], PT ;  /* 0x00005f0010007a0c */ /* 0x000fe40003f66270 */
[----:B------:R-:W-:Y:S01]  /*4ffa0*/  ISETP.GE.AND P2, PT, R17, c[0x0][0x17c], PT ;  /* 0x00005f0011007a0c */ /* 0x000fe20003f46270 */
[C---:B------:R-:W-:Y:S01]  /*4ffb0*/  IMAD.WIDE R16, R0.reuse, 0x2, R24 ;  /* 0x0000000200107825 */ /* 0x040fe200078e0218 */
[----:B------:R-:W-:Y:S01]  /*4ffc0*/  IADD3 R6, R0, c[0x0][0x198], RZ ;  /* 0x0000660000067a10 */ /* 0x000fe20007ffe0ff */
[----:B---3--:R0:W-:Y:S02]  /*4ffd0*/  @P5 STG.E.U16 [R12.64], R23 ;  /* 0x000000170c005986 */ /* 0x0081e4000c101506 */
[----:B0-----:R-:W-:-:S02]  /*4ffe0*/  PRMT R12, R23, 0x7632, R12 ;  /* 0x00007632170c7816 */ /* 0x001fc4000000000c */
[----:B------:R-:W3:Y:S01]  /*4fff0*/  LDL.LU R23, [R1+0x1c8] ;  /* 0x0001c80001177983 */ /* 0x000ee20000300800 */
[----:B------:R-:W-:Y:S01]  /*50000*/  IADD3 R8, R11, 0xa1, RZ ;  /* 0x000000a10b087810 */ /* 0x000fe20007ffe0ff */
[----:B------:R-:W-:Y:S02]  /*50010*/  IMAD.WIDE R4, R6, 0x2, R2 ;  /* 0x0000000206047825 */ /* 0x000fe400078e0202 */
[----:B------:R0:W-:Y:S01]  /*50020*/  @P0 STG.E.U16 [R16.64], R9 ;  /* 0x0000000910000986 */ /* 0x0001e2000c101506 */
[----:B------:R-:W-:Y:S02]  /*50030*/  PRMT R13, R9, 0x7632, R13 ;  /* 0x00007632090d7816 */ /* 0x000fe4000000000d */
[----:B------:R-:W-:Y:S02]  /*50040*/  ISETP.GE.AND P0, PT, R8, c[0x0][0x17c], PT ;  /* 0x00005f0008007a0c */ /* 0x000fe40003f06270 */
[C---:B0-----:R-:W-:Y:S01]  /*50050*/  IADD3 R16, R6.reuse, c[0x0][0x198], RZ ;  /* 0x0000660006107a10 */ /* 0x041fe20007ffe0ff */
[----:B------:R-:W-:-:S04]  /*50060*/  IMAD.WIDE R6, R6, 0x2, R24 ;  /* 0x0000000206067825 */ /* 0x000fc800078e0218 */
[----:B------:R-:W-:Y:S01]  /*50070*/  IMAD.WIDE R8, R16, 0x2, R2 ;  /* 0x0000000210087825 */ /* 0x000fe200078e0202 */
[----:B-----5:R-:W-:Y:S02]  /*50080*/  ISETP.LT.AND P5, PT, R19, c[0x0][0x178], !P4 ;  /* 0x00005e0013007a0c */ /* 0x020fe400067a1270 */
[----:B------:R-:W-:Y:S02]  /*50090*/  ISETP.LT.AND P4, PT, R27, c[0x0][0x178], !P4 ;  /* 0x00005e001b007a0c */ /* 0x000fe40006781270 */
[----:B------:R-:W-:Y:S02]  /*500a0*/  ISETP.LT.AND P6, PT, R19, c[0x0][0x178], !P3 ;  /* 0x00005e0013007a0c */ /* 0x000fe40005fc1270 */
[----:B------:R-:W-:-:S07]  /*500b0*/  ISETP.LT.AND P3, PT, R27, c[0x0][0x178], !P3 ;  /* 0x00005e001b007a0c */ /* 0x000fce0005f61270 */
[----:B------:R0:W-:Y:S04]  /*500c0*/  @P5 STG.E.U16 [R4.64], R12 ;  /* 0x0000000c04005986 */ /* 0x0001e8000c101506 */
[----:B------:R-:W-:Y:S04]  /*500d0*/  @P4 STG.E.U16 [R6.64], R13 ;  /* 0x0000000d06004986 */ /* 0x000fe8000c101506 */
[----:B--2---:R1:W-:Y:S01]  /*500e0*/  @P6 STG.E.U16 [R8.64], R18 ;  /* 0x0000001208006986 */ /* 0x0043e2000c101506 */
[----:B0-----:R-:W-:-:S05]  /*500f0*/  IMAD.WIDE R4, R16, 0x2, R24 ;  /* 0x0000000210047825 */ /* 0x001fca00078e0218 */
[----:B----4-:R0:W-:Y:S01]  /*50100*/  @P3 STG.E.U16 [R4.64], R29 ;  /* 0x0000001d04003986 */ /* 0x0101e2000c101506 */
[----:B-1----:R-:W-:-:S03]  /*50110*/  PRMT R9, R29, 0x7632, R9 ;  /* 0x000076321d097816 */ /* 0x002fc60000000009 */
[----:B0-----:R-:W2:Y:S01]  /*50120*/  LDL.LU R29, [R1+0x1f8] ;  /* 0x0001f800011d7983 */ /* 0x001ea20000300800 */
[----:B------:R-:W-:-:S04]  /*50130*/  IADD3 R0, R11, 0xa2, RZ ;  /* 0x000000a20b007810 */ /* 0x000fc80007ffe0ff */
[----:B------:R-:W-:Y:S02]  /*50140*/  ISETP.GE.AND P5, PT, R0, c[0x0][0x17c], PT ;  /* 0x00005f0000007a0c */ /* 0x000fe40003fa6270 */
[----:B------:R-:W-:Y:S02]  /*50150*/  IADD3 R0, R11, 0xa3, RZ ;  /* 0x000000a30b007810 */ /* 0x000fe40007ffe0ff */
[----:B------:R-:W-:Y:S02]  /*50160*/  ISETP.LT.AND P6, PT, R19, c[0x0][0x178], !P2 ;  /* 0x00005e0013007a0c */ /* 0x000fe400057c1270 */
[----:B------:R-:W-:Y:S02]  /*50170*/  ISETP.LT.AND P2, PT, R27, c[0x0][0x178], !P2 ;  /* 0x00005e001b007a0c */ /* 0x000fe40005741270 */
[----:B------:R-:W-:Y:S02]  /*50180*/  ISETP.GE.AND P4, PT, R0, c[0x0][0x17c], PT ;  /* 0x00005f0000007a0c */ /* 0x000fe40003f86270 */
[----:B------:R-:W-:-:S02]  /*50190*/  IADD3 R0, R16, c[0x0][0x198], RZ ;  /* 0x0000660010007a10 */ /* 0x000fc40007ffe0ff */
[----:B------:R-:W-:Y:S02]  /*501a0*/  PRMT R8, R18, 0x7632, R8 ;  /* 0x0000763212087816 */ /* 0x000fe40000000008 */
[----:B------:R-:W4:Y:S01]  /*501b0*/  LDL.LU R18, [R1+0x1a8] ;  /* 0x0001a80001127983 */ /* 0x000f220000300800 */
[----:B------:R-:W-:Y:S01]  /*501c0*/  ISETP.LT.AND P3, PT, R19, c[0x0][0x178], !P1 ;  /* 0x00005e0013007a0c */ /* 0x000fe20004f61270 */
[----:B------:R-:W-:-:S04]  /*501d0*/  IMAD.WIDE R6, R0, 0x2, R2 ;  /* 0x0000000200067825 */ /* 0x000fc800078e0202 */
[C---:B------:R-:W-:Y:S01]  /*501e0*/  IMAD.WIDE R4, R0.reuse, 0x2, R24 ;  /* 0x0000000200047825 */ /* 0x040fe200078e0218 */
[----:B------:R-:W-:Y:S01]  /*501f0*/  IADD3 R0, R0, c[0x0][0x198], RZ ;  /* 0x0000660000007a10 */ /* 0x000fe20007ffe0ff */
[----:B------:R-:W-:Y:S04]  /*50200*/  @P6 STG.E.U16 [R6.64], R8 ;  /* 0x0000000806006986 */ /* 0x000fe8000c101506 */
[----:B------:R0:W-:Y:S01]  /*50210*/  @P2 STG.E.U16 [R4.64], R9 ;  /* 0x0000000904002986 */ /* 0x0001e2000c101506 */
[----:B------:R-:W-:Y:S01]  /*50220*/  ISETP.LT.AND P1, PT, R27, c[0x0][0x178], !P1 ;  /* 0x00005e001b007a0c */ /* 0x000fe20004f21270 */
[----:B0-----:R-:W-:Y:S01]  /*50230*/  IMAD.WIDE R4, R0, 0x2, R2 ;  /* 0x0000000200047825 */ /* 0x001fe200078e0202 */
[----:B------:R-:W-:-:S04]  /*50240*/  PRMT R9, R21, 0x7632, R9 ;  /* 0x0000763215097816 */ /* 0x000fc80000000009 */
[----:B------:R0:W-:Y:S01]  /*50250*/  @P3 STG.E.U16 [R4.64], R21 ;  /* 0x0000001504003986 */ /* 0x0001e2000c101506 */
[----:B------:R-:W-:Y:S01]  /*50260*/  IADD3 R8, R11, 0xa5, RZ ;  /* 0x000000a50b087810 */ /* 0x000fe20007ffe0ff */
[----:B------:R-:W-:Y:S02]  /*50270*/  IMAD.WIDE R6, R0, 0x2, R24 ;  /* 0x0000000200067825 */ /* 0x000fe400078e0218 */
[----:B0-----:R-:W5:Y:S01]  /*50280*/  LDL.LU R21, [R1+0x288] ;  /* 0x0002880001157983 */ /* 0x001f620000300800 */
[----:B------:R-:W-:Y:S02]  /*50290*/  ISETP.GE.AND P3, PT, R8, c[0x0][0x17c], PT ;  /* 0x00005f0008007a0c */ /* 0x000fe40003f66270 */
[----:B---3--:R-:W-:Y:S01]  /*502a0*/  PRMT R8, R23, 0x7632, R8 ;  /* 0x0000763217087816 */ /* 0x008fe20000000008 */
[----:B------:R0:W-:Y:S01]  /*502b0*/  @P1 STG.E.U16 [R6.64], R23 ;  /* 0x0000001706001986 */ /* 0x0001e2000c101506 */
[----:B------:R-:W-:-:S03]  /*502c0*/  ISETP.LT.AND P2, PT, R19, c[0x0][0x178], !P0 ;  /* 0x00005e0013007a0c */ /* 0x000fc60004741270 */
[----:B0-----:R-:W3:Y:S01]  /*502d0*/  LDL.LU R23, [R1+0x148] ;  /* 0x0001480001177983 */ /* 0x001ee20000300800 */
[----:B------:R-:W-:Y:S02]  /*502e0*/  IADD3 R0, R0, c[0x0][0x198], RZ ;  /* 0x0000660000007a10 */ /* 0x000fe40007ffe0ff */
[----:B------:R-:W-:Y:S02]  /*502f0*/  ISETP.LT.AND P0, PT, R27, c[0x0][0x178], !P0 ;  /* 0x00005e001b007a0c */ /* 0x000fe40004701270 */
[----:B------:R-:W-:Y:S01]  /*50300*/  ISETP.LT.AND P1, PT, R19, c[0x0][0x178], !P5 ;  /* 0x00005e0013007a0c */ /* 0x000fe20006f21270 */
[----:B------:R-:W-:-:S04]  /*50310*/  IMAD.WIDE R4, R0, 0x2, R2 ;  /* 0x0000000200047825 */ /* 0x000fc800078e0202 */
[C---:B------:R-:W-:Y:S01]  /*50320*/  IMAD.WIDE R6, R0.reuse, 0x2, R24 ;  /* 0x0000000200067825 */ /* 0x040fe200078e0218 */
[----:B------:R-:W-:Y:S01]  /*50330*/  IADD3 R0, R0, c[0x0][0x198], RZ ;  /* 0x0000660000007a10 */ /* 0x000fe20007ffe0ff */
[----:B------:R0:W-:Y:S04]  /*50340*/  @P2 STG.E.U16 [R4.64], R9 ;  /* 0x0000000904002986 */ /* 0x0001e8000c101506 */
[----:B------:R1:W-:Y:S01]  /*50350*/  @P0 STG.E.U16 [R6.64], R8 ;  /* 0x0000000806000986 */ /* 0x0003e2000c101506 */
[C---:B0-----:R-:W-:Y:S01]  /*50360*/  IMAD.WIDE R4, R0.reuse, 0x2, R2 ;  /* 0x0000000200047825 */ /* 0x041fe200078e0202 */
[----:B-1----:R-:W-:-:S04]  /*50370*/  IADD3 R8, R0, c[0x0][0x198], RZ ;  /* 0x0000660000087a10 */ /* 0x002fc80007ffe0ff */
[----:B--2---:R0:W-:Y:S02]  /*50380*/  @P1 STG.E.U16 [R4.64], R29 ;  /* 0x0000001d04001986 */ /* 0x0041e4000c101506 */
[----:B0-----:R-:W-:Y:S01]  /*50390*/  IMAD.WIDE R4, R0, 0x2, R24 ;  /* 0x0000000200047825 */ /* 0x001fe200078e0218 */
[----:B------:R-:W-:Y:S02]  /*503a0*/  PRMT R0, R29, 0x7632, R0 ;  /* 0x000076321d007816 */ /* 0x000fe40000000000 */
[----:B------:R-:W2:Y:S01]  /*503b0*/  LDL.LU R29, [R1+0x278] ;  /* 0x00027800011d7983 */ /* 0x000ea20000300800 */
[----:B------:R-:W-:Y:S02]  /*503c0*/  ISETP.LT.AND P5, PT, R27, c[0x0][0x178], !P5 ;  /* 0x00005e001b007a0c */ /* 0x000fe40006fa1270 */
[----:B------:R-:W-:Y:S02]  /*503d0*/  ISETP.LT.AND P2, PT, R19, c[0x0][0x178], !P4 ;  /* 0x00005e0013007a0c */ /* 0x000fe40006741270 */
[----:B------:R-:W-:-:S02]  /*503e0*/  IADD3 R12, R11, 0xa4, RZ ;  /* 0x000000a40b0c7810 */ /* 0x000fc40007ffe0ff */
[----:B------:R-:W-:Y:S02]  /*503f0*/  IADD3 R6, R11, 0xa7, RZ ;  /* 0x000000a70b067810 */ /* 0x000fe40007ffe0ff */
[----:B------:R-:W-:Y:S02]  /*50400*/  ISETP.GE.AND P6, PT, R12, c[0x0][0x17c], PT ;  /* 0x00005f000c007a0c */ /* 0x000fe40003fc6270 */
[----:B------:R-:W-:Y:S01]  /*50410*/  ISETP.GE.AND P1, PT, R6, c[0x0][0x17c], PT ;  /* 0x00005f0006007a0c */ /* 0x000fe20003f26270 */
[----:B------:R-:W-:Y:S01]  /*50420*/  IMAD.WIDE R6, R8, 0x2, R2 ;  /* 0x0000000208067825 */ /* 0x000fe200078e0202 */
[----:B------:R-:W-:Y:S01]  /*50430*/  ISETP.LT.AND P4, PT, R27, c[0x0][0x178], !P4 ;  /* 0x00005e001b007a0c */ /* 0x000fe20006781270 */
[----:B----4-:R0:W-:Y:S01]  /*50440*/  @P5 STG.E.U16 [R4.64], R18 ;  /* 0x0000001204005986 */ /* 0x0101e2000c101506 */
[----:B------:R-:W-:-:S03]  /*50450*/  ISETP.LT.AND P5, PT, R19, c[0x0][0x178], !P6 ;  /* 0x00005e0013007a0c */ /* 0x000fc600077a1270 */
[----:B------:R1:W-:Y:S01]  /*50460*/  @P2 STG.E.U16 [R6.64], R0 ;  /* 0x0000000006002986 */ /* 0x0003e2000c101506 */
[----:B------:R-:W-:Y:S01]  /*50470*/  PRMT R12, R18, 0x7632, R12 ;  /* 0x00007632120c7816 */ /* 0x000fe2000000000c */
[C---:B0-----:R-:W-:Y:S01]  /*50480*/  IMAD.WIDE R4, R8.reuse, 0x2, R24 ;  /* 0x0000000208047825 */ /* 0x041fe200078e0218 */
[----:B-1----:R-:W-:-:S05]  /*50490*/  IADD3 R0, R8, c[0x0][0x198], RZ ;  /* 0x0000660008007a10 */ /* 0x002fca0007ffe0ff */
[----:B------:R-:W-:Y:S01]  /*504a0*/  @P4 STG.E.U16 [R4.64], R12 ;  /* 0x0000000c04004986 */ /* 0x000fe2000c101506 */
[C---:B------:R-:W-:Y:S01]  /*504b0*/  IMAD.WIDE R6, R0.reuse, 0x2, R2 ;  /* 0x0000000200067825 */ /* 0x040fe200078e0202 */
[----:B------:R-:W-:Y:S02]  /*504c0*/  ISETP.LT.AND P6, PT, R27, c[0x0][0x178], !P6 ;  /* 0x00005e001b007a0c */ /* 0x000fe400077c1270 */
[C---:B------:R-:W-:Y:S02]  /*504d0*/  IADD3 R9, R11.reuse, 0xa6, RZ ;  /* 0x000000a60b097810 */ /* 0x040fe40007ffe0ff */
[----:B------:R-:W-:Y:S01]  /*504e0*/  IADD3 R16, R11, 0xa9, RZ ;  /* 0x000000a90b107810 */ /* 0x000fe20007ffe0ff */
[----:B-----5:R0:W-:Y:S01]  /*504f0*/  @P5 STG.E.U16 [R6.64], R21 ;  /* 0x0000001506005986 */ /* 0x0201e2000c101506 */
[----:B------:R-:W-:Y:S02]  /*50500*/  ISETP.LT.AND P5, PT, R19, c[0x0][0x178], !P3 ;  /* 0x00005e0013007a0c */ /* 0x000fe40005fa1270 */
[----:B------:R-:W-:Y:S01]  /*50510*/  ISETP.GE.AND P0, PT, R9, c[0x0][0x17c], PT ;  /* 0x00005f0009007a0c */ /* 0x000fe20003f06270 */
[----:B------:R-:W-:Y:S01]  /*50520*/  IMAD.WIDE R8, R0, 0x2, R24 ;  /* 0x0000000200087825 */ /* 0x000fe200078e0218 */
[----:B------:R-:W-:-:S02]  /*50530*/  ISETP.GE.AND P4, PT, R16, c[0x0][0x17c], PT ;  /* 0x00005f0010007a0c */ /* 0x000fc40003f86270 */
[----:B------:R-:W-:Y:S02]  /*50540*/  PRMT R16, R21, 0x7632, R16 ;  /* 0x0000763215107816 */ /* 0x000fe40000000010 */
[----:B0-----:R-:W-:Y:S02]  /*50550*/  IADD3 R6, R0, c[0x0][0x198], RZ ;  /* 0x0000660000067a10 */ /* 0x001fe40007ffe0ff */
[----:B------:R-:W-:-:S03]  /*50560*/  IADD3 R13, R11, 0xa8, RZ ;  /* 0x000000a80b0d7810 */ /* 0x000fc60007ffe0ff */
[----:B------:R-:W-:Y:S01]  /*50570*/  IMAD.WIDE R4, R6, 0x2, R2 ;  /* 0x0000000206047825 */ /* 0x000fe200078e0202 */
[----:B------:R-:W-:Y:S01]  /*50580*/  IADD3 R18, R11, 0xaa, RZ ;  /* 0x000000aa0b127810 */ /* 0x000fe20007ffe0ff */
[----:B---3--:R0:W-:Y:S01]  /*50590*/  @P6 STG.E.U16 [R8.64], R23 ;  /* 0x0000001708006986 */ /* 0x0081e2000c101506 */
[----:B------:R-:W-:-:S03]  /*505a0*/  PRMT R17, R23, 0x7632, R17 ;  /* 0x0000763217117816 */ /* 0x000fc60000000011 */
[----:B------:R-:W3:Y:S04]  /*505b0*/  LDL.LU R11, [R1+0x156c] ;  /* 0x00156c00010b7983 */ /* 0x000ee80000300800 */
[----:B------:R1:W-:Y:S04]  /*505c0*/  @P5 STG.E.U16 [R4.64], R16 ;  /* 0x0000001004005986 */ /* 0x0003e8000c101506 */
[----:B0-----:R-:W4:Y:S04]  /*505d0*/  LDL.LU R23, [R1+0x1b8] ;  /* 0x0001b80001177983 */ /* 0x001f280000300800 */
[----:B-1----:R-:W5:Y:S01]  /*505e0*/  LDL R16, [R1+0xce8] ;  /* 0x000ce80001107983 */ /* 0x002f620000100800 */
[----:B------:R-:W-:-:S03]  /*505f0*/  ISETP.GE.AND P5, PT, R18, c[0x0][0x17c], PT ;  /* 0x00005f0012007a0c */ /* 0x000fc60003fa6270 */
[----:B------:R-:W3:Y:S01]  /*50600*/  LDL.LU R18, [R1+0x2b8] ;  /* 0x0002b80001127983 */ /* 0x000ee20000300800 */
[----:B------:R-:W-:Y:S02]  /*50610*/  ISETP.LT.AND P3, PT, R27, c[0x0][0x178], !P3 ;  /* 0x00005e001b007a0c */ /* 0x000fe40005f61270 */
[----:B------:R-:W-:Y:S01]  /*50620*/  ISETP.LT.AND P6, PT, R19, c[0x0][0x178], !P0 ;  /* 0x00005e0013007a0c */ /* 0x000fe200047c1270 */
[----:B------:R-:W3:Y:S01]  /*50630*/  LDL.LU R21, [R1+0x2a8] ;  /* 0x0002a80001157983 */ /* 0x000ee20000300800 */
[----:B------:R-:W-:Y:S02]  /*50640*/  ISETP.LT.AND P0, PT, R27, c[0x0][0x178], !P0 ;  /* 0x00005e001b007a0c */ /* 0x000fe40004701270 */
[C---:B------:R-:W-:Y:S01]  /*50650*/  IADD3 R0, R6.reuse, c[0x0][0x198], RZ ;  /* 0x0000660006007a10 */ /* 0x040fe20007ffe0ff */
[----:B------:R-:W-:Y:S01]  /*50660*/  IMAD.WIDE R6, R6, 0x2, R24 ;  /* 0x0000000206067825 */ /* 0x000fe200078e0218 */
[----:B------:R-:W-:-:S03]  /*50670*/  ISETP.GE.AND P2, PT, R13, c[0x0][0x17c], PT ;  /* 0x00005f000d007a0c */ /* 0x000fc60003f46270 */
[----:B------:R-:W-:-:S04]  /*50680*/  IMAD.WIDE R8, R0, 0x2, R2 ;  /* 0x0000000200087825 */ /* 0x000fc800078e0202 */
[----:B------:R-:W-:Y:S01]  /*50690*/  IMAD.WIDE R12, R0, 0x2, R24 ;  /* 0x00000002000c7825 */ /* 0x000fe200078e0218 */
[----:B------:R-:W-:Y:S04]  /*506a0*/  @P3 STG.E.U16 [R6.64], R17 ;  /* 0x0000001106003986 */ /* 0x000fe8000c101506 */
[----:B--2---:R-:W-:Y:S04]  /*506b0*/  @P6 STG.E.U16 [R8.64], R29 ;  /* 0x0000001d08006986 */ /* 0x004fe8000c101506 */
[----:B------:R0:W-:Y:S02]  /*506c0*/  @P0 STG.E.U16 [R12.64], R14 ;  /* 0x0000000e0c000986 */ /* 0x0001e4000c101506 */
[----:B0-----:R-:W-:-:S02]  /*506d0*/  PRMT R12, R29, 0x7632, R12 ;  /* 0x000076321d0c7816 */ /* 0x001fc4000000000c */
[----:B------:R-:W2:Y:S01]  /*506e0*/  LDL.LU R29, [R1+0x198] ;  /* 0x00019800011d7983 */ /* 0x000ea20000300800 */
[----:B------:R-:W-:Y:S02]  /*506f0*/  ISETP.LT.AND P0, PT, R19, c[0x0][0x178], !P1 ;  /* 0x00005e0013007a0c */ /* 0x000fe40004f01270 */
[----:B------:R-:W-:Y:S02]  /*50700*/  IADD3 R6, R0, c[0x0][0x198], RZ ;  /* 0x0000660000067a10 */ /* 0x000fe40007ffe0ff */
[----:B------:R-:W-:Y:S02]  /*50710*/  ISETP.LT.AND P1, PT, R27, c[0x0][0x178], !P1 ;  /* 0x00005e001b007a0c */ /* 0x000fe40004f21270 */
[----:B------:R-:W-:Y:S02]  /*50720*/  ISETP.LT.AND P3, PT, R19, c[0x0][0x178], !P2 ;  /* 0x00005e0013007a0c */ /* 0x000fe40005761270 */
[----:B------:R-:W-:Y:S01]  /*50730*/  ISETP.LT.AND P2, PT, R27, c[0x0][0x178], !P2 ;  /* 0x00005e001b007a0c */ /* 0x000fe20005741270 */
[C---:B------:R-:W-:Y:S01]  /*50740*/  IMAD.WIDE R4, R6.reuse, 0x2, R2 ;  /* 0x0000000206047825 */ /* 0x040fe200078e0202 */
[----:B------:R-:W-:-:S02]  /*50750*/  IADD3 R0, R6, c[0x0][0x198], RZ ;  /* 0x0000660006007a10 */ /* 0x000fc40007ffe0ff */
[----:B------:R-:W-:Y:S01]  /*50760*/  PRMT R14, R14, 0x7632, R14 ;  /* 0x000076320e0e7816 */ /* 0x000fe2000000000e */
[--C-:B------:R-:W-:Y:S01]  /*50770*/  IMAD.WIDE R6, R6, 0x2, R24.reuse ;  /* 0x0000000206067825 */ /* 0x100fe200078e0218 */
[----:B------:R0:W-:Y:S04]  /*50780*/  @P0 STG.E.U16 [R4.64], R12 ;  /* 0x0000000c04000986 */ /* 0x0001e8000c101506 */
[----:B------:R1:W-:Y:S01]  /*50790*/  @P1 STG.E.U16 [R6.64], R14 ;  /* 0x0000000e06001986 */ /* 0x0003e2000c101506 */
[----:B0-----:R-:W-:Y:S01]  /*507a0*/  IMAD.WIDE R4, R0, 0x2, R24 ;  /* 0x0000000200047825 */ /* 0x001fe200078e0218 */
[----:B-----5:R-:W-:-:S04]  /*507b0*/  IADD3 R8, R16, 0xab, RZ ;  /* 0x000000ab10087810 */ /* 0x020fc80007ffe0ff */
[----:B------:R-:W-:Y:S01]  /*507c0*/  ISETP.GE.AND P6, PT, R8, c[0x0][0x17c], PT ;  /* 0x00005f0008007a0c */ /* 0x000fe20003fc6270 */
[----:B------:R-:W-:-:S05]  /*507d0*/  IMAD.WIDE R8, R0, 0x2, R2 ;  /* 0x0000000200087825 */ /* 0x000fca00078e0202 */
[----:B---3--:R0:W-:Y:S01]  /*507e0*/  @P3 STG.E.U16 [R8.64], R18 ;  /* 0x0000001208003986 */ /* 0x0081e2000c101506 */
[----:B------:R-:W-:-:S03]  /*507f0*/  ISETP.LT.AND P3, PT, R19, c[0x0][0x178], !P4 ;  /* 0x00005e0013007a0c */ /* 0x000fc60006761270 */
[----:B----4-:R3:W-:Y:S01]  /*50800*/  @P2 STG.E.U16 [R4.64], R23 ;  /* 0x0000001704002986 */ /* 0x0107e2000c101506 */
[----:B------:R-:W-:Y:S02]  /*50810*/  ISETP.LT.AND P4, PT, R27, c[0x0][0x178], !P4 ;  /* 0x00005e001b007a0c */ /* 0x000fe40006781270 */
[----:B-1----:R-:W-:Y:S02]  /*50820*/  IADD3 R6, R16, 0xad, RZ ;  /* 0x000000ad10067810 */ /* 0x002fe40007ffe0ff */
[----:B0-----:R-:W-:Y:S02]  /*50830*/  PRMT R9, R23, 0x7632, R9 ;  /* 0x0000763217097816 */ /* 0x001fe40000000009 */
[----:B---3--:R-:W3:Y:S01]  /*50840*/  LDL.LU R23, [R1+0x298] ;  /* 0x0002980001177983 */ /* 0x008ee20000300800 */
[----:B------:R-:W-:Y:S02]  /*50850*/  IADD3 R0, R0, c[0x0][0x198], RZ ;  /* 0x0000660000007a10 */ /* 0x000fe40007ffe0ff */
[----:B------:R-:W-:-:S02]  /*50860*/  ISETP.LT.AND P2, PT, R19, c[0x0][0x178], !P5 ;  /* 0x00005e0013007a0c */ /* 0x000fc40006f41270 */
[----:B------:R-:W-:Y:S01]  /*50870*/  ISETP.GE.AND P1, PT, R6, c[0x0][0x17c], PT ;  /* 0x00005f0006007a0c */ /* 0x000fe20003f26270 */
[----:B------:R-:W-:Y:S01]  /*50880*/  IMAD.WIDE R4, R0, 0x2, R2 ;  /* 0x0000000200047825 */ /* 0x000fe200078e0202 */
[----:B------:R-:W-:Y:S02]  /*50890*/  ISETP.LT.AND P5, PT, R27, c[0x0][0x178], !P5 ;  /* 0x00005e001b007a0c */ /* 0x000fe40006fa1270 */
[----:B------:R-:W-:Y:S01]  /*508a0*/  PRMT R8, R18, 0x7632, R8 ;  /* 0x0000763212087816 */ /* 0x000fe20000000008 */
[C---:B------:R-:W-:Y:S01]  /*508b0*/  IMAD.WIDE R6, R0.reuse, 0x2, R24 ;  /* 0x0000000200067825 */ /* 0x040fe200078e0218 */
[----:B------:R-:W-:Y:S01]  /*508c0*/  IADD3 R0, R0, c[0x0][0x198], RZ ;  /* 0x0000660000007a10 */ /* 0x000fe20007ffe0ff */
[----:B------:R-:W4:Y:S04]  /*508d0*/  LDL.LU R18, [R1+0x2c8] ;  /* 0x0002c80001127983 */ /* 0x000f280000300800 */
[----:B------:R0:W-:Y:S04]  /*508e0*/  @P3 STG.E.U16 [R4.64], R8 ;  /* 0x0000000804003986 */ /* 0x0001e8000c101506 */
[----:B------:R1:W-:Y:S01]  /*508f0*/  @P4 STG.E.U16 [R6.64], R9 ;  /* 0x0000000906004986 */ /* 0x0003e2000c101506 */
[----:B0-----:R-:W-:-:S04]  /*50900*/  IMAD.WIDE R4, R0, 0x2, R2 ;  /* 0x0000000200047825 */ /* 0x001fc800078e0202 */
[----:B-1----:R-:W-:Y:S01]  /*50910*/  IMAD.WIDE R6, R0, 0x2, R24 ;  /* 0x0000000200067825 */ /* 0x002fe200078e0218 */
[----:B------:R-:W-:Y:S04]  /*50920*/  @P2 STG.E.U16 [R4.64], R21 ;  /* 0x0000001504002986 */ /* 0x000fe8000c101506 */
[----:B--2---:R0:W-:Y:S01]  /*50930*/  @P5 STG.E.U16 [R6.64], R29 ;  /* 0x0000001d06005986 */ /* 0x0041e2000c101506 */
[----:B------:R-:W-:-:S03]  /*50940*/  PRMT R9, R29, 0x7632, R9 ;  /* 0x000076321d097816 */ /* 0x000fc60000000009 */
[----:B0-----:R-:W2:Y:S01]  /*50950*/  LDL.LU R29, [R1+0x1d8] ;  /* 0x0001d800011d7983 */ /* 0x001ea20000300800 */
[C---:B------:R-:W-:Y:S02]  /*50960*/  IADD3 R13, R16.reuse, 0xac, RZ ;  /* 0x000000ac100d7810 */ /* 0x040fe40007ffe0ff */
[----:B------:R-:W-:Y:S02]  /*50970*/  ISETP.LT.AND P4, PT, R19, c[0x0][0x178], !P6 ;  /* 0x00005e0013007a0c */ /* 0x000fe40007781270 */
[----:B------:R-:W-:Y:S02]  /*50980*/  ISETP.LT.AND P6, PT, R27, c[0x0][0x178], !P6 ;  /* 0x00005e001b007a0c */ /* 0x000fe400077c1270 */
[----:B------:R-:W-:Y:S02]  /*50990*/  ISETP.GE.AND P0, PT, R13, c[0x0][0x17c], PT ;  /* 0x00005f000d007a0c */ /* 0x000fe40003f06270 */
[----:B------:R-:W-:Y:S02]  /*509a0*/  IADD3 R8, R16, 0xaf, RZ ;  /* 0x000000af10087810 */ /* 0x000fe40007ffe0ff */
[----:B------:R-:W-:-:S02]  /*509b0*/  IADD3 R0, R0, c[0x0][0x198], RZ ;  /* 0x0000660000007a10 */ /* 0x000fc40007ffe0ff */
[----:B------:R-:W-:Y:S02]  /*509c0*/  ISETP.GE.AND P2, PT, R8, c[0x0][0x17c], PT ;  /* 0x00005f0008007a0c */ /* 0x000fe40003f46270 */
[----:B------:R-:W-:Y:S01]  /*509d0*/  ISETP.LT.AND P5, PT, R19, c[0x0][0x178], !P0 ;  /* 0x00005e0013007a0c */ /* 0x000fe200047a1270 */
[----:B------:R-:W-:Y:S01]  /*509e0*/  IMAD.WIDE R4, R0, 0x2, R2 ;  /* 0x0000000200047825 */ /* 0x000fe200078e0202 */
[----:B------:R-:W-:-:S03]  /*509f0*/  PRMT R8, R21, 0x7632, R8 ;  /* 0x0000763215087816 */ /* 0x000fc60000000008 */
[C---:B------:R-:W-:Y:S01]  /*50a00*/  IMAD.WIDE R6, R0.reuse, 0x2, R24 ;  /* 0x0000000200067825 */ /* 0x040fe200078e0218 */
[----:B------:R-:W-:Y:S01]  /*50a10*/  IADD3 R0, R0, c[0x0][0x198], RZ ;  /* 0x0000660000007a10 */ /* 0x000fe20007ffe0ff */
[----:B------:R0:W-:Y:S01]  /*50a20*/  @P4 STG.E.U16 [R4.64], R8 ;  /* 0x0000000804004986 */ /* 0x0001e2000c101506 */
[----:B------:R-:W-:-:S03]  /*50a30*/  ISETP.LT.AND P0, PT, R27, c[0x0][0x178], !P0 ;  /* 0x00005e001b007a0c */ /* 0x000fc60004701270 */
[----:B------:R1:W-:Y:S01]  /*50a40*/  @P6 STG.E.U16 [R6.64], R9 ;  /* 0x0000000906006986 */ /* 0x0003e2000c101506 */
[----:B------:R-:W-:Y:S02]  /*50a50*/  ISETP.LT.AND P6, PT, R19, c[0x0][0x178], !P1 ;  /* 0x00005e0013007a0c */ /* 0x000fe40004fc1270 */
[C---:B------:R-:W-:Y:S01]  /*50a60*/  IADD3 R12, R16.reuse, 0xae, RZ ;  /* 0x000000ae100c7810 */ /* 0x040fe20007ffe0ff */
[----:B------:R-:W5:Y:S01]  /*50a70*/  LDL.LU R21, [R1+0x1ec] ;  /* 0x0001ec0001157983 */ /* 0x000f620000300800 */
[----:B0-----:R-:W-:Y:S01]  /*50a80*/  IADD3 R8, R16, 0xb0, RZ ;  /* 0x000000b010087810 */ /* 0x001fe20007ffe0ff */
[----:B------:R-:W-:-:S03]  /*50a90*/  IMAD.WIDE R4, R0, 0x2, R2 ;  /* 0x0000000200047825 */ /* 0x000fc600078e0202 */
[----:B------:R-:W-:Y:S02]  /*50aa0*/  ISETP.GE.AND P4, PT, R8, c[0x0][0x17c], PT ;  /* 0x00005f0008007a0c */ /* 0x000fe40003f86270 */
[----:B-1----:R-:W-:Y:S02]  /*50ab0*/  IADD3 R6, R16, 0xb1, RZ ;  /* 0x000000b110067810 */ /* 0x002fe40007ffe0ff */
[----:B------:R-:W-:Y:S02]  /*50ac0*/  IADD3 R8, R0, c[0x0][0x198], RZ ;  /* 0x0000660000087a10 */ /* 0x000fe40007ffe0ff */
[----:B------:R-:W-:Y:S02]  /*50ad0*/  ISETP.GE.AND P3, PT, R12, c[0x0][0x17c], PT ;  /* 0x00005f000c007a0c */ /* 0x000fe40003f66270 */
[----:B------:R-:W-:Y:S02]  /*50ae0*/  ISETP.LT.AND P1, PT, R27, c[0x0][0x178], !P1 ;  /* 0x00005e001b007a0c */ /* 0x000fe40004f21270 */
[----:B------:R-:W-:Y:S01]  /*50af0*/  PRMT R12, R10, 0x7632, R12 ;  /* 0x000076320a0c7816 */ /* 0x000fe2000000000c */
[----:B---3--:R0:W-:Y:S01]  /*50b00*/  @P5 STG.E.U16 [R4.64], R23 ;  /* 0x0000001704005986 */ /* 0x0081e2000c101506 */
[----:B------:R-:W-:Y:S01]  /*50b10*/  ISETP.GE.AND P5, PT, R6, c[0x0][0x17c], PT ;  /* 0x00005f0006007a0c */ /* 0x000fe20003fa6270 */
[----:B------:R-:W-:-:S04]  /*50b20*/  IMAD.WIDE R6, R8, 0x2, R2 ;  /* 0x0000000208067825 */ /* 0x000fc800078e0202 */
[----:B0-----:R-:W-:Y:S01]  /*50b30*/  IMAD.WIDE R4, R0, 0x2, R24 ;  /* 0x0000000200047825 */ /* 0x001fe200078e0218 */
[----:B------:R-:W-:Y:S02]  /*50b40*/  PRMT R0, R23, 0x7632, R0 ;  /* 0x0000763217007816 */ /* 0x000fe40000000000 */
[----:B------:R-:W3:Y:S04]  /*50b50*/  LDL.LU R23, [R1+0x1cc] ;  /* 0x0001cc0001177983 */ /* 0x000ee80000300800 */
[----:B------:R0:W-:Y:S01]  /*50b60*/  @P0 STG.E.U16 [R4.64], R10 ;  /* 0x0000000a04000986 */ /* 0x0001e2000c101506 */
[----:B------:R-:W-:Y:S02]  /*50b70*/  ISETP.LT.AND P0, PT, R19, c[0x0][0x178], !P3 ;  /* 0x00005e0013007a0c */ /* 0x000fe40005f01270 */
[----:B------:R-:W-:Y:S01]  /*50b80*/  ISETP.LT.AND P3, PT, R27, c[0x0][0x178], !P3 ;  /* 0x00005e001b007a0c */ /* 0x000fe20005f61270 */
[----:B------:R1:W-:Y:S01]  /*50b90*/  @P6 STG.E.U16 [R6.64], R0 ;  /* 0x0000000006006986 */ /* 0x0003e2000c101506 */
[C---:B0-----:R-:W-:Y:S01]  /*50ba0*/  IMAD.WIDE R4, R8.reuse, 0x2, R24 ;  /* 0x0000000208047825 */ /* 0x041fe200078e0218 */
[----:B-1----:R-:W-:-:S02]  /*50bb0*/  IADD3 R0, R8, c[0x0][0x198], RZ ;  /* 0x0000660008007a10 */ /* 0x002fc40007ffe0ff */
[----:B------:R-:W-:-:S03]  /*50bc0*/  IADD3 R10, R16, 0xb2, RZ ;  /* 0x000000b2100a7810 */ /* 0x000fc60007ffe0ff */
[----:B------:R-:W-:Y:S01]  /*50bd0*/  IMAD.WIDE R6, R0, 0x2, R2 ;  /* 0x0000000200067825 */ /* 0x000fe200078e0202 */
[----:B------:R-:W-:-:S03]  /*50be0*/  ISETP.GE.AND P6, PT, R10, c[0x0][0x17c], PT ;  /* 0x00005f000a007a0c */ /* 0x000fc60003fc6270 */
[----:B------:R-:W-:Y:S01]  /*50bf0*/  IMAD.WIDE R8, R0, 0x2, R24 ;  /* 0x0000000200087825 */ /* 0x000fe200078e0218 */
[----:B------:R-:W-:Y:S01]  /*50c00*/  @P1 STG.E.U16 [R4.64], R12 ;  /* 0x0000000c04001986 */ /* 0x000fe2000c101506 */
[----:B----4-:R-:W-:-:S03]  /*50c10*/  PRMT R10, R18, 0x7632, R10 ;  /* 0x00007632120a7816 */ /* 0x010fc6000000000a */
[----:B------:R0:W-:Y:S04]  /*50c20*/  @P0 STG.E.U16 [R6.64], R18 ;  /* 0x0000001206000986 */ /* 0x0001e8000c101506 */
[----:B0-----:R-:W4:Y:S04]  /*50c30*/  LDL.LU R18, [R1+0x1fc] ;  /* 0x0001fc0001127983 */ /* 0x001f280000300800 */
[----:B--2---:R0:W-:Y:S01]  /*50c40*/  @P3 STG.E.U16 [R8.64], R29 ;  /* 0x0000001d08003986 */ /* 0x0041e2000c101506 */
[----:B------:R-:W-:-:S03]  /*50c50*/  PRMT R12, R29, 0x7632, R12 ;  /* 0x000076321d0c7816 */ /* 0x000fc6000000000c */
[----:B0-----:R-:W2:Y:S01]  /*50c60*/  LDL.LU R29, [R1+0x1ac] ;  /* 0x0001ac00011d7983 */ /* 0x001ea20000300800 */
[----:B------:R-:W-:Y:S02]  /*50c70*/  ISETP.LT.AND P0, PT, R19, c[0x0][0x178], !P2 ;  /* 0x00005e0013007a0c */ /* 0x000fe40005701270 */
[----:B------:R-:W-:Y:S02]  /*50c80*/  ISETP.LT.AND P2, PT, R27, c[0x0][0x178], !P2 ;  /* 0x00005e001b007a0c */ /* 0x000fe40005741270 */
[----:B------:R-:W-:Y:S02]  /*50c90*/  IADD3 R6, R0, c[0x0][0x198], RZ ;  /* 0x0000660000067a10 */ /* 0x000fe40007ffe0ff */
[----:B------:R-:W-:Y:S02]  /*50ca0*/  ISETP.LT.AND P3, PT, R19, c[0x0][0x178], !P4 ;  /* 0x00005e0013007a0c */ /* 0x000fe40006761270 */
[C---:B------:R-:W-:Y:S01]  /*50cb0*/  IADD3 R0, R6.reuse, c[0x0][0x198], RZ ;  /* 0x0000660006007a10 */ /* 0x040fe20007ffe0ff */
[----:B------:R-:W-:Y:S01]  /*50cc0*/  IMAD.WIDE R4, R6, 0x2, R2 ;  /* 0x0000000206047825 */ /* 0x000fe200078e0202 */
[----:B------:R-:W-:-:S03]  /*50cd0*/  ISETP.LT.AND P4, PT, R27, c[0x0][0x178], !P4 ;  /* 0x00005e001b007a0c */ /* 0x000fc60006781270 */
[----:B------:R-:W-:Y:S01]  /*50ce0*/  IMAD.WIDE R6, R6, 0x2, R24 ;  /* 0x0000000206067825 */ /* 0x000fe200078e0218 */
[----:B------:R0:W-:Y:S03]  /*50cf0*/  @P0 STG.E.U16 [R4.64], R10 ;  /* 0x0000000a04000986 */ /* 0x0001e6000c101506 */
[----:B------:R-:W-:Y:S01]  /*50d00*/  IMAD.WIDE R8, R0, 0x2, R2 ;  /* 0x0000000200087825 */ /* 0x000fe200078e0202 */
[----:B------:R-:W-:Y:S04]  /*50d10*/  @P2 STG.E.U16 [R6.64], R12 ;  /* 0x0000000c06002986 */ /* 0x000fe8000c101506 */
[----:B-----5:R1:W-:Y:S01]  /*50d20*/  @P3 STG.E.U16 [R8.64], R21 ;  /* 0x0000001508003986 */ /* 0x0203e2000c101506 */
[----:B------:R-:W-:-:S02]  /*50d30*/  ISETP.LT.AND P3, PT, R19, c[0x0][0x178], !P5 ;  /* 0x00005e0013007a0c */ /* 0x000fc40006f61270 */
[----:B------:R-:W-:Y:S01]  /*50d40*/  ISETP.LT.AND P5, PT, R27, c[0x0][0x178], !P5 ;  /* 0x00005e001b007a0c */ /* 0x000fe20006fa1270 */
[C---:B0-----:R-:W-:Y:S01]  /*50d50*/  IMAD.WIDE R4, R0.reuse, 0x2, R24 ;  /* 0x0000000200047825 */ /* 0x041fe200078e0218 */
[----:B------:R-:W-:Y:S02]  /*50d60*/  IADD3 R10, R0, c[0x0][0x198], RZ ;  /* 0x00006600000a7a10 */ /* 0x000fe40007ffe0ff */
[----:B-1----:R-:W-:Y:S02]  /*50d70*/  PRMT R9, R21, 0x7632, R9 ;  /* 0x0000763215097816 */ /* 0x002fe40000000009 */
[----:B------:R-:W5:Y:S01]  /*50d80*/  LDL.LU R21, [R1+0x28c] ;  /* 0x00028c0001157983 */ /* 0x000f620000300800 */
[C---:B------:R-:W-:Y:S01]  /*50d90*/  IMAD.WIDE R6, R10.reuse, 0x2, R2 ;  /* 0x000000020a067825 */ /* 0x040fe200078e0202 */
[----:B------:R-:W-:Y:S02]  /*50da0*/  IADD3 R8, R10, c[0x0][0x198], RZ ;  /* 0x000066000a087a10 */ /* 0x000fe40007ffe0ff */
[----:B------:R-:W-:-:S02]  /*50db0*/  IADD3 R12, R16, 0xb6, RZ ;  /* 0x000000b6100c7810 */ /* 0x000fc40007ffe0ff */
[----:B---3--:R-:W-:Y:S01]  /*50dc0*/  PRMT R0, R23, 0x7632, R0 ;  /* 0x0000763217007816 */ /* 0x008fe20000000000 */
[----:B------:R0:W-:Y:S01]  /*50dd0*/  @P4 STG.E.U16 [R4.64], R23 ;  /* 0x0000001704004986 */ /* 0x0001e2000c101506 */
[----:B------:R-:W-:Y:S02]  /*50de0*/  ISETP.LT.AND P4, PT, R19, c[0x0][0x178], !P6 ;  /* 0x00005e0013007a0c */ /* 0x000fe40007781270 */
[----:B------:R-:W-:Y:S01]  /*50df0*/  ISETP.LT.AND P6, PT, R27, c[0x0][0x178], !P6 ;  /* 0x00005e001b007a0c */ /* 0x000fe200077c1270 */
[----:B------:R1:W-:Y:S04]  /*50e00*/  @P3 STG.E.U16 [R6.64], R9 ;  /* 0x0000000906003986 */ /* 0x0003e8000c101506 */
[----:B0-----:R-:W3:Y:S01]  /*50e10*/  LDL.LU R23, [R1+0x14c] ;  /* 0x00014c0001177983 */ /* 0x001ee20000300800 */
[----:B------:R-:W-:-:S04]  /*50e20*/  IMAD.WIDE R4, R10, 0x2, R24 ;  /* 0x000000020a047825 */ /* 0x000fc800078e0218 */
[----:B-1----:R-:W-:Y:S01]  /*50e30*/  IMAD.WIDE R6, R8, 0x2, R2 ;  /* 0x0000000208067825 */ /* 0x002fe200078e0202 */
[----:B------:R0:W-:Y:S01]  /*50e40*/  @P5 STG.E.U16 [R4.64], R0 ;  /* 0x0000000004005986 */ /* 0x0001e2000c101506 */
[----:B------:R-:W-:Y:S02]  /*50e50*/  ISETP.GE.AND P3, PT, R12, c[0x0][0x17c], PT ;  /* 0x00005f000c007a0c */ /* 0x000fe40003f66270 */
[----:B0-----:R-:W-:Y:S01]  /*50e60*/  IMAD.WIDE R4, R8, 0x2, R24 ;  /* 0x0000000208047825 */ /* 0x001fe200078e0218 */
[----:B----4-:R-:W-:Y:S04]  /*50e70*/  @P4 STG.E.U16 [R6.64], R18 ;  /* 0x0000001206004986 */ /* 0x010fe8000c101506 */
[----:B--2---:R0:W-:Y:S01]  /*50e80*/  @P6 STG.E.U16 [R4.64], R29 ;  /* 0x0000001d04006986 */ /* 0x0041e2000c101506 */
[----:B------:R-:W-:-:S03]  /*50e90*/  PRMT R12, R29, 0x7632, R12 ;  /* 0x000076321d0c7816 */ /* 0x000fc6000000000c */
[----:B0-----:R-:W2:Y:S01]  /*50ea0*/  LDL.LU R29, [R1+0x27c] ;  /* 0x00027c00011d7983 */ /* 0x001ea20000300800 */
[----:B------:R-:W-:-:S04]  /*50eb0*/  IADD3 R13, R16, 0xb3, RZ ;  /* 0x000000b3100d7810 */ /* 0x000fc80007ffe0ff */
[----:B------:R-:W-:Y:S02]  /*50ec0*/  ISETP.GE.AND P1, PT, R13, c[0x0][0x17c], PT ;  /* 0x00005f000d007a0c */ /* 0x000fe40003f26270 */
[----:B------:R-:W-:Y:S02]  /*50ed0*/  IADD3 R13, R16, 0xb4, RZ ;  /* 0x000000b4100d7810 */ /* 0x000fe40007ffe0ff */
[----:B------:R-:W-:Y:S02]  /*50ee0*/  ISETP.LT.AND P4, PT, R19, c[0x0][0x178], !P1 ;  /* 0x00005e0013007a0c */ /* 0x000fe40004f81270 */
[----:B------:R-:W-:Y:S02]  /*50ef0*/  ISETP.GE.AND P0, PT, R13, c[0x0][0x17c], PT ;  /* 0x00005f000d007a0c */ /* 0x000fe40003f06270 */
[----:B------:R-:W-:Y:S02]  /*50f00*/  ISETP.LT.AND P1, PT, R27, c[0x0][0x178], !P1 ;  /* 0x00005e001b007a0c */ /* 0x000fe40004f21270 */
[----:B------:R-:W-:-:S02]  /*50f10*/  IADD3 R6, R8, c[0x0][0x198], RZ ;  /* 0x0000660008067a10 */ /* 0x000fc40007ffe0ff */
[----:B------:R-:W-:Y:S02]  /*50f20*/  ISETP.LT.AND P6, PT, R19, c[0x0][0x178], !P0 ;  /* 0x00005e0013007a0c */ /* 0x000fe400047c1270 */
[----:B------:R-:W-:Y:S02]  /*50f30*/  IADD3 R9, R16, 0xb7, RZ ;  /* 0x000000b710097810 */ /* 0x000fe40007ffe0ff */
[C---:B------:R-:W-:Y:S01]  /*50f40*/  IADD3 R10, R6.reuse, c[0x0][0x198], RZ ;  /* 0x00006600060a7a10 */ /* 0x040fe20007ffe0ff */
[----:B------:R-:W-:Y:S01]  /*50f50*/  IMAD.WIDE R4, R6, 0x2, R2 ;  /* 0x0000000206047825 */ /* 0x000fe200078e0202 */
[----:B------:R-:W-:Y:S02]  /*50f60*/  ISETP.LT.AND P0, PT, R27, c[0x0][0x178], !P0 ;  /* 0x00005e001b007a0c */ /* 0x000fe40004701270 */
[----:B------:R-:W-:Y:S01]  /*50f70*/  IADD3 R14, R16, 0xb5, RZ ;  /* 0x000000b5100e7810 */ /* 0x000fe20007ffe0ff */
[----:B------:R-:W-:Y:S01]  /*50f80*/  IMAD.WIDE R6, R6, 0x2, R24 ;  /* 0x0000000206067825 */ /* 0x000fe200078e0218 */
[----:B------:R-:W-:-:S02]  /*50f90*/  PRMT R0, R18, 0x7632, R0 ;  /* 0x0000763212007816 */ /* 0x000fc40000000000 */
[----:B------:R-:W-:Y:S01]  /*50fa0*/  ISETP.GE.AND P5, PT, R9, c[0x0][0x17c], PT ;  /* 0x00005f0009007a0c */ /* 0x000fe20003fa6270 */
[----:B------:R-:W-:Y:S01]  /*50fb0*/  IMAD.WIDE R8, R10, 0x2, R2 ;  /* 0x000000020a087825 */ /* 0x000fe200078e0202 */
[----:B------:R-:W-:Y:S01]  /*50fc0*/  ISETP.GE.AND P2, PT, R14, c[0x0][0x17c], PT ;  /* 0x00005f000e007a0c */ /* 0x000fe20003f46270 */
[----:B------:R0:W-:Y:S04]  /*50fd0*/  @P4 STG.E.U16 [R4.64], R0 ;  /* 0x0000000004004986 */ /* 0x0001e8000c101506 */
[----:B------:R1:W-:Y:S04]  /*50fe0*/  @P1 STG.E.U16 [R6.64], R12 ;  /* 0x0000000c06001986 */ /* 0x0003e8000c101506 */
[----:B-----5:R4:W-:Y:S01]  /*50ff0*/  @P6 STG.E.U16 [R8.64], R21 ;  /* 0x0000001508006986 */ /* 0x0209e2000c101506 */
[----:B------:R-:W-:Y:S01]  /*51000*/  ISETP.LT.AND P6, PT, R19, c[0x0][0x178], !P2 ;  /* 0x00005e0013007a0c */ /* 0x000fe200057c1270 */
[----:B0-----:R-:W-:-:S02]  /*51010*/  IMAD.WIDE R4, R10, 0x2, R24 ;  /* 0x000000020a047825 */ /* 0x001fc400078e0218 */
[----:B------:R-:W5:Y:S01]  /*51020*/  LDL.LU R18, [R1+0x2bc] ;  /* 0x0002bc0001127983 */ /* 0x000f620000300800 */
[----:B------:R-:W-:Y:S02]  /*51030*/  IADD3 R10, R10, c[0x0][0x198], RZ ;  /* 0x000066000a0a7a10 */ /* 0x000fe40007ffe0ff */
[----:B------:R-:W-:-:S03]  /*51040*/  ISETP.LT.AND P2, PT, R27, c[0x0][0x178], !P2 ;  /* 0x00005e001b007a0c */ /* 0x000fc60005741270 */
[C---:B-1----:R-:W-:Y:S01]  /*51050*/  IMAD.WIDE R6, R10.reuse, 0x2, R2 ;  /* 0x000000020a067825 */ /* 0x042fe200078e0202 */
[----:B----4-:R-:W-:Y:S02]  /*51060*/  PRMT R9, R21, 0x7632, R9 ;  /* 0x0000763215097816 */ /* 0x010fe40000000009 */
[----:B------:R-:W-:Y:S02]  /*51070*/  IADD3 R8, R10, c[0x0][0x198], RZ ;  /* 0x000066000a087a10 */ /* 0x000fe40007ffe0ff */
[----:B---3--:R-:W-:Y:S01]  /*51080*/  PRMT R0, R23, 0x7632, R0 ;  /* 0x0000763217007816 */ /* 0x008fe20000000000 */
[----:B------:R0:W-:Y:S01]  /*51090*/  @P0 STG.E.U16 [R4.64], R23 ;  /* 0x0000001704000986 */ /* 0x0001e2000c101506 */
[----:B------:R-:W-:-:S03]  /*510a0*/  ISETP.LT.AND P0, PT, R19, c[0x0][0x178], !P3 ;  /* 0x00005e0013007a0c */ /* 0x000fc60005f01270 */
[----:B------:R1:W-:Y:S04]  /*510b0*/  @P6 STG.E.U16 [R6.64], R9 ;  /* 0x0000000906006986 */ /* 0x0003e8000c101506 */
[----:B0-----:R-:W3:Y:S01]  /*510c0*/  LDL.LU R23, [R1+0x1bc] ;  /* 0x0001bc0001177983 */ /* 0x001ee20000300800 */
[----:B------:R-:W-:-:S03]  /*510d0*/  IMAD.WIDE R4, R10, 0x2, R24 ;  /* 0x000000020a047825 */ /* 0x000fc600078e0218 */
[----:B------:R-:W4:Y:S01]  /*510e0*/  LDL.LU R21, [R1+0x2ac] ;  /* 0x0002ac0001157983 */ /* 0x000f220000300800 */
[----:B-1----:R-:W-:-:S03]  /*510f0*/  IMAD.WIDE R6, R8, 0x2, R2 ;  /* 0x0000000208067825 */ /* 0x002fc600078e0202 */
[----:B------:R2:W-:Y:S02]  /*51100*/  @P2 STG.E.U16 [R4.64], R0 ;  /* 0x0000000004002986 */ /* 0x0005e4000c101506 */
[----:B--2---:R-:W-:Y:S02]  /*51110*/  PRMT R0, R29, 0x7632, R0 ;  /* 0x000076321d007816 */ /* 0x004fe40000000000 */
[----:B------:R0:W-:Y:S04]  /*51120*/  @P0 STG.E.U16 [R6.64], R29 ;  /* 0x0000001d06000986 */ /* 0x0001e8000c101506 */
[----:B0-----:R-:W2:Y:S01]  /*51130*/  LDL.LU R29, [R1+0x19c] ;  /* 0x00019c00011d7983 */ /* 0x001ea20000300800 */
[----:B------:R-:W-:Y:S02]  /*51140*/  ISETP.LT.AND P3, PT, R27, c[0x0][0x178], !P3 ;  /* 0x00005e001b007a0c */ /* 0x000fe40005f61270 */
[----:B------:R-:W-:Y:S01]  /*51150*/  IADD3 R13, R16, 0xb8, RZ ;  /* 0x000000b8100d7810 */ /* 0x000fe20007ffe0ff */
[----:B------:R-:W-:Y:S01]  /*51160*/  IMAD.WIDE R4, R8, 0x2, R24 ;  /* 0x0000000208047825 */ /* 0x000fe200078e0218 */
[----:B------:R-:W-:-:S02]  /*51170*/  ISETP.LT.AND P0, PT, R19, c[0x0][0x178], !P5 ;  /* 0x00005e0013007a0c */ /* 0x000fc40006f01270 */
[----:B------:R-:W-:Y:S02]  /*51180*/  ISETP.GE.AND P4, PT, R13, c[0x0][0x17c], PT ;  /* 0x00005f000d007a0c */ /* 0x000fe40003f86270 */
[----:B------:R-:W-:Y:S02]  /*51190*/  ISETP.LT.AND P5, PT, R27, c[0x0][0x178], !P5 ;  /* 0x00005e001b007a0c */ /* 0x000fe40006fa1270 */
[----:B------:R-:W-:-:S03]  /*511a0*/  IADD3 R6, R8, c[0x0][0x198], RZ ;  /* 0x0000660008067a10 */ /* 0x000fc60007ffe0ff */
[----:B------:R0:W-:Y:S01]  /*511b0*/  @P3 STG.E.U16 [R4.64], R15 ;  /* 0x0000000f04003986 */ /* 0x0001e2000c101506 */
[----:B------:R-:W-:Y:S02]  /*511c0*/  ISETP.LT.AND P3, PT, R19, c[0x0][0x178], !P4 ;  /* 0x00005e0013007a0c */ /* 0x000fe40006761270 */
[----:B------:R-:W-:Y:S02]  /*511d0*/  IADD3 R9, R16, 0xbb, RZ ;  /* 0x000000bb10097810 */ /* 0x000fe40007ffe0ff */
[----:B------:R-:W-:Y:S02]  /*511e0*/  IADD3 R10, R6, c[0x0][0x198], RZ ;  /* 0x00006600060a7a10 */ /* 0x000fe40007ffe0ff */
[----:B------:R-:W-:Y:S02]  /*511f0*/  IADD3 R14, R16, 0xb9, RZ ;  /* 0x000000b9100e7810 */ /* 0x000fe40007ffe0ff */
[----:B------:R-:W-:Y:S02]  /*51200*/  ISETP.LT.AND P4, PT, R27, c[0x0][0x178], !P4 ;  /* 0x00005e001b007a0c */ /* 0x000fe40006781270 */
[----:B------:R-:W-:Y:S01]  /*51210*/  ISETP.GE.AND P2, PT, R9, c[0x0][0x17c], PT ;  /* 0x00005f0009007a0c */ /* 0x000fe20003f46270 */
[----:B0-----:R-:W-:Y:S01]  /*51220*/  IMAD.WIDE R4, R6, 0x2, R2 ;  /* 0x0000000206047825 */ /* 0x001fe200078e0202 */
[----:B------:R-:W-:-:S03]  /*51230*/  PRMT R15, R15, 0x7632, R15 ;  /* 0x000076320f0f7816 */ /* 0x000fc6000000000f */
[----:B------:R-:W-:Y:S01]  /*51240*/  IMAD.WIDE R6, R6, 0x2, R24 ;  /* 0x0000000206067825 */ /* 0x000fe200078e0218 */
[----:B------:R-:W-:-:S03]  /*51250*/  ISETP.GE.AND P1, PT, R14, c[0x0][0x17c], PT ;  /* 0x00005f000e007a0c */ /* 0x000fc60003f26270 */
[----:B------:R-:W-:Y:S01]  /*51260*/  IMAD.WIDE R8, R10, 0x2, R2 ;  /* 0x000000020a087825 */ /* 0x000fe200078e0202 */
[----:B------:R0:W-:Y:S01]  /*51270*/  @P0 STG.E.U16 [R4.64], R0 ;  /* 0x0000000004000986 */ /* 0x0001e2000c101506 */
[----:B------:R-:W-:-:S03]  /*51280*/  IADD3 R12, R16, 0xba, RZ ;  /* 0x000000ba100c7810 */ /* 0x000fc60007ffe0ff */
[----:B------:R1:W-:Y:S01]  /*51290*/  @P5 STG.E.U16 [R6.64], R15 ;  /* 0x0000000f06005986 */ /* 0x0003e2000c101506 */
[----:B------:R-:W-:-:S03]  /*512a0*/  ISETP.GE.AND P6, PT, R12, c[0x0][0x17c], PT ;  /* 0x00005f000c007a0c */ /* 0x000fc60003fc6270 */
[----:B-----5:R5:W-:Y:S01]  /*512b0*/  @P3 STG.E.U16 [R8.64], R18 ;  /* 0x0000001208003986 */ /* 0x020be2000c101506 */
[----:B------:R-:W-:Y:S02]  /*512c0*/  ISETP.LT.AND P3, PT, R19, c[0x0][0x178], !P1 ;  /* 0x00005e0013007a0c */ /* 0x000fe40004f61270 */
[----:B------:R-:W-:Y:S01]  /*512d0*/  ISETP.LT.AND P1, PT, R27, c[0x0][0x178], !P1 ;  /* 0x00005e001b007a0c */ /* 0x000fe20004f21270 */
[C---:B0-----:R-:W-:Y:S01]  /*512e0*/  IMAD.WIDE R4, R10.reuse, 0x2, R24 ;  /* 0x000000020a047825 */ /* 0x041fe200078e0218 */
[----:B------:R-:W-:Y:S02]  /*512f0*/  IADD3 R10, R10, c[0x0][0x198], RZ ;  /* 0x000066000a0a7a10 */ /* 0x000fe40007ffe0ff */
[----:B------:R-:W-:-:S03]  /*51300*/  IADD3 R12, R16, 0xbc, RZ ;  /* 0x000000bc100c7810 */ /* 0x000fc60007ffe0ff */
[----:B-1----:R-:W-:Y:S01]  /*51310*/  IMAD.WIDE R6, R10, 0x2, R2 ;  /* 0x000000020a067825 */ /* 0x002fe200078e0202 */
[----:B-----5:R-:W-:Y:S02]  /*51320*/  PRMT R9, R18, 0x7632, R9 ;  /* 0x0000763212097816 */ /* 0x020fe40000000009 */
[----:B------:R-:W-:Y:S02]  /*51330*/  IADD3 R8, R10, c[0x0][0x198], RZ ;  /* 0x000066000a087a10 */ /* 0x000fe40007ffe0ff */
[----:B------:R-:W-:Y:S02]  /*51340*/  ISETP.GE.AND P0, PT, R12, c[0x0][0x17c], PT ;  /* 0x00005f000c007a0c */ /* 0x000fe40003f06270 */
[----:B------:R-:W-:Y:S01]  /*51350*/  IADD3 R12, R16, 0xbe, RZ ;  /* 0x000000be100c7810 */ /* 0x000fe20007ffe0ff */
[----:B---3--:R0:W-:Y:S01]  /*51360*/  @P4 STG.E.U16 [R4.64], R23 ;  /* 0x0000001704004986 */ /* 0x0081e2000c101506 */
[----:B------:R-:W-:Y:S02]  /*51370*/  ISETP.LT.AND P4, PT, R19, c[0x0][0x178], !P6 ;  /* 0x00005e0013007a0c */ /* 0x000fe40007781270 */
[----:B------:R-:W-:-:S02]  /*51380*/  ISETP.LT.AND P6, PT, R27, c[0x0][0x178], !P6 ;  /* 0x00005e001b007a0c */ /* 0x000fc400077c1270 */
[----:B------:R-:W-:Y:S01]  /*51390*/  PRMT R0, R23, 0x7632, R0 ;  /* 0x0000763217007816 */ /* 0x000fe20000000000 */
[----:B------:R1:W-:Y:S01]  /*513a0*/  @P3 STG.E.U16 [R6.64], R9 ;  /* 0x0000000906003986 */ /* 0x0003e2000c101506 */
[----:B0-----:R-:W-:-:S03]  /*513b0*/  IMAD.WIDE R4, R10, 0x2, R24 ;  /* 0x000000020a047825 */ /* 0x001fc600078e0218 */
[----:B------:R-:W3:Y:S04]  /*513c0*/  LDL.LU R23, [R1+0x29c] ;  /* 0x00029c0001177983 */ /* 0x000ee80000300800 */
[----:B------:R0:W-:Y:S01]  /*513d0*/  @P1 STG.E.U16 [R4.64], R0 ;  /* 0x0000000004001986 */ /* 0x0001e2000c101506 */
[----:B-1----:R-:W-:Y:S01]  /*513e0*/  IMAD.WIDE R6, R8, 0x2, R2 ;  /* 0x0000000208067825 */ /* 0x002fe200078e0202 */
[----:B------:R-:W-:-:S04]  /*513f0*/  ISETP.GE.AND P3, PT, R12, c[0x0][0x17c], PT ;  /* 0x00005f000c007a0c */ /* 0x000fc80003f66270 */
[----:B----4-:R-:W-:Y:S01]  /*51400*/  @P4 STG.E.U16 [R6.64], R21 ;  /* 0x0000001506004986 */ /* 0x010fe2000c101506 */
[----:B0-----:R-:W-:Y:S01]  /*51410*/  IMAD.WIDE R4, R8, 0x2, R24 ;  /* 0x0000000208047825 */ /* 0x001fe200078e0218 */
[----:B------:R-:W-:-:S04]  /*51420*/  PRMT R0, R21, 0x7632, R0 ;  /* 0x0000763215007816 */ /* 0x000fc80000000000 */
[----:B--2---:R0:W-:Y:S01]  /*51430*/  @P6 STG.E.U16 [R4.64], R29 ;  /* 0x0000001d04006986 */ /* 0x0041e2000c101506 */
[----:B------:R-:W-:-:S03]  /*51440*/  PRMT R12, R29, 0x7632, R12 ;  /* 0x000076321d0c7816 */ /* 0x000fc6000000000c */
[----:B0-----:R-:W2:Y:S04]  /*51450*/  LDL.LU R29, [R1+0x2cc] ;  /* 0x0002cc00011d7983 */ /* 0x001ea80000300800 */
[----:B------:R-:W4:Y:S01]  /*51460*/  LDL.LU R21, [R1+0x1dc] ;  /* 0x0001dc0001157983 */ /* 0x000f220000300800 */
[----:B------:R-:W-:Y:S02]  /*51470*/  ISETP.LT.AND P4, PT, R19, c[0x0][0x178], !P2 ;  /* 0x00005e0013007a0c */ /* 0x000fe40005781270 */
[----:B------:R-:W-:Y:S02]  /*51480*/  ISETP.LT.AND P2, PT, R27, c[0x0][0x178], !P2 ;  /* 0x00005e001b007a0c */ /* 0x000fe40005741270 */
[----:B------:R-:W-:Y:S02]  /*51490*/  IADD3 R6, R8, c[0x0][0x198], RZ ;  /* 0x0000660008067a10 */ /* 0x000fe40007ffe0ff */
[----:B------:R-:W-:-:S02]  /*514a0*/  ISETP.LT.AND P6, PT, R19, c[0x0][0x178], !P0 ;  /* 0x00005e0013007a0c */ /* 0x000fc400047c1270 */
[----:B------:R-:W-:Y:S02]  /*514b0*/  IADD3 R9, R16, 0xbf, RZ ;  /* 0x000000bf10097810 */ /* 0x000fe40007ffe0ff */
[C---:B------:R-:W-:Y:S01]  /*514c0*/  IADD3 R10, R6.reuse, c[0x0][0x198], RZ ;  /* 0x00006600060a7a10 */ /* 0x040fe20007ffe0ff */
[----:B------:R-:W-:Y:S01]  /*514d0*/  IMAD.WIDE R4, R6, 0x2, R2 ;  /* 0x0000000206047825 */ /* 0x000fe200078e0202 */
[----:B------:R-:W-:-:S03]  /*514e0*/  ISETP.GE.AND P1, PT, R9, c[0x0][0x17c], PT ;  /* 0x00005f0009007a0c */ /* 0x000fc60003f26270 */
[----:B------:R-:W-:Y:S01]  /*514f0*/  IMAD.WIDE R6, R6, 0x2, R24 ;  /* 0x0000000206067825 */ /* 0x000fe200078e0218 */
[----:B------:R0:W-:Y:S03]  /*51500*/  @P4 STG.E.U16 [R4.64], R0 ;  /* 0x0000000004004986 */ /* 0x0001e6000c101506 */
[----:B------:R-:W-:Y:S01]  /*51510*/  IMAD.WIDE R8, R10, 0x2, R2 ;  /* 0x000000020a087825 */ /* 0x000fe200078e0202 */
[----:B------:R1:W-:Y:S04]  /*51520*/  @P2 STG.E.U16 [R6.64], R12 ;  /* 0x0000000c06002986 */ /* 0x0003e8000c101506 */
[----:B------:R-:W-:Y:S01]  /*51530*/  STL [R1+0x1568], R22 ;  /* 0x0015681601007387 */ /* 0x000fe20000100800 */
[----:B------:R-:W-:-:S02]  /*51540*/  IADD3 R13, R16, 0xbd, RZ ;  /* 0x000000bd100d7810 */ /* 0x000fc40007ffe0ff */
[----:B------:R-:W-:Y:S02]  /*51550*/  ISETP.LT.AND P0, PT, R27, c[0x0][0x178], !P0 ;  /* 0x00005e001b007a0c */ /* 0x000fe40004701270 */
[----:B------:R-:W-:Y:S01]  /*51560*/  ISETP.GE.AND P5, PT, R13, c[0x0][0x17c], PT ;  /* 0x00005f000d007a0c */ /* 0x000fe20003fa6270 */
[C---:B0-----:R-:W-:Y:S01]  /*51570*/  IMAD.WIDE R4, R10.reuse, 0x2, R24 ;  /* 0x000000020a047825 */ /* 0x041fe200078e0218 */
[----:B-1----:R-:W-:-:S04]  /*51580*/  IADD3 R6, R10, c[0x0][0x198], RZ ;  /* 0x000066000a067a10 */ /* 0x002fc80007ffe0ff */
[----:B------:R-:W-:Y:S02]  /*51590*/  IADD3 R0, R6, c[0x0][0x198], RZ ;  /* 0x0000660006007a10 */ /* 0x000fe40007ffe0ff */
[----:B------:R-:W-:Y:S01]  /*515a0*/  IADD3 R10, R16, 0xc2, RZ ;  /* 0x000000c2100a7810 */ /* 0x000fe20007ffe0ff */
[----:B---3--:R0:W-:Y:S02]  /*515b0*/  @P6 STG.E.U16 [R8.64], R23 ;  /* 0x0000001708006986 */ /* 0x0081e4000c101506 */
[----:B0-----:R-:W-:Y:S02]  /*515c0*/  PRMT R9, R23, 0x7632, R9 ;  /* 0x0000763217097816 */ /* 0x001fe40000000009 */
[----:B------:R-:W-:Y:S01]  /*515d0*/  ISETP.LT.AND P6, PT, R19, c[0x0][0x178], !P5 ;  /* 0x00005e0013007a0c */ /* 0x000fe20006fc1270 */
[----:B------:R0:W-:Y:S01]  /*515e0*/  @P0 STG.E.U16 [R4.64], R11 ;  /* 0x0000000b04000986 */ /* 0x0001e2000c101506 */
[----:B------:R-:W-:Y:S02]  /*515f0*/  ISETP.LT.AND P5, PT, R27, c[0x0][0x178], !P5 ;  /* 0x00005e001b007a0c */ /* 0x000fe40006fa1270 */
[----:B------:R-:W-:-:S02]  /*51600*/  ISETP.LT.AND P0, PT, R19, c[0x0][0x178], !P3 ;  /* 0x00005e0013007a0c */ /* 0x000fc40005f01270 */
[----:B------:R-:W-:Y:S01]  /*51610*/  PRMT R8, R11, 0x7632, R8 ;  /* 0x000076320b087816 */ /* 0x000fe20000000008 */
[----:B0-----:R-:W-:-:S04]  /*51620*/  IMAD.WIDE R4, R6, 0x2, R2 ;  /* 0x0000000206047825 */ /* 0x001fc800078e0202 */
[----:B------:R-:W-:Y:S02]  /*51630*/  IMAD.WIDE R6, R6, 0x2, R24 ;  /* 0x0000000206067825 */ /* 0x000fe400078e0218 */
[----:B------:R0:W-:Y:S01]  /*51640*/  @P6 STG.E.U16 [R4.64], R9 ;  /* 0x0000000904006986 */ /* 0x0001e2000c101506 */
[----:B------:R-:W-:Y:S02]  /*51650*/  ISETP.GE.AND P6, PT, R10, c[0x0][0x17c], PT ;  /* 0x00005f000a007a0c */ /* 0x000fe40003fc6270 */
[C---:B------:R-:W-:Y:S01]  /*51660*/  IADD3 R13, R16.reuse, 0xc0, RZ ;  /* 0x000000c0100d7810 */ /* 0x040fe20007ffe0ff */
[----:B------:R-:W-:Y:S01]  /*51670*/  @P5 STG.E.U16 [R6.64], R8 ;  /* 0x0000000806005986 */ /* 0x000fe2000c101506 */
[----:B------:R-:W-:Y:S01]  /*51680*/  IADD3 R14, R16, 0xc1, RZ ;  /* 0x000000c1100e7810 */ /* 0x000fe20007ffe0ff */
[----:B0-----:R-:W-:Y:S01]  /*51690*/  IMAD.WIDE R4, R0, 0x2, R2 ;  /* 0x0000000200047825 */ /* 0x001fe200078e0202 */
[----:B------:R-:W-:Y:S02]  /*516a0*/  ISETP.GE.AND P4, PT, R13, c[0x0][0x17c], PT ;  /* 0x00005f000d007a0c */ /* 0x000fe40003f86270 */
[----:B------:R-:W-:Y:S01]  /*516b0*/  ISETP.GE.AND P2, PT, R14, c[0x0][0x17c], PT ;  /* 0x00005f000e007a0c */ /* 0x000fe20003f46270 */
[----:B----4-:R-:W-:Y:S04]  /*516c0*/  STL.64 [R1+0x1560], R20 ;  /* 0x0015601401007387 */ /* 0x010fe80000100a00 */
[----:B------:R-:W0:Y:S01]  /*516d0*/  LDS.128 R20, [R28] ;  /* 0x000000001c147984 */ /* 0x000e220000000c00 */
[----:B--2---:R-:W-:-:S03]  /*516e0*/  PRMT R10, R29, 0x7632, R10 ;  /* 0x000076321d0a7816 */ /* 0x004fc6000000000a */
[----:B------:R1:W-:Y:S02]  /*516f0*/  @P0 STG.E.U16 [R4.64], R29 ;  /* 0x0000001d04000986 */ /* 0x0003e4000c101506 */
[----:B-1----:R-:W-:Y:S01]  /*51700*/  LOP3.LUT R29, R28, 0x20, RZ, 0x3c, !PT ;  /* 0x000000201c1d7812 */ /* 0x002fe200078e3cff */
[----:B0-----:R-:W-:Y:S01]  /*51710*/  IMAD.MOV.U32 R15, RZ, RZ, R20 ;  /* 0x000000ffff0f7224 */ /* 0x001fe200078e0014 */
[----:B------:R-:W-:Y:S04]  /*51720*/  STL [R1+0x24], R21 ;  /* 0x0000241501007387 */ /* 0x000fe80000100800 */
[----:B------:R0:W-:Y:S04]  /*51730*/  STL.64 [R1+0x28], R22 ;  /* 0x0000281601007387 */ /* 0x0001e80000100a00 */
[----:B0-----:R-:W2:Y:S04]  /*51740*/  LDL.LU R22, [R1+0x1568] ;  /* 0x0015680001167983 */ /* 0x001ea80000300800 */
[----:B------:R-:W3:Y:S04]  /*51750*/  LDL.LU.64 R20, [R1+0x1560] ;  /* 0x0015600001147983 */ /* 0x000ee80000300a00 */
[----:B------:R-:W-:Y:S04]  /*51760*/  STL.64 [R1+0x1558], R14 ;  /* 0x0015580e01007387 */ /* 0x000fe80000100a00 */
[----:B------:R-:W0:Y:S04]  /*51770*/  LDS.128 R12, [R29] ;  /* 0x000000001d0c7984 */ /* 0x000e280000000c00 */
[----:B------:R-:W4:Y:S04]  /*51780*/  LDL.LU R23, [R1+0x2d0] ;  /* 0x0002d00001177983 */ /* 0x000f280000300800 */
[----:B0-----:R-:W-:Y:S04]  /*51790*/  STL [R1+0x34], R13 ;  /* 0x0000340d01007387 */ /* 0x001fe80000100800 */
[----:B------:R0:W-:Y:S04]  /*517a0*/  STL.64 [R1+0x38], R14 ;  /* 0x0000380e01007387 */ /* 0x0001e80000100a00 */
[----:B0-----:R-:W5:Y:S01]  /*517b0*/  LDL.LU.64 R14, [R1+0x1558] ;  /* 0x00155800010e7983 */ /* 0x001f620000300a00 */
[----:B------:R-:W-:Y:S01]  /*517c0*/  ISETP.LT.AND P3, PT, R27, c[0x0][0x178], !P3 ;  /* 0x00005e001b007a0c */ /* 0x000fe20005f61270 */
[----:B------:R-:W-:Y:S01]  /*517d0*/  IMAD.WIDE R6, R0, 0x2, R24 ;  /* 0x0000000200067825 */ /* 0x000fe200078e0218 */
[----:B------:R-:W-:-:S03]  /*517e0*/  ISETP.LT.AND P0, PT, R19, c[0x0][0x178], !P1 ;  /* 0x00005e0013007a0c */ /* 0x000fc60004f01270 */
[----:B------:R-:W-:Y:S01]  /*517f0*/  IMAD.MOV.U32 R13, RZ, RZ, R12 ;  /* 0x000000ffff0d7224 */ /* 0x000fe200078e000c */
[----:B------:R-:W-:Y:S02]  /*51800*/  IADD3 R12, R16, 0xc4, RZ ;  /* 0x000000c4100c7810 */ /* 0x000fe40007ffe0ff */
[----:B------:R-:W-:-:S05]  /*51810*/  LOP3.LUT R29, R28, 0x40, RZ, 0x3c, !PT ;  /* 0x000000401c1d7812 */ /* 0x000fca00078e3cff */
[----:B---3--:R0:W-:Y:S01]  /*51820*/  @P3 STG.E.U16 [R6.64], R21 ;  /* 0x0000001506003986 */ /* 0x0081e2000c101506 */
[----:B------:R-:W-:Y:S02]  /*51830*/  PRMT R11, R21, 0x7632, R11 ;  /* 0x00007632150b7816 */ /* 0x000fe4000000000b */
[----:B0-----:R-:W-:Y:S01]  /*51840*/  IADD3 R6, R0, c[0x0][0x198], RZ ;  /* 0x0000660000067a10 */ /* 0x001fe20007ffe0ff */
[----:B------:R-:W3:Y:S04]  /*51850*/  LDL.LU R21, [R1+0x2f0] ;  /* 0x0002f00001157983 */ /* 0x000ee80000300800 */
[----:B------:R-:W-:-:S05]  /*51860*/  IMAD.WIDE R4, R6, 0x2, R2 ;  /* 0x0000000206047825 */ /* 0x000fca00078e0202 */
[----:B------:R-:W-:Y:S01]  /*51870*/  @P0 STG.E.U16 [R4.64], R10 ;  /* 0x0000000a04000986 */ /* 0x000fe2000c101506 */
[----:B------:R-:W-:-:S03]  /*51880*/  ISETP.GE.AND P0, PT, R12, c[0x0][0x17c], PT ;  /* 0x00005f000c007a0c */ /* 0x000fc60003f06270 */
[----:B-----5:R-:W-:Y:S04]  /*51890*/  STL.64 [R1+0x1550], R14 ;  /* 0x0015500e01007387 */ /* 0x020fe80000100a00 */
[----:B------:R-:W-:Y:S04]  /*518a0*/  STL [R1+0x154c], R13 ;  /* 0x00154c0d01007387 */ /* 0x000fe80000100800 */
[----:B------:R-:W0:Y:S04]  /*518b0*/  LDS.128 R12, [R29] ;  /* 0x000000001d0c7984 */ /* 0x000e280000000c00 */
[----:B0-----:R-:W-:Y:S04]  /*518c0*/  STL [R1+0x14], R13 ;  /* 0x0000140d01007387 */ /* 0x001fe80000100800 */
[----:B------:R0:W-:Y:S04]  /*518d0*/  STL.64 [R1+0x18], R14 ;  /* 0x0000180e01007387 */ /* 0x0001e80000100a00 */
[----:B0-----:R-:W5:Y:S01]  /*518e0*/  LDL.LU.64 R14, [R1+0x1550] ;  /* 0x00155000010e7983 */ /* 0x001f620000300a00 */
[----:B------:R-:W-:-:S02]  /*518f0*/  ISETP.LT.AND P1, PT, R27, c[0x0][0x178], !P1 ;  /* 0x00005e001b007a0c */ /* 0x000fc40004f21270 */
[----:B------:R-:W-:Y:S01]  /*51900*/  ISETP.LT.AND P3, PT, R19, c[0x0][0x178], !P4 ;  /* 0x00005e0013007a0c */ /* 0x000fe20006761270 */
[----:B------:R-:W2:Y:S01]  /*51910*/  LDL.LU R13, [R1+0x154c] ;  /* 0x00154c00010d7983 */ /* 0x000ea20000300800 */
[----:B------:R-:W-:Y:S02]  /*51920*/  IADD3 R9, R16, 0xc3, RZ ;  /* 0x000000c310097810 */ /* 0x000fe40007ffe0ff */
[C---:B------:R-:W-:Y:S01]  /*51930*/  IADD3 R0, R6.reuse, c[0x0][0x198], RZ ;  /* 0x0000660006007a10 */ /* 0x040fe20007ffe0ff */
[----:B------:R-:W-:Y:S01]  /*51940*/  IMAD.WIDE R6, R6, 0x2, R24 ;  /* 0x0000000206067825 */ /* 0x000fe200078e0218 */
[----:B------:R-:W-:Y:S02]  /*51950*/  ISETP.GE.AND P5, PT, R9, c[0x0][0x17c], PT ;  /* 0x00005f0009007a0c */ /* 0x000fe40003fa6270 */
[----:B------:R-:W-:Y:S01]  /*51960*/  ISETP.LT.AND P4, PT, R27, c[0x0][0x178], !P4 ;  /* 0x00005e001b007a0c */ /* 0x000fe20006781270 */
[----:B------:R-:W-:Y:S01]  /*51970*/  IMAD.WIDE R8, R0, 0x2, R2 ;  /* 0x0000000200087825 */ /* 0x000fe200078e0202 */
[----:B------:R-:W-:Y:S01]  /*51980*/  IADD3 R4, R16, 0xc5, RZ ;  /* 0x000000c510047810 */ /* 0x000fe20007ffe0ff */
[----:B------:R0:W-:Y:S04]  /*51990*/  @P1 STG.E.U16 [R6.64], R11 ;  /* 0x0000000b06001986 */ /* 0x0001e8000c101506 */
[----:B----4-:R1:W-:Y:S01]  /*519a0*/  @P3 STG.E.U16 [R8.64], R23 ;  /* 0x0000001708003986 */ /* 0x0103e2000c101506 */
[----:B------:R-:W-:-:S02]  /*519b0*/  ISETP.LT.AND P3, PT, R19, c[0x0][0x178], !P2 ;  /* 0x00005e0013007a0c */ /* 0x000fc40005761270 */
[----:B------:R-:W-:Y:S02]  /*519c0*/  ISETP.LT.AND P2, PT, R27, c[0x0][0x178], !P2 ;  /* 0x00005e001b007a0c */ /* 0x000fe40005741270 */
[----:B------:R-:W-:Y:S01]  /*519d0*/  ISETP.GE.AND P1, PT, R4, c[0x0][0x17c], PT ;  /* 0x00005f0004007a0c */ /* 0x000fe20003f26270 */
[C---:B0-----:R-:W-:Y:S01]  /*519e0*/  IMAD.WIDE R6, R0.reuse, 0x2, R24 ;  /* 0x0000000200067825 */ /* 0x041fe200078e0218 */
[----:B------:R-:W-:Y:S02]  /*519f0*/  IADD3 R4, R0, c[0x0][0x198], RZ ;  /* 0x0000660000047a10 */ /* 0x000fe40007ffe0ff */
[----:B------:R-:W-:Y:S02]  /*51a00*/  PRMT R10, R23, 0x7632, R10 ;  /* 0x00007632170a7816 */ /* 0x000fe4000000000a */
[----:B------:R-:W-:Y:S01]  /*51a10*/  IADD3 R0, R4, c[0x0][0x198], RZ ;  /* 0x0000660004007a10 */ /* 0x000fe20007ffe0ff */
[----:B-1----:R-:W4:Y:S04]  /*51a20*/  LDL.LU R23, [R1+0x300] ;  /* 0x0003000001177983 */ /* 0x002f280000300800 */
[----:B-----5:R0:W-:Y:S01]  /*51a30*/  @P4 STG.E.U16 [R6.64], R15 ;  /* 0x0000000f06004986 */ /* 0x0201e2000c101506 */
[----:B------:R-:W-:-:S02]  /*51a40*/  ISETP.LT.AND P4, PT, R19, c[0x0][0x178], !P6 ;  /* 0x00005e0013007a0c */ /* 0x000fc40007781270 */
[----:B------:R-:W-:Y:S01]  /*51a50*/  PRMT R8, R15, 0x7632, R8 ;  /* 0x000076320f087816 */ /* 0x000fe20000000008 */
[----:B0-----:R-:W-:-:S04]  /*51a60*/  IMAD.WIDE R6, R4, 0x2, R2 ;  /* 0x0000000204067825 */ /* 0x001fc800078e0202 */
[----:B------:R-:W-:Y:S01]  /*51a70*/  IMAD.WIDE R4, R4, 0x2, R24 ;  /* 0x0000000204047825 */ /* 0x000fe200078e0218 */
[----:B------:R0:W-:Y:S04]  /*51a80*/  @P3 STG.E.U16 [R6.64], R10 ;  /* 0x0000000a06003986 */ /* 0x0001e8000c101506 */
[----:B------:R-:W-:Y:S01]  /*51a90*/  @P2 STG.E.U16 [R4.64], R8 ;  /* 0x0000000804002986 */ /* 0x000fe2000c101506 */
[----:B------:R-:W-:Y:S02]  /*51aa0*/  ISETP.LT.AND P2, PT, R19, c[0x0][0x178], !P5 ;  /* 0x00005e0013007a0c */ /* 0x000fe40006f41270 */
[----:B------:R-:W-:Y:S01]  /*51ab0*/  LOP3.LUT R19, R28, 0x60, RZ, 0x3c, !PT ;  /* 0x000000601c137812 */ /* 0x000fe200078e3cff */
[----:B0-----:R-:W-:-:S05]  /*51ac0*/  IMAD.WIDE R6, R0, 0x2, R2 ;  /* 0x0000000200067825 */ /* 0x001fca00078e0202 */
[----:B---3--:R-:W-:Y:S04]  /*51ad0*/  @P4 STG.E.U16 [R6.64], R21 ;  /* 0x0000001506004986 */ /* 0x008fe8000c101506 */
[----:B------:R-:W0:Y:S04]  /*51ae0*/  LDS.128 R4, [R19] ;  /* 0x0000000013047984 */ /* 0x000e280000000c00 */
[----:B0-----:R0:W-:Y:S04]  /*51af0*/  STL [R1+0x1530], R5 ;  /* 0x0015300501007387 */ /* 0x0011e80000100800 */
[----:B0-----:R-:W3:Y:S04]  /*51b00*/  LDL R5, [R1+0xce8] ;  /* 0x000ce80001057983 */ /* 0x001ee80000100800 */
[----:B------:R-:W-:Y:S04]  /*51b10*/  STL [R1+0x152c], R6 ;  /* 0x00152c0601007387 */ /* 0x000fe80000100800 */
[----:B------:R0:W-:Y:S04]  /*51b20*/  STL [R1+0x1528], R7 ;  /* 0x0015280701007387 */ /* 0x0001e80000100800 */
[----:B0-----:R-:W5:Y:S01]  /*51b30*/  LDL R7, [R1+0xcec] ;  /* 0x000cec0001077983 */ /* 0x001f620000100800 */
[----:B------:R-:W-:-:S02]  /*51b40*/  ISETP.LT.AND P6, PT, R27, c[0x0][0x178], !P6 ;  /* 0x00005e001b007a0c */ /* 0x000fc400077c1270 */
[C---:B------:R-:W-:Y:S01]  /*51b50*/  IADD3 R9, R16.reuse, 0xc6, RZ ;  /* 0x000000c610097810 */ /* 0x040fe20007ffe0ff */
[----:B------:R-:W-:Y:S01]  /*51b60*/  IMAD.MOV.U32 R17, RZ, RZ, R12 ;  /* 0x000000ffff117224 */ /* 0x000fe200078e000c */
[----:B------:R-:W-:Y:S02]  /*51b70*/  IADD3 R10, R16, 0xc7, RZ ;  /* 0x000000c7100a7810 */ /* 0x000fe40007ffe0ff */
[C---:B------:R-:W-:Y:S02]  /*51b80*/  IADD3 R12, R0.reuse, c[0x0][0x198], RZ ;  /* 0x00006600000c7a10 */ /* 0x040fe40007ffe0ff */
[----:B------:R-:W-:Y:S01]  /*51b90*/  ISETP.GE.AND P3, PT, R9, c[0x0][0x17c], PT ;  /* 0x00005f0009007a0c */ /* 0x000fe20003f66270 */
[----:B------:R-:W-:Y:S01]  /*51ba0*/  IMAD.WIDE R8, R0, 0x2, R24 ;  /* 0x0000000200087825 */ /* 0x000fe200078e0218 */
[----:B------:R-:W-:Y:S02]  /*51bb0*/  ISETP.GE.AND P4, PT, R10, c[0x0][0x17c], PT ;  /* 0x00005f000a007a0c */ /* 0x000fe40003f86270 */
[----:B------:R-:W-:Y:S01]  /*51bc0*/  PRMT R0, R21, 0x7632, R0 ;  /* 0x0000763215007816 */ /* 0x000fe20000000000 */
[C---:B------:R-:W-:Y:S01]  /*51bd0*/  IMAD.WIDE R10, R12.reuse, 0x2, R2 ;  /* 0x000000020c0a7825 */ /* 0x040fe200078e0202 */
[----:B------:R-:W-:Y:S01]  /*51be0*/  ISETP.LT.AND P5, PT, R27, c[0x0][0x178], !P5 ;  /* 0x00005e001b007a0c */ /* 0x000fe20006fa1270 */
[----:B--2---:R0:W-:Y:S04]  /*51bf0*/  @P6 STG.E.U16 [R8.64], R13 ;  /* 0x0000000d08006986 */ /* 0x0041e8000c101506 */
[----:B------:R1:W-:Y:S01]  /*51c00*/  @P2 STG.E.U16 [R10.64], R0 ;  /* 0x000000000a002986 */ /* 0x0003e2000c101506 */
[----:B------:R-:W-:Y:S01]  /*51c10*/  PRMT R14, R13, 0x7632, R14 ;  /* 0x000076320d0e7816 */ /* 0x000fe2000000000e */
[C---:B0-----:R-:W-:Y:S01]  /*51c20*/  IMAD.WIDE R8, R12.reuse, 0x2, R24 ;  /* 0x000000020c087825 */ /* 0x041fe200078e0218 */
[----:B-1----:R-:W-:-:S05]  /*51c30*/  IADD3 R0, R12, c[0x0][0x198], RZ ;  /* 0x000066000c007a10 */ /* 0x002fca0007ffe0ff */
[----:B------:R-:W-:Y:S01]  /*51c40*/  @P5 STG.E.U16 [R8.64], R14 ;  /* 0x0000000e08005986 */ /* 0x000fe2000c101506 */
[----:B------:R-:W-:Y:S01]  /*51c50*/  IMAD.WIDE R10, R0, 0x2, R2 ;  /* 0x00000002000a7825 */ /* 0x000fe200078e0202 */
[----:B----4-:R-:W-:Y:S02]  /*51c60*/  PRMT R22, R23, 0x7632, R22 ;  /* 0x0000763217167816 */ /* 0x010fe40000000016 */
[----:B------:R-:W0:Y:S01]  /*51c70*/  S2R R6, SR_TID.X ;  /* 0x0000000000067919 */ /* 0x000e220000002100 */
[----:B-----5:R-:W-:-:S13]  /*51c80*/  ISETP.LT.AND P6, PT, R7, c[0x0][0x178], !P0 ;  /* 0x00005e0007007a0c */ /* 0x020fda00047c1270 */
[----:B------:R-:W-:Y:S04]  /*51c90*/  @P6 STG.E.U16 [R10.64], R23 ;  /* 0x000000170a006986 */ /* 0x000fe8000c101506 */
[----:B------:R1:W2:Y:S04]  /*51ca0*/  LDS.128 R8, [R28+0x800] ;  /* 0x000800001c087984 */ /* 0x0002a80000000c00 */
[----:B-1----:R-:W4:Y:S04]  /*51cb0*/  LDL.LU R28, [R1+0x310] ;  /* 0x00031000011c7983 */ /* 0x002f280000300800 */
[----:B--2---:R0:W-:Y:S04]  /*51cc0*/  STL.64 [R1+0x1538], R10 ;  /* 0x0015380a01007387 */ /* 0x0041e80000100a00 */
[----:B------:R-:W2:Y:S01]  /*51cd0*/  LDL.LU R23, [R1+0x340] ;  /* 0x0003400001177983 */ /* 0x000ea20000300800 */
[----:B------:R-:W-:Y:S01]  /*51ce0*/  ISETP.LT.AND P0, PT, R27, c[0x0][0x178], !P0 ;  /* 0x00005e001b007a0c */ /* 0x000fe20004701270 */
[----:B------:R-:W-:Y:S01]  /*51cf0*/  IMAD.WIDE R12, R0, 0x2, R24 ;  /* 0x00000002000c7825 */ /* 0x000fe200078e0218 */
[----:B0-----:R-:W-:-:S03]  /*51d00*/  LOP3.LUT R10, R6, 0x7f, RZ, 0xc0, !PT ;  /* 0x0000007f060a7812 */ /* 0x001fc600078ec0ff */
[----:B------:R-:W-:Y:S01]  /*51d10*/  IMAD.SHL.U32 R6, R6, 0x800, RZ ;  /* 0x0000080006067824 */ /* 0x000fe200078e00ff */
[----:B------:R-:W-:-:S07]  /*51d20*/  IADD3 R14, R0, c[0x0][0x198], RZ ;  /* 0x00006600000e7a10 */ /* 0x000fce0007ffe0ff */
[----:B------:R0:W-:Y:S01]  /*51d30*/  @P0 STG.E.U16 [R12.64], R17 ;  /* 0x000000110c000986 */ /* 0x0001e2000c101506 */
[----:B------:R-:W-:Y:S02]  /*51d40*/  ISETP.LT.AND P0, PT, R7, c[0x0][0x178], !P1 ;  /* 0x00005e0007007a0c */ /* 0x000fe40004f01270 */
[----:B------:R-:W-:Y:S02]  /*51d50*/  LOP3.LUT R6, R6, 0x3000, RZ, 0xc0, !PT ;  /* 0x0000300006067812 */ /* 0x000fe400078ec0ff */
[----:B------:R-:W-:Y:S02]  /*51d60*/  ISETP.LT.AND P1, PT, R27, c[0x0][0x178], !P1 ;  /* 0x00005e001b007a0c */ /* 0x000fe40004f21270 */
[----:B---3--:R-:W-:Y:S01]  /*51d70*/  IADD3 R15, R5, 0xc8, RZ ;  /* 0x000000c8050f7810 */ /* 0x008fe20007ffe0ff */
[----:B------:R-:W-:Y:S01]  /*51d80*/  IMAD R6, R10, 0x10, R6 ;  /* 0x000000100a067824 */ /* 0x000fe200078e0206 */
[C---:B------:R-:W-:Y:S02]  /*51d90*/  IADD3 R0, R14.reuse, c[0x0][0x198], RZ ;  /* 0x000066000e007a10 */ /* 0x040fe40007ffe0ff */
[----:B------:R-:W-:Y:S01]  /*51da0*/  ISETP.GE.AND P2, PT, R15, c[0x0][0x17c], PT ;  /* 0x00005f000f007a0c */ /* 0x000fe20003f46270 */
[----:B0-----:R-:W-:Y:S01]  /*51db0*/  IMAD.WIDE R12, R14, 0x2, R2 ;  /* 0x000000020e0c7825 */ /* 0x001fe200078e0202 */
[----:B------:R-:W-:-:S02]  /*51dc0*/  PRMT R20, R17, 0x7632, R20 ;  /* 0x0000763211147816 */ /* 0x000fc40000000014 */
[----:B------:R-:W-:Y:S01]  /*51dd0*/  LOP3.LUT R6, R6, 0x20, RZ, 0x3c, !PT ;  /* 0x0000002006067812 */ /* 0x000fe200078e3cff */
[----:B------:R-:W-:Y:S01]  /*51de0*/  IMAD.WIDE R14, R14, 0x2, R24 ;  /* 0x000000020e0e7825 */ /* 0x000fe200078e0218 */
[----:B------:R-:W-:Y:S04]  /*51df0*/  @P0 STG.E.U16 [R12.64], R22 ;  /* 0x000000160c000986 */ /* 0x000fe8000c101506 */
[----:B------:R0:W-:Y:S04]  /*51e00*/  @P1 STG.E.U16 [R14.64], R20 ;  /* 0x000000140e001986 */ /* 0x0001e8000c101506 */
[----:B------:R-:W1:Y:S01]  /*51e10*/  LDS.128 R12, [R6+0x800] ;  /* 0x00080000060c7984 */ /* 0x000e620000000c00 */
[----:B------:R-:W-:-:S02]  /*51e20*/  ISETP.LT.AND P6, PT, R7, c[0x0][0x178], !P3 ;  /* 0x00005e0007007a0c */ /* 0x000fc40005fc1270 */
[----:B------:R-:W-:Y:S02]  /*51e30*/  IADD3 R16, R5, 0xc9, RZ ;  /* 0x000000c905107810 */ /* 0x000fe40007ffe0ff */
[----:B------:R-:W-:Y:S02]  /*51e40*/  ISETP.LT.AND P3, PT, R27, c[0x0][0x178], !P3 ;  /* 0x00005e001b007a0c */ /* 0x000fe40005f61270 */
[----:B------:R-:W-:Y:S01]  /*51e50*/  ISETP.GE.AND P5, PT, R16, c[0x0][0x17c], PT ;  /* 0x00005f0010007a0c */ /* 0x000fe20003fa6270 */
[----:B------:R-:W-:Y:S01]  /*51e60*/  IMAD.WIDE R16, R0, 0x2, R2 ;  /* 0x0000000200107825 */ /* 0x000fe200078e0202 */
[----:B------:R-:W-:-:S03]  /*51e70*/  ISETP.LT.AND P1, PT, R7, c[0x0][0x178], !P4 ;  /* 0x00005e0007007a0c */ /* 0x000fc60006721270 */
[----:B------:R-:W-:Y:S01]  /*51e80*/  IMAD.WIDE R18, R0, 0x2, R24 ;  /* 0x0000000200127825 */ /* 0x000fe200078e0218 */
[C---:B------:R-:W-:Y:S02]  /*51e90*/  IADD3 R21, R5.reuse, 0xca, RZ ;  /* 0x000000ca05157810 */ /* 0x040fe40007ffe0ff */
[----:B0-----:R-:W-:Y:S02]  /*51ea0*/  IADD3 R20, R5, 0xcb, RZ ;  /* 0x000000cb05147810 */ /* 0x001fe40007ffe0ff */
[----:B------:R-:W-:Y:S02]  /*51eb0*/  ISETP.GE.AND P0, PT, R21, c[0x0][0x17c], PT ;  /* 0x00005f0015007a0c */ /* 0x000fe40003f06270 */
[----:B------:R-:W-:Y:S01]  /*51ec0*/  IADD3 R21, R5, 0xcc, RZ ;  /* 0x000000cc05157810 */ /* 0x000fe20007ffe0ff */
[----:B-1----:R-:W-:Y:S01]  /*51ed0*/  STL.64 [R1+0x1540], R14 ;  /* 0x0015400e01007387 */ /* 0x002fe20000100a00 */
[----:B------:R-:W-:-:S03]  /*51ee0*/  ISETP.LT.AND P4, PT, R27, c[0x0][0x178], !P4 ;  /* 0x00005e001b007a0c */ /* 0x000fc60006781270 */
[----:B----4-:R0:W-:Y:S04]  /*51ef0*/  @P6 STG.E.U16 [R16.64], R28 ;  /* 0x0000001c10006986 */ /* 0x0101e8000c101506 */
[----:B------:R1:W-:Y:S01]  /*51f00*/  @P3 STG.E.U16 [R18.64], R4 ;  /* 0x0000000412003986 */ /* 0x0003e2000c101506 */
[----:B0-----:R-:W-:Y:S02]  /*51f10*/  IADD3 R16, R0, c[0x0][0x198], RZ ;  /* 0x0000660000107a10 */ /* 0x001fe40007ffe0ff */
[----:B-1----:R-:W-:-:S03]  /*51f20*/  PRMT R4, R28, 0x7632, R4 ;  /* 0x000076321c047816 */ /* 0x002fc60000000004 */
[----:B------:R-:W-:Y:S01]  /*51f30*/  IMAD.WIDE R18, R16, 0x2, R2 ;  /* 0x0000000210127825 */ /* 0x000fe200078e0202 */
[----:B------:R-:W-:-:S04]  /*51f40*/  PRMT R22, R4, 0x7632, R22 ;  /* 0x0000763204167816 */ /* 0x000fc80000000016 */
[----:B------:R0:W-:Y:S02]  /*51f50*/  @P1 STG.E.U16 [R18.64], R4 ;  /* 0x0000000412001986 */ /* 0x0001e4000c101506 */
[----:B0-----:R-:W-:Y:S02]  /*51f60*/  IADD3 R4, R5, 0xcd, RZ ;  /* 0x000000cd05047810 */ /* 0x001fe40007ffe0ff */
[----:B------:R-:W3:Y:S01]  /*51f70*/  LDL.LU R5, [R1+0x330] ;  /* 0x0003300001057983 */ /* 0x000ee20000300800 */
[----:B------:R-:W-:Y:S02]  /*51f80*/  ISETP.LT.AND P3, PT, R7, c[0x0][0x178], !P2 ;  /* 0x00005e0007007a0c */ /* 0x000fe40005761270 */
[----:B------:R-:W-:Y:S01]  /*51f90*/  ISETP.LT.AND P2, PT, R27, c[0x0][0x178], !P2 ;  /* 0x00005e001b007a0c */ /* 0x000fe20005741270 */
[----:B------:R-:W4:Y:S01]  /*51fa0*/  LDL.LU R6, [R1+0x320] ;  /* 0x0003200001067983 */ /* 0x000f220000300800 */
[C---:B------:R-:W-:Y:S01]  /*51fb0*/  IADD3 R0, R16.reuse, c[0x0][0x198], RZ ;  /* 0x0000660010007a10 */ /* 0x040fe20007ffe0ff */
[----:B------:R-:W-:-:S04]  /*51fc0*/  IMAD.WIDE R16, R16, 0x2, R24 ;  /* 0x0000000210107825 */ /* 0x000fc800078e0218 */
[C---:B------:R-:W-:Y:S01]  /*51fd0*/  IMAD.WIDE R18, R0.reuse, 0x2, R2 ;  /* 0x0000000200127825 */ /* 0x040fe200078e0202 */
[----:B------:R0:W-:Y:S04]  /*51fe0*/  @P4 STG.E.U16 [R16.64], R22 ;  /* 0x0000001610004986 */ /* 0x0001e8000c101506 */
[----:B--2---:R-:W-:Y:S01]  /*51ff0*/  @P3 STG.E.U16 [R18.64], R23 ;  /* 0x0000001712003986 */ /* 0x004fe2000c101506 */
[----:B0-----:R-:W-:-:S05]  /*52000*/  IMAD.WIDE R16, R0, 0x2, R24 ;  /* 0x0000000200107825 */ /* 0x001fca00078e0218 */
[----:B------:R-:W-:Y:S04]  /*52010*/  @P2 STG.E.U16 [R16.64], R8 ;  /* 0x0000000810002986 */ /* 0x000fe8000c101506 */
[----:B------:R0:W1:Y:S04]  /*52020*/  LDS.128 R16, [R29+0x800] ;  /* 0x000800001d107984 */ /* 0x0000680000000c00 */
[----:B0-----:R-:W0:Y:S01]  /*52030*/  S2R R29, SR_TID.X ;  /* 0x00000000001d7919 */ /* 0x001e220000002100 */
[----:B------:R-:W-:Y:S02]  /*52040*/  ISETP.LT.AND P4, PT, R7, c[0x0][0x178], !P5 ;  /* 0x00005e0007007a0c */ /* 0x000fe40006f81270 */
[----:B------:R-:W-:-:S02]  /*52050*/  ISETP.LT.AND P5, PT, R27, c[0x0][0x178], !P5 ;  /* 0x00005e001b007a0c */ /* 0x000fc40006fa1270 */
[----:B------:R-:W-:Y:S02]  /*52060*/  IADD3 R0, R0, c[0x0][0x198], RZ ;  /* 0x0000660000007a10 */ /* 0x000fe40007ffe0ff */
[----:B------:R-:W-:Y:S02]  /*52070*/  PRMT R8, R23, 0x7632, R8 ;  /* 0x0000763217087816 */ /* 0x000fe40000000008 */
[----:B------:R-:W-:Y:S01]  /*52080*/  ISETP.GE.AND P6, PT, R20, c[0x0][0x17c], PT ;  /* 0x00005f0014007a0c */ /* 0x000fe20003fc6270 */
[----:B------:R-:W-:Y:S01]  /*52090*/  IMAD.WIDE R22, R0, 0x2, R2 ;  /* 0x0000000200167825 */ /* 0x000fe200078e0202 */
[----:B------:R-:W-:-:S03]  /*520a0*/  ISETP.GE.AND P1, PT, R21, c[0x0][0x17c], PT ;  /* 0x00005f0015007a0c */ /* 0x000fc60003f26270 */
[C---:B0-----:R-:W-:Y:S01]  /*520b0*/  IMAD.SHL.U32 R11, R29.reuse, 0x800, RZ ;  /* 0x000008001d0b7824 */ /* 0x041fe200078e00ff */
[----:B------:R-:W-:-:S04]  /*520c0*/  LOP3.LUT R10, R29, 0x7f, RZ, 0xc0, !PT ;  /* 0x0000007f1d0a7812 */ /* 0x000fc800078ec0ff */
[----:B------:R-:W-:Y:S01]  /*520d0*/  LOP3.LUT R11, R11, 0x3000, RZ, 0xc0, !PT ;  /* 0x000030000b0b7812 */ /* 0x000fe200078ec0ff */
[----:B------:R-:W-:-:S04]  /*520e0*/  IMAD.WIDE R20, R0, 0x2, R24 ;  /* 0x0000000200147825 */ /* 0x000fc800078e0218 */
[----:B------:R-:W-:Y:S01]  /*520f0*/  IMAD R11, R10, 0x10, R11 ;  /* 0x000000100a0b7824 */ /* 0x000fe200078e020b */
[----:B------:R-:W-:Y:S01]  /*52100*/  PRMT R26, R8, 0x7632, R26 ;  /* 0x00007632081a7816 */ /* 0x000fe2000000001a */
[----:B------:R-:W-:Y:S03]  /*52110*/  @P4 STG.E.U16 [R22.64], R8 ;  /* 0x0000000816004986 */ /* 0x000fe6000c101506 */
[----:B------:R-:W-:Y:S01]  /*52120*/  LOP3.LUT R11, R11, 0x60, RZ, 0x3c, !PT ;  /* 0x000000600b0b7812 */ /* 0x000fe200078e3cff */
[----:B------:R-:W-:Y:S04]  /*52130*/  @P5 STG.E.U16 [R20.64], R26 ;  /* 0x0000001a14005986 */ /* 0x000fe8000c101506 */
[----:B------:R-:W0:Y:S04]  /*52140*/  LDS.128 R20, [R11+0x800] ;  /* 0x000800000b147984 */ /* 0x000e280000000c00 */
[----:B-1----:R1:W-:Y:S04]  /*52150*/  STL [R1+0x1524], R19 ;  /* 0x0015241301007387 */ /* 0x0023e80000100800 */
[----:B-1----:R-:W2:Y:S01]  /*52160*/  LDL.LU R19, [R1+0xce8] ;  /* 0x000ce80001137983 */ /* 0x002ea20000300800 */
[----:B------:R-:W-:-:S02]  /*52170*/  ISETP.LT.AND P2, PT, R7, c[0x0][0x178], !P0 ;  /* 0x00005e0007007a0c */ /* 0x000fc40004741270 */
[----:B------:R-:W-:Y:S01]  /*52180*/  IADD3 R0, R0, c[0x0][0x198], RZ ;  /* 0x0000660000007a10 */ /* 0x000fe20007ffe0ff */
[----:B0-----:R0:W-:Y:S04]  /*52190*/  STL [R1+0x1520], R23 ;  /* 0x0015201701007387 */ /* 0x0011e80000100800 */
[----:B0-----:R-:W5:Y:S01]  /*521a0*/  LDL.LU R23, [R1+0xcf0] ;  /* 0x000cf00001177983 */ /* 0x001f620000300800 */
[----:B------:R-:W-:-:S05]  /*521b0*/  IMAD.WIDE R28, R0, 0x2, R2 ;  /* 0x00000002001c7825 */ /* 0x000fca00078e0202 */
[----:B---3--:R0:W-:Y:S01]  /*521c0*/  @P2 STG.E.U16 [R28.64], R5 ;  /* 0x000000051c002986 */ /* 0x0081e2000c101506 */
[----:B------:R-:W-:-:S03]  /*521d0*/  PRMT R8, R5, 0x7632, R8 ;  /* 0x0000763205087816 */ /* 0x000fc60000000008 */
[----:B0-----:R-:W3:Y:S04]  /*521e0*/  LDL.LU R5, [R1+0x2e0] ;  /* 0x0002e00001057983 */ /* 0x001ee80000300800 */
[----:B------:R-:W3:Y:S01]  /*521f0*/  LDL.LU R11, [R1+0x2d4] ;  /* 0x0002d400010b7983 */ /* 0x000ee20000300800 */
[----:B------:R-:W-:Y:S02]  /*52200*/  ISETP.LT.AND P4, PT, R27, c[0x0][0x178], !P0 ;  /* 0x00005e001b007a0c */ /* 0x000fe40004781270 */
[----:B------:R-:W-:Y:S02]  /*52210*/  ISETP.GE.AND P3, PT, R4, c[0x0][0x17c], PT ;  /* 0x00005f0004007a0c */ /* 0x000fe40003f66270 */
[----:B------:R-:W-:Y:S02]  /*52220*/  ISETP.LT.AND P5, PT, R7, c[0x0][0x178], !P6 ;  /* 0x00005e0007007a0c */ /* 0x000fe400077a1270 */
[----:B------:R-:W-:Y:S01]  /*52230*/  ISETP.LT.AND P6, PT, R27, c[0x0][0x178], !P6 ;  /* 0x00005e001b007a0c */ /* 0x000fe200077c1270 */
[C---:B------:R-:W-:Y:S01]  /*52240*/  IMAD.WIDE R26, R0.reuse, 0x2, R24 ;  /* 0x00000002001a7825 */ /* 0x040fe200078e0218 */
[----:B------:R-:W-:-:S05]  /*52250*/  IADD3 R0, R0, c[0x0][0x198], RZ ;  /* 0x0000660000007a10 */ /* 0x000fca0007ffe0ff */
[----:B------:R0:W-:Y:S01]  /*52260*/  @P4 STG.E.U16 [R26.64], R12 ;  /* 0x0000000c1a004986 */ /* 0x0001e2000c101506 */
[----:B------:R-:W-:Y:S01]  /*52270*/  ISETP.LT.AND P4, PT, R7, c[0x0][0x178], !P1 ;  /* 0x00005e0007007a0c */ /* 0x000fe20004f81270 */
[----:B------:R-:W-:-:S04]  /*52280*/  IMAD.WIDE R28, R0, 0x2, R24 ;  /* 0x00000002001c7825 */ /* 0x000fc800078e0218 */
[----:B0-----:R-:W-:Y:S01]  /*52290*/  IMAD.WIDE R26, R0, 0x2, R2 ;  /* 0x00000002001a7825 */ /* 0x001fe200078e0202 */
[----:B------:R-:W-:-:S04]  /*522a0*/  PRMT R12, R12, 0x7632, R12 ;  /* 0x000076320c0c7816 */ /* 0x000fc8000000000c */
[----:B------:R-:W-:Y:S04]  /*522b0*/  @P5 STG.E.U16 [R26.64], R8 ;  /* 0x000000081a005986 */ /* 0x000fe8000c101506 */
[----:B------:R0:W-:Y:S01]  /*522c0*/  @P6 STG.E.U16 [R28.64], R12 ;  /* 0x0000000c1c006986 */ /* 0x0001e2000c101506 */
[----:B------:R-:W-:Y:S02]  /*522d0*/  ISETP.LT.AND P6, PT, R7, c[0x0][0x178], !P3 ;  /* 0x00005e0007007a0c */ /* 0x000fe40005fc1270 */
[----:B0-----:R-:W-:Y:S02]  /*522e0*/  PRMT R12, R16, 0x7632, R12 ;  /* 0x00007632100c7816 */ /* 0x001fe4000000000c */
[----:B--2---:R-:W-:-:S04]  /*522f0*/  IADD3 R4, R19, 0xce, RZ ;  /* 0x000000ce13047810 */ /* 0x004fc80007ffe0ff */
[----:B------:R-:W-:Y:S02]  /*52300*/  ISETP.GE.AND P0, PT, R4, c[0x0][0x17c], PT ;  /* 0x00005f0004007a0c */ /* 0x000fe40003f06270 */
[----:B------:R-:W-:-:S04]  /*52310*/  IADD3 R4, R19, 0xcf, RZ ;  /* 0x000000cf13047810 */ /* 0x000fc80007ffe0ff */
[----:B------:R-:W-:Y:S02]  /*52320*/  ISETP.GE.AND P2, PT, R4, c[0x0][0x17c], PT ;  /* 0x00005f0004007a0c */ /* 0x000fe40003f46270 */
[----:B------:R-:W-:Y:S02]  /*52330*/  IADD3 R4, R0, c[0x0][0x198], RZ ;  /* 0x0000660000047a10 */ /* 0x000fe40007ffe0ff */
[----:B------:R-:W-:-:S03]  /*52340*/  IADD3 R0, R19, 0xd0, RZ ;  /* 0x000000d013007810 */ /* 0x000fc60007ffe0ff */
[--C-:B------:R-:W-:Y:S01]  /*52350*/  IMAD.WIDE R26, R4, 0x2, R2.reuse ;  /* 0x00000002041a7825 */ /* 0x100fe200078e0202 */
[----:B------:R-:W-:Y:S02]  /*52360*/  ISETP.GE.AND P5, PT, R0, c[0x0][0x17c], PT ;  /* 0x00005f0000007a0c */ /* 0x000fe40003fa6270 */
[----:B------:R-:W-:Y:S02]  /*52370*/  IADD3 R0, R4, c[0x0][0x198], RZ ;  /* 0x0000660004007a10 */ /* 0x000fe40007ffe0ff */
[----:B----4-:R0:W-:Y:S03]  /*52380*/  @P4 STG.E.U16 [R26.64], R6 ;  /* 0x000000061a004986 */ /* 0x0101e6000c101506 */
[----:B------:R-:W-:Y:S01]  /*52390*/  IMAD.WIDE R28, R0, 0x2, R2 ;  /* 0x00000002001c7825 */ /* 0x000fe200078e0202 */
[----:B-----5:R-:W-:-:S03]  /*523a0*/  ISETP.LT.AND P1, PT, R23, c[0x0][0x178], !P1 ;  /* 0x00005e0017007a0c */ /* 0x020fc60004f21270 */
[----:B0-----:R-:W-:Y:S01]  /*523b0*/  IMAD.WIDE R26, R4, 0x2, R24 ;  /* 0x00000002041a7825 */ /* 0x001fe200078e0218 */
[----:B------:R-:W-:Y:S02]  /*523c0*/  PRMT R4, R6, 0x7632, R4 ;  /* 0x0000763206047816 */ /* 0x000fe40000000004 */
[----:B------:R-:W-:Y:S01]  /*523d0*/  ISETP.LT.AND P3, PT, R23, c[0x0][0x178], !P3 ;  /* 0x00005e0017007a0c */ /* 0x000fe20005f61270 */
[----:B------:R-:W-:-:S06]  /*523e0*/  IMAD.WIDE R14, R0, 0x2, R24 ;  /* 0x00000002000e7825 */ /* 0x000fcc00078e0218 */
[----:B------:R-:W-:Y:S01]  /*523f0*/  @P1 STG.E.U16 [R26.64], R16 ;  /* 0x000000101a001986 */ /* 0x000fe2000c101506 */
[----:B------:R-:W-:Y:S02]  /*52400*/  ISETP.LT.AND P1, PT, R7, c[0x0][0x178], !P0 ;  /* 0x00005e0007007a0c */ /* 0x000fe40004721270 */
[----:B------:R-:W-:Y:S01]  /*52410*/  ISETP.LT.AND P0, PT, R23, c[0x0][0x178], !P0 ;  /* 0x00005e0017007a0c */ /* 0x000fe20004701270 */
[----:B------:R0:W-:Y:S02]  /*52420*/  @P6 STG.E.U16 [R28.64], R4 ;  /* 0x000000041c006986 */ /* 0x0001e4000c101506 */
[----:B0-----:R-:W-:Y:S02]  /*52430*/  IADD3 R4, R0, c[0x0][0x198], RZ ;  /* 0x0000660000047a10 */ /* 0x001fe40007ffe0ff */
[----:B------:R0:W-:Y:S03]  /*52440*/  @P3 STG.E.U16 [R14.64], R12 ;  /* 0x0000000c0e003986 */ /* 0x0001e6000c101506 */
[----:B------:R-:W-:-:S04]  /*52450*/  IMAD.WIDE R26, R4, 0x2, R2 ;  /* 0x00000002041a7825 */ /* 0x000fc800078e0202 */
[C---:B------:R-:W-:Y:S01]  /*52460*/  IMAD.WIDE R28, R4.reuse, 0x2, R24 ;  /* 0x00000002041c7825 */ /* 0x040fe200078e0218 */
[----:B------:R-:W-:Y:S01]  /*52470*/  IADD3 R4, R4, c[0x0][0x198], RZ ;  /* 0x0000660004047a10 */ /* 0x000fe20007ffe0ff */
[----:B---3--:R1:W-:Y:S04]  /*52480*/  @P1 STG.E.U16 [R26.64], R5 ;  /* 0x000000051a001986 */ /* 0x0083e8000c101506 */
[----:B------:R-:W-:Y:S01]  /*52490*/  @P0 STG.E.U16 [R28.64], R20 ;  /* 0x000000141c000986 */ /* 0x000fe2000c101506 */
[----:B------:R-:W-:Y:S02]  /*524a0*/  ISETP.LT.AND P0, PT, R7, c[0x0][0x178], !P2 ;  /* 0x00005e0007007a0c */ /* 0x000fe40005701270 */
[----:B0-----:R-:W-:Y:S01]  /*524b0*/  PRMT R12, R5, 0x7632, R12 ;  /* 0x00007632050c7816 */ /* 0x001fe2000000000c */
[----:B------:R0:W-:Y:S04]  /*524c0*/  STL [R1+0x1548], R11 ;  /* 0x0015480b01007387 */ /* 0x0001e80000100800 */
[----:B------:R-:W2:Y:S04]  /*524d0*/  LDL.LU R6, [R1+0x24] ;  /* 0x0000240001067983 */ /* 0x000ea80000300800 */
[----:B-1----:R-:W3:Y:S01]  /*524e0*/  LDL.LU R5, [R1+0x2f4] ;  /* 0x0002f40001057983 */ /* 0x002ee20000300800 */
[----:B0-----:R-:W-:-:S05]  /*524f0*/  IMAD.WIDE R10, R4, 0x2, R2 ;  /* 0x00000002040a7825 */ /* 0x001fca00078e0202 */
[----:B------:R0:W-:Y:S04]  /*52500*/  @P0 STG.E.U16 [R10.64], R12 ;  /* 0x0000000c0a000986 */ /* 0x0001e8000c101506 */
[----:B0-----:R-:W4:Y:S01]  /*52510*/  LDL.LU R11, [R1+0x1548] ;  /* 0x00154800010b7983 */ /* 0x001f220000300800 */
[----:B------:R-:W-:Y:S02]  /*52520*/  IADD3 R0, R19, 0xd3, RZ ;  /* 0x000000d313007810 */ /* 0x000fe40007ffe0ff */
[----:B------:R-:W-:Y:S02]  /*52530*/  ISETP.LT.AND P2, PT, R23, c[0x0][0x178], !P2 ;  /* 0x00005e0017007a0c */ /* 0x000fe40005741270 */
[----:B------:R-:W-:Y:S02]  /*52540*/  ISETP.LT.AND P1, PT, R7, c[0x0][0x178], !P5 ;  /* 0x00005e0007007a0c */ /* 0x000fe40006f21270 */
[----:B------:R-:W-:-:S02]  /*52550*/  ISETP.GE.AND P3, PT, R0, c[0x0][0x17c], PT ;  /* 0x00005f0000007a0c */ /* 0x000fc40003f66270 */
[C---:B------:R-:W-:Y:S02]  /*52560*/  IADD3 R8, R19.reuse, 0xd1, RZ ;  /* 0x000000d113087810 */ /* 0x040fe40007ffe0ff */
[C---:B------:R-:W-:Y:S01]  /*52570*/  IADD3 R0, R4.reuse, c[0x0][0x198], RZ ;  /* 0x0000660004007a10 */ /* 0x040fe20007ffe0ff */
[----:B------:R-:W-:Y:S01]  /*52580*/  IMAD.WIDE R14, R4, 0x2, R24 ;  /* 0x00000002040e7825 */ /* 0x000fe200078e0218 */
[----:B------:R-:W-:Y:S02]  /*52590*/  ISETP.GE.AND P4, PT, R8, c[0x0][0x17c], PT ;  /* 0x00005f0008007a0c */ /* 0x000fe40003f86270 */
[----:B------:R-:W-:Y:S01]  /*525a0*/  PRMT R20, R20, 0x7632, R20 ;  /* 0x0000763214147816 */ /* 0x000fe20000000014 */
[----:B------:R-:W-:Y:S01]  /*525b0*/  IMAD.WIDE R26, R0, 0x2, R2 ;  /* 0x00000002001a7825 */ /* 0x000fe200078e0202 */
[----:B------:R-:W-:Y:S02]  /*525c0*/  IADD3 R8, R19, 0xd2, RZ ;  /* 0x000000d213087810 */ /* 0x000fe40007ffe0ff */
[----:B------:R-:W-:Y:S01]  /*525d0*/  ISETP.LT.AND P5, PT, R23, c[0x0][0x178], !P5 ;  /* 0x00005e0017007a0c */ /* 0x000fe20006fa1270 */
[----:B------:R0:W-:Y:S01]  /*525e0*/  @P2 STG.E.U16 [R14.64], R20 ;  /* 0x000000140e002986 */ /* 0x0001e2000c101506 */
[----:B------:R-:W-:Y:S01]  /*525f0*/  ISETP.GE.AND P6, PT, R8, c[0x0][0x17c], PT ;  /* 0x00005f0008007a0c */ /* 0x000fe20003fc6270 */
[----:B------:R-:W-:-:S03]  /*52600*/  IMAD.WIDE R28, R0, 0x2, R24 ;  /* 0x00000002001c7825 */ /* 0x000fc600078e0218 */
[----:B------:R-:W-:Y:S01]  /*52610*/  ISETP.LT.AND P2, PT, R7, c[0x0][0x178], !P6 ;  /* 0x00005e0007007a0c */ /* 0x000fe20007741270 */
[----:B0-----:R-:W5:Y:S01]  /*52620*/  LDL.LU.64 R14, [R1+0x1540] ;  /* 0x00154000010e7983 */ /* 0x001f620000300a00 */
[----:B--2---:R-:W-:-:S03]  /*52630*/  PRMT R12, R6, 0x7632, R12 ;  /* 0x00007632060c7816 */ /* 0x004fc6000000000c */
[----:B----4-:R0:W-:Y:S01]  /*52640*/  @P1 STG.E.U16 [R26.64], R11 ;  /* 0x0000000b1a001986 */ /* 0x0101e2000c101506 */
[----:B------:R-:W-:Y:S02]  /*52650*/  ISETP.LT.AND P1, PT, R7, c[0x0][0x178], !P4 ;  /* 0x00005e0007007a0c */ /* 0x000fe40006721270 */
[----:B------:R-:W-:Y:S02]  /*52660*/  ISETP.LT.AND P4, PT, R23, c[0x0][0x178], !P4 ;  /* 0x00005e0017007a0c */ /* 0x000fe40006781270 */
[----:B------:R-:W-:Y:S02]  /*52670*/  PRMT R16, R11, 0x7632, R16 ;  /* 0x000076320b107816 */ /* 0x000fe40000000010 */
[----:B0-----:R-:W-:-:S04]  /*52680*/  IADD3 R26, R0, c[0x0][0x198], RZ ;  /* 0x00006600001a7a10 */ /* 0x001fc80007ffe0ff */
[C---:B------:R-:W-:Y:S01]  /*52690*/  IADD3 R0, R26.reuse, c[0x0][0x198], RZ ;  /* 0x000066001a007a10 */ /* 0x040fe20007ffe0ff */
[C---:B------:R-:W-:Y:S01]  /*526a0*/  IMAD.WIDE R10, R26.reuse, 0x2, R2 ;  /* 0x000000021a0a7825 */ /* 0x040fe200078e0202 */
[----:B------:R0:W-:Y:S03]  /*526b0*/  @P5 STG.E.U16 [R28.64], R6 ;  /* 0x000000061c005986 */ /* 0x0001e6000c101506 */
[----:B------:R-:W-:Y:S01]  /*526c0*/  IMAD.WIDE R26, R26, 0x2, R24 ;  /* 0x000000021a1a7825 */ /* 0x000fe200078e0218 */
[----:B------:R1:W-:Y:S04]  /*526d0*/  @P1 STG.E.U16 [R10.64], R16 ;  /* 0x000000100a001986 */ /* 0x0003e8000c101506 */
[----:B------:R-:W-:Y:S01]  /*526e0*/  @P4 STG.E.U16 [R26.64], R12 ;  /* 0x0000000c1a004986 */ /* 0x000fe2000c101506 */
[----:B0-----:R-:W-:-:S03]  /*526f0*/  IMAD.WIDE R28, R0, 0x2, R2 ;  /* 0x00000002001c7825 */ /* 0x001fc600078e0202 */
[----:B------:R-:W2:Y:S04]  /*52700*/  LDL.LU R6, [R1+0x304] ;  /* 0x0003040001067983 */ /* 0x000ea80000300800 */
[----:B-1----:R-:W4:Y:S04]  /*52710*/  LDL.LU.64 R10, [R1+0x1538] ;  /* 0x00153800010a7983 */ /* 0x002f280000300a00 */
[----:B---3--:R0:W-:Y:S04]  /*52720*/  @P2 STG.E.U16 [R28.64], R5 ;  /* 0x000000051c002986 */ /* 0x0081e8000c101506 */
[----:B0-----:R-:W3:Y:S01]  /*52730*/  LDL.LU R29, [R1+0x34] ;  /* 0x00003400011d7983 */ /* 0x001ee20000300800 */
[----:B------:R-:W-:-:S02]  /*52740*/  ISETP.LT.AND P6, PT, R23, c[0x0][0x178], !P6 ;  /* 0x00005e0017007a0c */ /* 0x000fc400077c1270 */
[----:B------:R-:W-:Y:S01]  /*52750*/  IADD3 R8, R19, 0xd4, RZ ;  /* 0x000000d413087810 */ /* 0x000fe20007ffe0ff */
[----:B------:R-:W-:Y:S01]  /*52760*/  IMAD.WIDE R26, R0, 0x2, R24 ;  /* 0x00000002001a7825 */ /* 0x000fe200078e0218 */
[----:B------:R-:W-:Y:S02]  /*52770*/  ISETP.LT.AND P4, PT, R7, c[0x0][0x178], !P3 ;  /* 0x00005e0007007a0c */ /* 0x000fe40005f81270 */
[----:B------:R-:W-:Y:S02]  /*52780*/  ISETP.GE.AND P0, PT, R8, c[0x0][0x17c], PT ;  /* 0x00005f0008007a0c */ /* 0x000fe40003f06270 */
[----:B------:R-:W-:Y:S02]  /*52790*/  IADD3 R8, R19, 0xd6, RZ ;  /* 0x000000d613087810 */ /* 0x000fe40007ffe0ff */
[----:B------:R-:W-:Y:S02]  /*527a0*/  IADD3 R0, R0, c[0x0][0x198], RZ ;  /* 0x0000660000007a10 */ /* 0x000fe40007ffe0ff */
[----:B------:R-:W-:-:S02]  /*527b0*/  ISETP.LT.AND P3, PT, R23, c[0x0][0x178], !P3 ;  /* 0x00005e0017007a0c */ /* 0x000fc40005f61270 */
[----:B------:R-:W-:Y:S02]  /*527c0*/  ISETP.GE.AND P1, PT, R8, c[0x0][0x17c], PT ;  /* 0x00005f0008007a0c */ /* 0x000fe40003f26270 */
[----:B------:R-:W-:Y:S02]  /*527d0*/  PRMT R12, R5, 0x7632, R12 ;  /* 0x00007632050c7816 */ /* 0x000fe4000000000c */
[----:B------:R-:W2:Y:S04]  /*527e0*/  LDL.LU R5, [R1+0x1530] ;  /* 0x0015300001057983 */ /* 0x000ea80000300800 */
[----:B---3--:R0:W-:Y:S01]  /*527f0*/  @P6 STG.E.U16 [R26.64], R29 ;  /* 0x0000001d1a006986 */ /* 0x0081e2000c101506 */
[----:B------:R-:W-:Y:S02]  /*52800*/  ISETP.LT.AND P6, PT, R7, c[0x0][0x178], !P0 ;  /* 0x00005e0007007a0c */ /* 0x000fe400047c1270 */
[----:B------:R-:W-:Y:S01]  /*52810*/  PRMT R8, R29, 0x7632, R8 ;  /* 0x000076321d087816 */ /* 0x000fe20000000008 */
[----:B0-----:R-:W-:-:S04]  /*52820*/  IMAD.WIDE R26, R0, 0x2, R2 ;  /* 0x00000002001a7825 */ /* 0x001fc800078e0202 */
[C---:B------:R-:W-:Y:S01]  /*52830*/  IMAD.WIDE R28, R0.reuse, 0x2, R24 ;  /* 0x00000002001c7825 */ /* 0x040fe200078e0218 */
[----:B------:R-:W-:Y:S01]  /*52840*/  IADD3 R0, R0, c[0x0][0x198], RZ ;  /* 0x0000660000007a10 */ /* 0x000fe20007ffe0ff */
[----:B------:R0:W-:Y:S04]  /*52850*/  @P4 STG.E.U16 [R26.64], R12 ;  /* 0x0000000c1a004986 */ /* 0x0001e8000c101506 */
[----:B------:R-:W-:Y:S01]  /*52860*/  @P3 STG.E.U16 [R28.64], R8 ;  /* 0x000000081c003986 */ /* 0x000fe2000c101506 */
[----:B0-----:R-:W-:-:S03]  /*52870*/  IMAD.WIDE R26, R0, 0x2, R2 ;  /* 0x00000002001a7825 */ /* 0x001fc600078e0202 */
[----:B------:R-:W3:Y:S04]  /*52880*/  LDL.LU R12, [R1+0x314] ;  /* 0x00031400010c7983 */ /* 0x000ee80000300800 */
[----:B--2---:R0:W-:Y:S04]  /*52890*/  @P6 STG.E.U16 [R26.64], R6 ;  /* 0x000000061a006986 */ /* 0x0041e8000c101506 */
[----:B0-----:R-:W2:Y:S01]  /*528a0*/  LDL.LU R27, [R1+0x14] ;  /* 0x00001400011b7983 */ /* 0x001ea20000300800 */
[----:B------:R-:W-:Y:S02]  /*528b0*/  IADD3 R4, R19, 0xd5, RZ ;  /* 0x000000d513047810 */ /* 0x000fe40007ffe0ff */
[----:B------:R-:W-:-:S02]  /*528c0*/  ISETP.LT.AND P0, PT, R23, c[0x0][0x178], !P0 ;  /* 0x00005e0017007a0c */ /* 0x000fc40004701270 */
[----:B------:R-:W-:Y:S02]  /*528d0*/  ISETP.GE.AND P5, PT, R4, c[0x0][0x17c], PT ;  /* 0x00005f0004007a0c */ /* 0x000fe40003fa6270 */
[----:B------:R-:W-:Y:S01]  /*528e0*/  IADD3 R4, R19, 0xd7, RZ ;  /* 0x000000d713047810 */ /* 0x000fe20007ffe0ff */
[----:B------:R-:W-:-:S03]  /*528f0*/  IMAD.WIDE R28, R0, 0x2, R24 ;  /* 0x00000002001c7825 */ /* 0x000fc600078e0218 */
[----:B------:R-:W-:Y:S02]  /*52900*/  ISETP.GE.AND P2, PT, R4, c[0x0][0x17c], PT ;  /* 0x00005f0004007a0c */ /* 0x000fe40003f46270 */
[----:B------:R-:W-:Y:S02]  /*52910*/  IADD3 R4, R19, 0xd8, RZ ;  /* 0x000000d813047810 */ /* 0x000fe40007ffe0ff */
[----:B------:R-:W-:Y:S02]  /*52920*/  ISETP.LT.AND P3, PT, R7, c[0x0][0x178], !P5 ;  /* 0x00005e0007007a0c */ /* 0x000fe40006f61270 */
[----:B------:R-:W-:Y:S02]  /*52930*/  ISETP.GE.AND P4, PT, R4, c[0x0][0x17c], PT ;  /* 0x00005f0004007a0c */ /* 0x000fe40003f86270 */
[----:B------:R-:W-:Y:S02]  /*52940*/  ISETP.LT.AND P5, PT, R23, c[0x0][0x178], !P5 ;  /* 0x00005e0017007a0c */ /* 0x000fe40006fa1270 */
[----:B------:R-:W-:-:S02]  /*52950*/  IADD3 R4, R19, 0xd9, RZ ;  /* 0x000000d913047810 */ /* 0x000fc40007ffe0ff */
[----:B------:R-:W-:Y:S02]  /*52960*/  IADD3 R0, R0, c[0x0][0x198], RZ ;  /* 0x0000660000007a10 */ /* 0x000fe40007ffe0ff */
[----:B------:R-:W-:Y:S02]  /*52970*/  ISETP.GE.AND P6, PT, R4, c[0x0][0x17c], PT ;  /* 0x00005f0004007a0c */ /* 0x000fe40003fc6270 */
[----:B------:R-:W-:Y:S02]  /*52980*/  PRMT R4, R6, 0x7632, R4 ;  /* 0x0000763206047816 */ /* 0x000fe40000000004 */
[----:B------:R-:W3:Y:S04]  /*52990*/  LDL.LU R6, [R1+0x152c] ;  /* 0x00152c0001067983 */ /* 0x000ee80000300800 */
[----:B--2---:R0:W-:Y:S01]  /*529a0*/  @P0 STG.E.U16 [R28.64], R27 ;  /* 0x0000001b1c000986 */ /* 0x0041e2000c101506 */
[----:B------:R-:W-:Y:S01]  /*529b0*/  ISETP.LT.AND P0, PT, R7, c[0x0][0x178], !P1 ;  /* 0x00005e0007007a0c */ /* 0x000fe20004f01270 */
[----:B0-----:R-:W-:-:S02]  /*529c0*/  IMAD.MOV.U32 R29, RZ, RZ, R27 ;  /* 0x000000ffff1d7224 */ /* 0x001fc400078e001b */
[----:B------:R-:W-:-:S03]  /*529d0*/  IMAD.WIDE R26, R0, 0x2, R2 ;  /* 0x00000002001a7825 */ /* 0x000fc600078e0202 */
[----:B------:R-:W-:Y:S01]  /*529e0*/  PRMT R8, R29, 0x7632, R8 ;  /* 0x000076321d087816 */ /* 0x000fe20000000008 */
[C---:B------:R-:W-:Y:S01]  /*529f0*/  IMAD.WIDE R28, R0.reuse, 0x2, R24 ;  /* 0x00000002001c7825 */ /* 0x040fe200078e0218 */
[----:B------:R-:W-:Y:S01]  /*52a00*/  IADD3 R0, R0, c[0x0][0x198], RZ ;  /* 0x0000660000007a10 */ /* 0x000fe20007ffe0ff */
[----:B------:R0:W-:Y:S01]  /*52a10*/  @P3 STG.E.U16 [R26.64], R4 ;  /* 0x000000041a003986 */ /* 0x0001e2000c101506 */
[----:B------:R-:W-:-:S03]  /*52a20*/  ISETP.LT.AND P1, PT, R23, c[0x0][0x178], !P1 ;  /* 0x00005e0017007a0c */ /* 0x000fc60004f21270 */
[----:B------:R1:W-:Y:S01]  /*52a30*/  @P5 STG.E.U16 [R28.64], R8 ;  /* 0x000000081c005986 */ /* 0x0003e2000c101506 */
[----:B------:R-:W-:Y:S02]  /*52a40*/  ISETP.LT.AND P5, PT, R7, c[0x0][0x178], !P2 ;  /* 0x00005e0007007a0c */ /* 0x000fe400057a1270 */
[----:B0-----:R-:W-:Y:S01]  /*52a50*/  IADD3 R4, R19, 0xda, RZ ;  /* 0x000000da13047810 */ /* 0x001fe20007ffe0ff */
[----:B------:R-:W-:-:S03]  /*52a60*/  IMAD.WIDE R26, R0, 0x2, R2 ;  /* 0x00000002001a7825 */ /* 0x000fc600078e0202 */
[----:B------:R-:W-:Y:S02]  /*52a70*/  ISETP.GE.AND P3, PT, R4, c[0x0][0x17c], PT ;  /* 0x00005f0004007a0c */ /* 0x000fe40003f66270 */
[----:B------:R-:W-:Y:S01]  /*52a80*/  IADD3 R4, R0, c[0x0][0x198], RZ ;  /* 0x0000660000047a10 */ /* 0x000fe20007ffe0ff */
[----:B---3--:R0:W-:Y:S04]  /*52a90*/  @P0 STG.E.U16 [R26.64], R12 ;  /* 0x0000000c1a000986 */ /* 0x0081e8000c101506 */
[----:B-1----:R-:W-:-:S04]  /*52aa0*/  IMAD.WIDE R28, R4, 0x2, R2 ;  /* 0x00000002041c7825 */ /* 0x002fc800078e0202 */
[----:B0-----:R-:W-:Y:S01]  /*52ab0*/  IMAD.WIDE R26, R0, 0x2, R24 ;  /* 0x00000002001a7825 */ /* 0x001fe200078e0218 */
[----:B------:R-:W-:Y:S02]  /*52ac0*/  PRMT R0, R12, 0x7632, R0 ;  /* 0x000076320c007816 */ /* 0x000fe40000000000 */
[----:B------:R-:W-:Y:S02]  /*52ad0*/  IADD3 R12, R19, 0xdc, RZ ;  /* 0x000000dc130c7810 */ /* 0x000fe40007ffe0ff */
[----:B------:R-:W-:Y:S04]  /*52ae0*/  @P1 STG.E.U16 [R26.64], R5 ;  /* 0x000000051a001986 */ /* 0x000fe8000c101506 */
[----:B------:R0:W-:Y:S01]  /*52af0*/  @P5 STG.E.U16 [R28.64], R0 ;  /* 0x000000001c005986 */ /* 0x0001e2000c101506 */
[----:B------:R-:W-:-:S03]  /*52b00*/  ISETP.GE.AND P5, PT, R12, c[0x0][0x17c], PT ;  /* 0x00005f000c007a0c */ /* 0x000fc60003fa6270 */
[----:B------:R-:W2:Y:S01]  /*52b10*/  LDL.LU R12, [R1+0x344] ;  /* 0x00034400010c7983 */ /* 0x000ea20000300800 */
[----:B------:R-:W-:Y:S02]  /*52b20*/  ISETP.LT.AND P2, PT, R23, c[0x0][0x178], !P2 ;  /* 0x00005e0017007a0c */ /* 0x000fe40005741270 */
[----:B------:R-:W-:Y:S02]  /*52b30*/  ISETP.LT.AND P1, PT, R7, c[0x0][0x178], !P4 ;  /* 0x00005e0007007a0c */ /* 0x000fe40006721270 */
[----:B------:R-:W-:Y:S02]  /*52b40*/  PRMT R16, R5, 0x7632, R16 ;  /* 0x0000763205107816 */ /* 0x000fe40000000010 */
[C---:B0-----:R-:W-:Y:S01]  /*52b50*/  IADD3 R0, R4.reuse, c[0x0][0x198], RZ ;  /* 0x0000660004007a10 */ /* 0x041fe20007ffe0ff */
[----:B------:R-:W-:Y:S01]  /*52b60*/  IMAD.WIDE R4, R4, 0x2, R24 ;  /* 0x0000000204047825 */ /* 0x000fe200078e0218 */
[----:B------:R-:W-:-:S03]  /*52b70*/  IADD3 R8, R19, 0xdb, RZ ;  /* 0x000000db13087810 */ /* 0x000fc60007ffe0ff */
[----:B------:R-:W-:Y:S01]  /*52b80*/  IMAD.WIDE R26, R0, 0x2, R2 ;  /* 0x00000002001a7825 */ /* 0x000fe200078e0202 */
[----:B------:R-:W-:Y:S01]  /*52b90*/  ISETP.GE.AND P0, PT, R8, c[0x0][0x17c], PT ;  /* 0x00005f0008007a0c */ /* 0x000fe20003f06270 */
[----:B------:R0:W-:Y:S01]  /*52ba0*/  @P2 STG.E.U16 [R4.64], R16 ;  /* 0x0000001004002986 */ /* 0x0001e2000c101506 */
[----:B------:R-:W-:Y:S02]  /*52bb0*/  ISETP.LT.AND P4, PT, R23, c[0x0][0x178], !P4 ;  /* 0x00005e0017007a0c */ /* 0x000fe40006781270 */
[----:B------:R-:W-:-:S04]  /*52bc0*/  IADD3 R8, R19, 0xdd, RZ ;  /* 0x000000dd13087810 */ /* 0x000fc80007ffe0ff */
[----:B------:R-:W-:Y:S02]  /*52bd0*/  ISETP.GE.AND P2, PT, R8, c[0x0][0x17c], PT ;  /* 0x00005f0008007a0c */ /* 0x000fe40003f46270 */
[C---:B------:R-:W-:Y:S01]  /*52be0*/  IADD3 R8, R0.reuse, c[0x0][0x198], RZ ;  /* 0x0000660000087a10 */ /* 0x040fe20007ffe0ff */
[----:B------:R-:W-:-:S04]  /*52bf0*/  IMAD.WIDE R28, R0, 0x2, R24 ;  /* 0x00000002001c7825 */ /* 0x000fc800078e0218 */
[----:B0-----:R-:W-:Y:S01]  /*52c00*/  IMAD.WIDE R4, R8, 0x2, R2 ;  /* 0x0000000208047825 */ /* 0x001fe200078e0202 */
[----:B--2---:R-:W-:Y:S01]  /*52c10*/  @P1 STG.E.U16 [R26.64], R12 ;  /* 0x0000000c1a001986 */ /* 0x004fe2000c101506 */
[C---:B------:R-:W-:Y:S02]  /*52c20*/  ISETP.LT.AND P1, PT, R7.reuse, c[0x0][0x178], !P6 ;  /* 0x00005e0007007a0c */ /* 0x040fe40007721270 */
[----:B------:R-:W-:Y:S01]  /*52c30*/  PRMT R20, R12, 0x7632, R20 ;  /* 0x000076320c147816 */ /* 0x000fe20000000014 */
[----:B------:R-:W-:Y:S01]  /*52c40*/  @P4 STG.E.U16 [R28.64], R9 ;  /* 0x000000091c004986 */ /* 0x000fe2000c101506 */
[----:B------:R-:W-:-:S03]  /*52c50*/  ISETP.LT.AND P4, PT, R7, c[0x0][0x178], !P3 ;  /* 0x00005e0007007a0c */ /* 0x000fc60005f81270 */
[----:B------:R-:W2:Y:S06]  /*52c60*/  LDL.LU R7, [R1+0x1528] ;  /* 0x0015280001077983 */ /* 0x000eac0000300800 */
[----:B------:R0:W-:Y:S04]  /*52c70*/  @P1 STG.E.U16 [R4.64], R20 ;  /* 0x0000001404001986 */ /* 0x0001e8000c101506 */
[----:B0-----:R-:W3:Y:S01]  /*52c80*/  LDL.LU R5, [R1+0x334] ;  /* 0x0003340001057983 */ /* 0x001ee20000300800 */
[----:B------:R-:W-:-:S02]  /*52c90*/  ISETP.LT.AND P6, PT, R23, c[0x0][0x178], !P6 ;  /* 0x00005e0017007a0c */ /* 0x000fc400077c1270 */
[----:B------:R-:W-:Y:S02]  /*52ca0*/  ISETP.LT.AND P3, PT, R23, c[0x0][0x178], !P3 ;  /* 0x00005e0017007a0c */ /* 0x000fe40005f61270 */
[C---:B------:R-:W-:Y:S02]  /*52cb0*/  IADD3 R0, R8.reuse, c[0x0][0x198], RZ ;  /* 0x0000660008007a10 */ /* 0x040fe40007ffe0ff */
[----:B------:R-:W-:Y:S01]  /*52cc0*/  PRMT R16, R9, 0x7632, R16 ;  /* 0x0000763209107816 */ /* 0x000fe20000000010 */
[----:B------:R-:W-:-:S04]  /*52cd0*/  IMAD.WIDE R8, R8, 0x2, R24 ;  /* 0x0000000208087825 */ /* 0x000fc800078e0218 */
[----:B------:R-:W-:-:S04]  /*52ce0*/  IMAD.WIDE R26, R0, 0x2, R2 ;  /* 0x00000002001a7825 */ /* 0x000fc800078e0202 */
[----:B------:R-:W-:Y:S01]  /*52cf0*/  IMAD.WIDE R28, R0, 0x2, R24 ;  /* 0x00000002001c7825 */ /* 0x000fe200078e0218 */
[----:B------:R-:W-:Y:S04]  /*52d00*/  @P6 STG.E.U16 [R8.64], R16 ;  /* 0x0000001008006986 */ /* 0x000fe8000c101506 */
[----:B---3--:R-:W-:Y:S04]  /*52d10*/  @P4 STG.E.U16 [R26.64], R5 ;  /* 0x000000051a004986 */ /* 0x008fe8000c101506 */
[----:B------:R0:W-:Y:S04]  /*52d20*/  @P3 STG.E.U16 [R28.64], R13 ;  /* 0x0000000d1c003986 */ /* 0x0001e8000c101506 */
[----:B0-----:R-:W3:Y:S04]  /*52d30*/  LDL.LU R29, [R1+0x324] ;  /* 0x00032400011d7983 */ /* 0x001ee80000300800 */
[----:B------:R-:W2:Y:S01]  /*52d40*/  LDL.LU R28, [R1+0xcec] ;  /* 0x000cec00011c7983 */ /* 0x000ea20000300800 */
[----:B------:R-:W-:-:S02]  /*52d50*/  IADD3 R12, R19, 0xde, RZ ;  /* 0x000000de130c7810 */ /* 0x000fc40007ffe0ff */
[----:B------:R-:W-:Y:S01]  /*52d60*/  IADD3 R8, R0, c[0x0][0x198], RZ ;  /* 0x0000660000087a10 */ /* 0x000fe20007ffe0ff */
[----:B------:R-:W3:Y:S01]  /*52d70*/  LDL.LU R27, [R1+0x2e4] ;  /* 0x0002e400011b7983 */ /* 0x000ee20000300800 */
[----:B------:R-:W-:Y:S02]  /*52d80*/  ISETP.GE.AND P1, PT, R12, c[0x0][0x17c], PT ;  /* 0x00005f000c007a0c */ /* 0x000fe40003f26270 */
[----:B------:R-:W-:Y:S02]  /*52d90*/  IADD3 R12, R19, 0xdf, RZ ;  /* 0x000000df130c7810 */ /* 0x000fe40007ffe0ff */
[C---:B------:R-:W-:Y:S02]  /*52da0*/  IADD3 R0, R8.reuse, c[0x0][0x198], RZ ;  /* 0x0000660008007a10 */ /* 0x040fe40007ffe0ff */
[----:B------:R-:W-:Y:S01]  /*52db0*/  PRMT R26, R5, 0x7632, R26 ;  /* 0x00007632051a7816 */ /* 0x000fe2000000001a */
[----:B------:R-:W-:Y:S01]  /*52dc0*/  IMAD.WIDE R4, R8, 0x2, R2 ;  /* 0x0000000208047825 */ /* 0x000fe200078e0202 */
[----:B------:R-:W-:-:S02]  /*52dd0*/  PRMT R20, R13, 0x7632, R20 ;  /* 0x000076320d147816 */ /* 0x000fc40000000014 */
[----:B------:R-:W-:Y:S01]  /*52de0*/  ISETP.GE.AND P3, PT, R12, c[0x0][0x17c], PT ;  /* 0x00005f000c007a0c */ /* 0x000fe20003f66270 */
[----:B------:R-:W-:-:S04]  /*52df0*/  IMAD.WIDE R8, R8, 0x2, R24 ;  /* 0x0000000208087825 */ /* 0x000fc800078e0218 */
[----:B------:R-:W-:Y:S01]  /*52e00*/  IMAD.WIDE R12, R0, 0x2, R2 ;  /* 0x00000002000c7825 */ /* 0x000fe200078e0202 */
[C---:B--2---:R-:W-:Y:S02]  /*52e10*/  ISETP.LT.AND P4, PT, R28.reuse, c[0x0][0x178], !P0 ;  /* 0x00005e001c007a0c */ /* 0x044fe40004781270 */
[----:B------:R-:W-:Y:S02]  /*52e20*/  ISETP.LT.AND P0, PT, R23, c[0x0][0x178], !P0 ;  /* 0x00005e0017007a0c */ /* 0x000fe40004701270 */
[----:B------:R-:W-:-:S09]  /*52e30*/  ISETP.LT.AND P6, PT, R28, c[0x0][0x178], !P5 ;  /* 0x00005e001c007a0c */ /* 0x000fd20006fc1270 */
[----:B------:R-:W-:Y:S04]  /*52e40*/  @P4 STG.E.U16 [R4.64], R26 ;  /* 0x0000001a04004986 */ /* 0x000fe8000c101506 */
[----:B------:R-:W-:Y:S04]  /*52e50*/  @P0 STG.E.U16 [R8.64], R20 ;  /* 0x0000001408000986 */ /* 0x000fe8000c101506 */
[----:B---3--:R0:W-:Y:S02]  /*52e60*/  @P6 STG.E.U16 [R12.64], R29 ;  /* 0x0000001d0c006986 */ /* 0x0081e4000c101506 */
[----:B0-----:R-:W-:-:S02]  /*52e70*/  PRMT R12, R29, 0x7632, R12 ;  /* 0x000076321d0c7816 */ /* 0x001fc4000000000c */
[----:B------:R-:W2:Y:S04]  /*52e80*/  LDL.LU R29, [R1+0x2d8] ;  /* 0x0002d800011d7983 */ /* 0x000ea80000300800 */
[----:B------:R-:W3:Y:S01]  /*52e90*/  LDL.LU R20, [R1+0x28] ;  /* 0x0000280001147983 */ /* 0x000ee20000300800 */
[C---:B------:R-:W-:Y:S02]  /*52ea0*/  ISETP.LT.AND P5, PT, R23.reuse, c[0x0][0x178], !P5 ;  /* 0x00005e0017007a0c */ /* 0x040fe40006fa1270 */
[----:B------:R-:W-:Y:S01]  /*52eb0*/  ISETP.LT.AND P6, PT, R28, c[0x0][0x178], !P2 ;  /* 0x00005e001c007a0c */ /* 0x000fe200057c1270 */
[----:B------:R-:W-:Y:S01]  /*52ec0*/  IMAD.WIDE R4, R0, 0x2, R24 ;  /* 0x0000000200047825 */ /* 0x000fe200078e0218 */
[----:B------:R-:W-:Y:S02]  /*52ed0*/  ISETP.LT.AND P2, PT, R23, c[0x0][0x178], !P2 ;  /* 0x00005e0017007a0c */ /* 0x000fe40005741270 */
[----:B------:R-:W-:-:S02]  /*52ee0*/  IADD3 R8, R19, 0xe1, RZ ;  /* 0x000000e113087810 */ /* 0x000fc40007ffe0ff */
[----:B------:R-:W-:Y:S02]  /*52ef0*/  IADD3 R0, R0, c[0x0][0x198], RZ ;  /* 0x0000660000007a10 */ /* 0x000fe40007ffe0ff */
[----:B------:R-:W-:-:S03]  /*52f00*/  ISETP.GE.AND P0, PT, R8, c[0x0][0x17c], PT ;  /* 0x00005f0008007a0c */ /* 0x000fc60003f06270 */
[----:B------:R0:W-:Y:S01]  /*52f10*/  @P5 STG.E.U16 [R4.64], R17 ;  /* 0x0000001104005986 */ /* 0x0001e2000c101506 */
[----:B------:R-:W-:Y:S01]  /*52f20*/  IMAD.WIDE R8, R0, 0x2, R2 ;  /* 0x0000000200087825 */ /* 0x000fe200078e0202 */
[----:B------:R-:W-:Y:S02]  /*52f30*/  ISETP.LT.AND P5, PT, R28, c[0x0][0x178], !P1 ;  /* 0x00005e001c007a0c */ /* 0x000fe40004fa1270 */
[----:B------:R-:W-:Y:S02]  /*52f40*/  ISETP.LT.AND P1, PT, R23, c[0x0][0x178], !P1 ;  /* 0x00005e0017007a0c */ /* 0x000fe40004f21270 */
[----:B------:R1:W-:Y:S01]  /*52f50*/  @P6 STG.E.U16 [R8.64], R12 ;  /* 0x0000000c08006986 */ /* 0x0003e2000c101506 */
[----:B0-----:R-:W-:Y:S01]  /*52f60*/  PRMT R17, R17, 0x7632, R17 ;  /* 0x0000763211117816 */ /* 0x001fe20000000011 */
[C---:B------:R-:W-:Y:S01]  /*52f70*/  IMAD.WIDE R4, R0.reuse, 0x2, R24 ;  /* 0x0000000200047825 */ /* 0x040fe200078e0218 */
[----:B------:R-:W-:Y:S02]  /*52f80*/  IADD3 R0, R0, c[0x0][0x198], RZ ;  /* 0x0000660000007a10 */ /* 0x000fe40007ffe0ff */
[----:B------:R-:W-:-:S02]  /*52f90*/  IADD3 R16, R19, 0xe0, RZ ;  /* 0x000000e013107810 */ /* 0x000fc40007ffe0ff */
[----:B------:R0:W-:Y:S01]  /*52fa0*/  @P2 STG.E.U16 [R4.64], R17 ;  /* 0x0000001104002986 */ /* 0x0001e2000c101506 */
[----:B------:R-:W-:Y:S01]  /*52fb0*/  ISETP.LT.AND P2, PT, R28, c[0x0][0x178], !P3 ;  /* 0x00005e001c007a0c */ /* 0x000fe20005f41270 */
[----:B-1----:R-:W-:Y:S01]  /*52fc0*/  IMAD.WIDE R8, R0, 0x2, R24 ;  /* 0x0000000200087825 */ /* 0x002fe200078e0218 */
[----:B------:R-:W-:Y:S02]  /*52fd0*/  ISETP.LT.AND P3, PT, R23, c[0x0][0x178], !P3 ;  /* 0x00005e0017007a0c */ /* 0x000fe40005f61270 */
[----:B------:R-:W-:Y:S02]  /*52fe0*/  IADD3 R12, R19, 0xe3, RZ ;  /* 0x000000e3130c7810 */ /* 0x000fe40007ffe0ff */
[----:B------:R-:W-:Y:S01]  /*52ff0*/  ISETP.GE.AND P4, PT, R16, c[0x0][0x17c], PT ;  /* 0x00005f0010007a0c */ /* 0x000fe20003f86270 */
[C---:B0-----:R-:W-:Y:S01]  /*53000*/  IMAD.WIDE R4, R0.reuse, 0x2, R2 ;  /* 0x0000000200047825 */ /* 0x041fe200078e0202 */
[----:B------:R-:W-:-:S04]  /*53010*/  IADD3 R0, R0, c[0x0][0x198], RZ ;  /* 0x0000660000007a10 */ /* 0x000fc80007ffe0ff */
[----:B------:R0:W-:Y:S01]  /*53020*/  @P5 STG.E.U16 [R4.64], R27 ;  /* 0x0000001b04005986 */ /* 0x0001e2000c101506 */
[----:B------:R-:W-:Y:S02]  /*53030*/  ISETP.GE.AND P5, PT, R12, c[0x0][0x17c], PT ;  /* 0x00005f000c007a0c */ /* 0x000fe40003fa6270 */
[----:B------:R-:W-:Y:S01]  /*53040*/  PRMT R12, R27, 0x7632, R12 ;  /* 0x000076321b0c7816 */ /* 0x000fe2000000000c */
[----:B------:R1:W-:Y:S01]  /*53050*/  @P1 STG.E.U16 [R8.64], R21 ;  /* 0x0000001508001986 */ /* 0x0003e2000c101506 */
[----:B------:R-:W-:Y:S01]  /*53060*/  ISETP.LT.AND P1, PT, R28, c[0x0][0x178], !P4 ;  /* 0x00005e001c007a0c */ /* 0x000fe20006721270 */
[C---:B0-----:R-:W-:Y:S02]  /*53070*/  IMAD.WIDE R4, R0.reuse, 0x2, R2 ;  /* 0x0000000200047825 */ /* 0x041fe400078e0202 */
[----:B------:R-:W4:Y:S01]  /*53080*/  LDL.LU R27, [R1+0x2f8] ;  /* 0x0002f800011b7983 */ /* 0x000f220000300800 */
[----:B-1----:R-:W-:Y:S01]  /*53090*/  PRMT R21, R21, 0x7632, R21 ;  /* 0x0000763215157816 */ /* 0x002fe20000000015 */
        /* <DEDUP_REMOVED lines=9> */
[C---:B-1----:R-:W-:Y:S02]  /*53130*/  IADD3 R8, R19.reuse, 0xe5, RZ ;  /* 0x000000e513087810 */ /* 0x042fe40007ffe0ff */
[----:B------:R-:W-:Y:S02]  /*53140*/  IADD3 R12, R0, c[0x0][0x198], RZ ;  /* 0x00006600000c7a10 */ /* 0x000fe40007ffe0ff */
[----:B------:R-:W-:Y:S01]  /*53150*/  IADD3 R17, R19, 0xe6, RZ ;  /* 0x000000e613117810 */ /* 0x000fe20007ffe0ff */
[----:B--2---:R0:W-:Y:S01]  /*53160*/  @P1 STG.E.U16 [R4.64], R29 ;  /* 0x0000001d04001986 */ /* 0x0041e2000c101506 */
[----:B------:R-:W-:Y:S01]  /*53170*/  ISETP.GE.AND P1, PT, R8, c[0x0][0x17c], PT ;  /* 0x00005f0008007a0c */ /* 0x000fe20003f26270 */
[----:B------:R-:W-:-:S04]  /*53180*/  IMAD.WIDE R8, R12, 0x2, R2 ;  /* 0x000000020c087825 */ /* 0x000fc800078e0202 */
[----:B0-----:R-:W-:Y:S01]  /*53190*/  IMAD.WIDE R4, R0, 0x2, R24 ;  /* 0x0000000200047825 */ /* 0x001fe200078e0218 */
[----:B------:R-:W-:Y:S02]  /*531a0*/  PRMT R0, R29, 0x7632, R0 ;  /* 0x000076321d007816 */ /* 0x000fe40000000000 */
[----:B------:R-:W2:Y:S04]  /*531b0*/  LDL.LU R29, [R1+0x18] ;  /* 0x00001800011d7983 */ /* 0x000ea80000300800 */
[----:B---3--:R-:W-:Y:S04]  /*531c0*/  @P4 STG.E.U16 [R4.64], R20 ;  /* 0x0000001404004986 */ /* 0x008fe8000c101506 */
[----:B------:R0:W-:Y:S01]  /*531d0*/  @P3 STG.E.U16 [R8.64], R0 ;  /* 0x0000000008003986 */ /* 0x0001e2000c101506 */
[----:B------:R-:W-:-:S03]  /*531e0*/  ISETP.GE.AND P3, PT, R17, c[0x0][0x17c], PT ;  /* 0x00005f0011007a0c */ /* 0x000fc60003f66270 */
[----:B------:R-:W3:Y:S01]  /*531f0*/  LDL.LU R17, [R1+0x38] ;  /* 0x0000380001117983 */ /* 0x000ee20000300800 */
[----:B------:R-:W-:-:S04]  /*53200*/  IADD3 R13, R19, 0xe2, RZ ;  /* 0x000000e2130d7810 */ /* 0x000fc80007ffe0ff */
[----:B------:R-:W-:Y:S02]  /*53210*/  ISETP.GE.AND P6, PT, R13, c[0x0][0x17c], PT ;  /* 0x00005f000d007a0c */ /* 0x000fe40003fc6270 */
[----:B------:R-:W-:Y:S02]  /*53220*/  ISETP.LT.AND P0, PT, R23, c[0x0][0x178], !P0 ;  /* 0x00005e0017007a0c */ /* 0x000fe40004701270 */
[----:B------:R-:W-:Y:S02]  /*53230*/  ISETP.LT.AND P4, PT, R28, c[0x0][0x178], !P6 ;  /* 0x00005e001c007a0c */ /* 0x000fe40007781270 */
[C---:B0-----:R-:W-:Y:S01]  /*53240*/  IADD3 R0, R12.reuse, c[0x0][0x198], RZ ;  /* 0x000066000c007a10 */ /* 0x041fe20007ffe0ff */
[----:B------:R-:W-:Y:S01]  /*53250*/  IMAD.WIDE R4, R12, 0x2, R24 ;  /* 0x000000020c047825 */ /* 0x000fe200078e0218 */
[----:B------:R-:W-:-:S03]  /*53260*/  PRMT R16, R20, 0x7632, R16 ;  /* 0x0000763214107816 */ /* 0x000fc60000000010 */
[----:B------:R-:W-:Y:S01]  /*53270*/  IMAD.WIDE R8, R0, 0x2, R2 ;  /* 0x0000000200087825 */ /* 0x000fe200078e0202 */
[----:B------:R-:W-:-:S03]  /*53280*/  ISETP.LT.AND P6, PT, R23, c[0x0][0x178], !P6 ;  /* 0x00005e0017007a0c */ /* 0x000fc600077c1270 */
[----:B------:R-:W-:Y:S01]  /*53290*/  @P0 STG.E.U16 [R4.64], R16 ;  /* 0x0000001004000986 */ /* 0x000fe2000c101506 */
[----:B------:R-:W-:-:S03]  /*532a0*/  IMAD.WIDE R12, R0, 0x2, R24 ;  /* 0x00000002000c7825 */ /* 0x000fc600078e0218 */
[----:B----4-:R0:W-:Y:S01]  /*532b0*/  @P4 STG.E.U16 [R8.64], R27 ;  /* 0x0000001b08004986 */ /* 0x0101e2000c101506 */
[----:B------:R-:W-:Y:S02]  /*532c0*/  ISETP.LT.AND P4, PT, R28, c[0x0][0x178], !P5 ;  /* 0x00005e001c007a0c */ /* 0x000fe40006f81270 */
[----:B------:R-:W-:Y:S02]  /*532d0*/  PRMT R26, R27, 0x7632, R26 ;  /* 0x000076321b1a7816 */ /* 0x000fe4000000001a */
[----:B0-----:R-:W-:Y:S01]  /*532e0*/  IADD3 R8, R0, c[0x0][0x198], RZ ;  /* 0x0000660000087a10 */ /* 0x001fe20007ffe0ff */
[----:B------:R-:W4:Y:S04]  /*532f0*/  LDL.LU R27, [R1+0x318] ;  /* 0x00031800011b7983 */ /* 0x000f280000300800 */
[----:B------:R-:W-:Y:S01]  /*53300*/  IMAD.WIDE R4, R8, 0x2, R2 ;  /* 0x0000000208047825 */ /* 0x000fe200078e0202 */
[----:B---3--:R-:W-:Y:S04]  /*53310*/  @P6 STG.E.U16 [R12.64], R17 ;  /* 0x000000110c006986 */ /* 0x008fe8000c101506 */
[----:B------:R0:W-:Y:S04]  /*53320*/  @P4 STG.E.U16 [R4.64], R26 ;  /* 0x0000001a04004986 */ /* 0x0001e8000c101506 */
[----:B0-----:R-:W3:Y:S01]  /*53330*/  LDL.LU R5, [R1+0x308] ;  /* 0x0003080001057983 */ /* 0x001ee20000300800 */
[----:B------:R-:W-:-:S02]  /*53340*/  ISETP.LT.AND P5, PT, R23, c[0x0][0x178], !P5 ;  /* 0x00005e0017007a0c */ /* 0x000fc40006fa1270 */
[----:B------:R-:W-:Y:S02]  /*53350*/  ISETP.LT.AND P6, PT, R28, c[0x0][0x178], !P2 ;  /* 0x00005e001c007a0c */ /* 0x000fe400057c1270 */
[----:B------:R-:W-:Y:S02]  /*53360*/  ISETP.LT.AND P2, PT, R23, c[0x0][0x178], !P2 ;  /* 0x00005e0017007a0c */ /* 0x000fe40005741270 */
[C---:B------:R-:W-:Y:S01]  /*53370*/  IADD3 R0, R8.reuse, c[0x0][0x198], RZ ;  /* 0x0000660008007a10 */ /* 0x040fe20007ffe0ff */
[----:B------:R-:W-:Y:S01]  /*53380*/  IMAD.WIDE R8, R8, 0x2, R24 ;  /* 0x0000000208087825 */ /* 0x000fe200078e0218 */
[----:B------:R-:W-:-:S03]  /*53390*/  PRMT R21, R17, 0x7632, R21 ;  /* 0x0000763211157816 */ /* 0x000fc60000000015 */
[----:B------:R-:W-:-:S04]  /*533a0*/  IMAD.WIDE R12, R0, 0x2, R2 ;  /* 0x00000002000c7825 */ /* 0x000fc800078e0202 */
[----:B------:R-:W-:Y:S01]  /*533b0*/  IMAD.WIDE R16, R0, 0x2, R24 ;  /* 0x0000000200107825 */ /* 0x000fe200078e0218 */
[----:B------:R0:W-:Y:S01]  /*533c0*/  @P5 STG.E.U16 [R8.64], R21 ;  /* 0x0000001508005986 */ /* 0x0001e2000c101506 */
[----:B------:R-:W-:Y:S02]  /*533d0*/  ISETP.LT.AND P5, PT, R28, c[0x0][0x178], !P1 ;  /* 0x00005e001c007a0c */ /* 0x000fe40004fa1270 */
[----:B------:R-:W-:Y:S02]  /*533e0*/  ISETP.LT.AND P1, PT, R23, c[0x0][0x178], !P1 ;  /* 0x00005e0017007a0c */ /* 0x000fe40004f21270 */
[----:B0-----:R-:W-:Y:S01]  /*533f0*/  IADD3 R8, R0, c[0x0][0x198], RZ ;  /* 0x0000660000087a10 */ /* 0x001fe20007ffe0ff */
[----:B---3--:R-:W-:Y:S04]  /*53400*/  @P6 STG.E.U16 [R12.64], R5 ;  /* 0x000000050c006986 */ /* 0x008fe8000c101506 */
[----:B--2---:R0:W-:Y:S02]  /*53410*/  @P2 STG.E.U16 [R16.64], R29 ;  /* 0x0000001d10002986 */ /* 0x0041e4000c101506 */
[----:B0-----:R-:W-:-:S02]  /*53420*/  PRMT R17, R29, 0x7632, R17 ;  /* 0x000076321d117816 */ /* 0x001fc40000000011 */
[----:B------:R-:W2:Y:S01]  /*53430*/  LDL.LU R29, [R1+0x348] ;  /* 0x00034800011d7983 */ /* 0x000ea20000300800 */
[----:B------:R-:W-:Y:S02]  /*53440*/  ISETP.LT.AND P6, PT, R28, c[0x0][0x178], !P3 ;  /* 0x00005e001c007a0c */ /* 0x000fe40005fc1270 */
[----:B------:R-:W-:Y:S02]  /*53450*/  ISETP.LT.AND P3, PT, R23, c[0x0][0x178], !P3 ;  /* 0x00005e0017007a0c */ /* 0x000fe40005f61270 */
[----:B------:R-:W-:Y:S01]  /*53460*/  PRMT R16, R5, 0x7632, R16 ;  /* 0x0000763205107816 */ /* 0x000fe20000000010 */
[C---:B------:R-:W-:Y:S01]  /*53470*/  IMAD.WIDE R4, R8.reuse, 0x2, R2 ;  /* 0x0000000208047825 */ /* 0x040fe200078e0202 */
[C---:B------:R-:W-:Y:S02]  /*53480*/  IADD3 R12, R19.reuse, 0xe9, RZ ;  /* 0x000000e9130c7810 */ /* 0x040fe40007ffe0ff */
[C---:B------:R-:W-:Y:S01]  /*53490*/  IADD3 R0, R8.reuse, c[0x0][0x198], RZ ;  /* 0x0000660008007a10 */ /* 0x040fe20007ffe0ff */
[----:B------:R-:W-:Y:S01]  /*534a0*/  IMAD.WIDE R8, R8, 0x2, R24 ;  /* 0x0000000208087825 */ /* 0x000fe200078e0218 */
[----:B------:R-:W-:Y:S01]  /*534b0*/  ISETP.GE.AND P2, PT, R12, c[0x0][0x17c], PT ;  /* 0x00005f000c007a0c */ /* 0x000fe20003f46270 */
[----:B------:R0:W-:Y:S02]  /*534c0*/  @P5 STG.E.U16 [R4.64], R16 ;  /* 0x0000001004005986 */ /* 0x0001e4000c101506 */
[----:B------:R-:W-:Y:S01]  /*534d0*/  IMAD.WIDE R12, R0, 0x2, R2 ;  /* 0x00000002000c7825 */ /* 0x000fe200078e0202 */
[C---:B------:R-:W-:Y:S01]  /*534e0*/  IADD3 R20, R19.reuse, 0xe7, RZ ;  /* 0x000000e713147810 */ /* 0x040fe20007ffe0ff */
[----:B------:R1:W-:Y:S03]  /*534f0*/  @P1 STG.E.U16 [R8.64], R17 ;  /* 0x0000001108001986 */ /* 0x0003e6000c101506 */
[----:B------:R-:W-:Y:S01]  /*53500*/  ISETP.GE.AND P0, PT, R20, c[0x0][0x17c], PT ;  /* 0x00005f0014007a0c */ /* 0x000fe20003f06270 */
[----:B----4-:R-:W-:Y:S01]  /*53510*/  @P6 STG.E.U16 [R12.64], R27 ;  /* 0x0000001b0c006986 */ /* 0x010fe2000c101506 */
[----:B0-----:R-:W-:Y:S01]  /*53520*/  IMAD.WIDE R4, R0, 0x2, R24 ;  /* 0x0000000200047825 */ /* 0x001fe200078e0218 */
[----:B------:R-:W-:-:S04]  /*53530*/  IADD3 R20, R19, 0xe8, RZ ;  /* 0x000000e813147810 */ /* 0x000fc80007ffe0ff */
[----:B------:R0:W-:Y:S01]  /*53540*/  @P3 STG.E.U16 [R4.64], R6 ;  /* 0x0000000604003986 */ /* 0x0001e2000c101506 */
[----:B------:R-:W-:Y:S02]  /*53550*/  ISETP.LT.AND P6, PT, R28, c[0x0][0x178], !P0 ;  /* 0x00005e001c007a0c */ /* 0x000fe400047c1270 */
[----:B------:R-:W-:Y:S02]  /*53560*/  ISETP.GE.AND P4, PT, R20, c[0x0][0x17c], PT ;  /* 0x00005f0014007a0c */ /* 0x000fe40003f86270 */
[----:B-1----:R-:W-:Y:S02]  /*53570*/  IADD3 R8, R19, 0xeb, RZ ;  /* 0x000000eb13087810 */ /* 0x002fe40007ffe0ff */
[----:B0-----:R-:W-:Y:S02]  /*53580*/  PRMT R6, R27, 0x7632, R6 ;  /* 0x000076321b067816 */ /* 0x001fe40000000006 */
[----:B------:R-:W3:Y:S01]  /*53590*/  LDL.LU R27, [R1+0x338] ;  /* 0x00033800011b7983 */ /* 0x000ee20000300800 */
[----:B------:R-:W-:-:S02]  /*535a0*/  IADD3 R0, R0, c[0x0][0x198], RZ ;  /* 0x0000660000007a10 */ /* 0x000fc40007ffe0ff */
[----:B------:R-:W-:Y:S02]  /*535b0*/  ISETP.LT.AND P0, PT, R23, c[0x0][0x178], !P0 ;  /* 0x00005e0017007a0c */ /* 0x000fe40004701270 */
[----:B------:R-:W-:Y:S01]  /*535c0*/  ISETP.LT.AND P3, PT, R28, c[0x0][0x178], !P4 ;  /* 0x00005e001c007a0c */ /* 0x000fe20006761270 */
[----:B------:R-:W-:Y:S01]  /*535d0*/  IMAD.WIDE R4, R0, 0x2, R2 ;  /* 0x0000000200047825 */ /* 0x000fe200078e0202 */
[----:B------:R-:W-:-:S03]  /*535e0*/  ISETP.GE.AND P1, PT, R8, c[0x0][0x17c], PT ;  /* 0x00005f0008007a0c */ /* 0x000fc60003f26270 */
[C---:B------:R-:W-:Y:S01]  /*535f0*/  IMAD.WIDE R8, R0.reuse, 0x2, R24 ;  /* 0x0000000200087825 */ /* 0x040fe200078e0218 */
[----:B------:R-:W-:Y:S01]  /*53600*/  IADD3 R0, R0, c[0x0][0x198], RZ ;  /* 0x0000660000007a10 */ /* 0x000fe20007ffe0ff */
[----:B------:R0:W-:Y:S01]  /*53610*/  @P6 STG.E.U16 [R4.64], R6 ;  /* 0x0000000604006986 */ /* 0x0001e2000c101506 */
[----:B------:R-:W-:-:S05]  /*53620*/  PRMT R12, R6, 0x7632, R12 ;  /* 0x00007632060c7816 */ /* 0x000fca000000000c */
[----:B------:R-:W-:Y:S01]  /*53630*/  @P0 STG.E.U16 [R8.64], R12 ;  /* 0x0000000c08000986 */ /* 0x000fe2000c101506 */
[----:B0-----:R-:W-:Y:S01]  /*53640*/  IMAD.WIDE R4, R0, 0x2, R2 ;  /* 0x0000000200047825 */ /* 0x001fe200078e0202 */
[----:B------:R-:W-:-:S04]  /*53650*/  IADD3 R6, R19, 0xed, RZ ;  /* 0x000000ed13067810 */ /* 0x000fc80007ffe0ff */
[----:B--2---:R0:W-:Y:S01]  /*53660*/  @P3 STG.E.U16 [R4.64], R29 ;  /* 0x0000001d04003986 */ /* 0x0041e2000c101506 */
[----:B------:R-:W-:Y:S02]  /*53670*/  ISETP.GE.AND P3, PT, R6, c[0x0][0x17c], PT ;  /* 0x00005f0006007a0c */ /* 0x000fe40003f66270 */
[----:B------:R-:W-:Y:S02]  /*53680*/  PRMT R6, R29, 0x7632, R6 ;  /* 0x000076321d067816 */ /* 0x000fe40000000006 */
[----:B0-----:R-:W2:Y:S01]  /*53690*/  LDL.LU R29, [R1+0x328] ;  /* 0x00032800011d7983 */ /* 0x001ea20000300800 */
[----:B------:R-:W-:Y:S02]  /*536a0*/  ISETP.LT.AND P4, PT, R23, c[0x0][0x178], !P4 ;  /* 0x00005e0017007a0c */ /* 0x000fe40006781270 */
[----:B------:R-:W-:Y:S01]  /*536b0*/  IADD3 R20, R19, 0xea, RZ ;  /* 0x000000ea13147810 */ /* 0x000fe20007ffe0ff */
[----:B------:R-:W-:Y:S01]  /*536c0*/  IMAD.WIDE R8, R0, 0x2, R24 ;  /* 0x0000000200087825 */ /* 0x000fe200078e0218 */
[----:B------:R-:W-:-:S02]  /*536d0*/  ISETP.LT.AND P0, PT, R28, c[0x0][0x178], !P2 ;  /* 0x00005e001c007a0c */ /* 0x000fc40005701270 */
[----:B------:R-:W-:Y:S02]  /*536e0*/  ISETP.GE.AND P5, PT, R20, c[0x0][0x17c], PT ;  /* 0x00005f0014007a0c */ /* 0x000fe40003fa6270 */
[----:B------:R-:W-:Y:S02]  /*536f0*/  IADD3 R0, R0, c[0x0][0x198], RZ ;  /* 0x0000660000007a10 */ /* 0x000fe40007ffe0ff */
[----:B------:R-:W-:-:S03]  /*53700*/  ISETP.LT.AND P2, PT, R23, c[0x0][0x178], !P2 ;  /* 0x00005e0017007a0c */ /* 0x000fc60005741270 */
[----:B------:R0:W-:Y:S01]  /*53710*/  @P4 STG.E.U16 [R8.64], R10 ;  /* 0x0000000a08004986 */ /* 0x0001e2000c101506 */
[----:B------:R-:W-:Y:S01]  /*53720*/  ISETP.LT.AND P4, PT, R28, c[0x0][0x178], !P5 ;  /* 0x00005e001c007a0c */ /* 0x000fe20006f81270 */
[----:B------:R-:W-:Y:S01]  /*53730*/  IMAD.WIDE R4, R0, 0x2, R2 ;  /* 0x0000000200047825 */ /* 0x000fe200078e0202 */
[----:B------:R-:W-:-:S04]  /*53740*/  ISETP.LT.AND P5, PT, R23, c[0x0][0x178], !P5 ;  /* 0x00005e0017007a0c */ /* 0x000fc80006fa1270 */
[----:B------:R1:W-:Y:S01]  /*53750*/  @P0 STG.E.U16 [R4.64], R6 ;  /* 0x0000000604000986 */ /* 0x0003e2000c101506 */
[C---:B0-----:R-:W-:Y:S01]  /*53760*/  IMAD.WIDE R8, R0.reuse, 0x2, R24 ;  /* 0x0000000200087825 */ /* 0x041fe200078e0218 */
[----:B------:R-:W-:Y:S02]  /*53770*/  IADD3 R0, R0, c[0x0][0x198], RZ ;  /* 0x0000660000007a10 */ /* 0x000fe40007ffe0ff */
[----:B------:R-:W-:-:S03]  /*53780*/  PRMT R10, R10, 0x7632, R10 ;  /* 0x000076320a0a7816 */ /* 0x000fc6000000000a */
[----:B-1----:R-:W-:Y:S01]  /*53790*/  IMAD.WIDE R4, R0, 0x2, R2 ;  /* 0x0000000200047825 */ /* 0x002fe200078e0202 */
[C---:B------:R-:W-:Y:S01]  /*537a0*/  IADD3 R6, R19.reuse, 0xee, RZ ;  /* 0x000000ee13067810 */ /* 0x040fe20007ffe0ff */
[----:B------:R0:W-:Y:S01]  /*537b0*/  @P2 STG.E.U16 [R8.64], R10 ;  /* 0x0000000a08002986 */ /* 0x0001e2000c101506 */
[----:B------:R-:W-:Y:S02]  /*537c0*/  ISETP.LT.AND P2, PT, R28, c[0x0][0x178], !P1 ;  /* 0x00005e001c007a0c */ /* 0x000fe40004f41270 */
[----:B------:R-:W-:Y:S01]  /*537d0*/  ISETP.GE.AND P0, PT, R6, c[0x0][0x17c], PT ;  /* 0x00005f0006007a0c */ /* 0x000fe20003f06270 */
[----:B---3--:R1:W-:Y:S01]  /*537e0*/  @P4 STG.E.U16 [R4.64], R27 ;  /* 0x0000001b04004986 */ /* 0x0083e2000c101506 */
[C---:B------:R-:W-:Y:S02]  /*537f0*/  IADD3 R6, R0.reuse, c[0x0][0x198], RZ ;  /* 0x0000660000067a10 */ /* 0x040fe40007ffe0ff */
[C---:B------:R-:W-:Y:S02]  /*53800*/  IADD3 R13, R19.reuse, 0xec, RZ ;  /* 0x000000ec130d7810 */ /* 0x040fe40007ffe0ff */
[----:B0-----:R-:W-:Y:S01]  /*53810*/  IADD3 R8, R19, 0xef, RZ ;  /* 0x000000ef13087810 */ /* 0x001fe20007ffe0ff */
[----:B-1----:R-:W-:Y:S01]  /*53820*/  IMAD.WIDE R4, R0, 0x2, R24 ;  /* 0x0000000200047825 */ /* 0x002fe200078e0218 */
[----:B------:R-:W-:-:S02]  /*53830*/  PRMT R0, R27, 0x7632, R0 ;  /* 0x000076321b007816 */ /* 0x000fc40000000000 */
[----:B------:R-:W3:Y:S01]  /*53840*/  LDL.LU R27, [R1+0x2e8] ;  /* 0x0002e800011b7983 */ /* 0x000ee20000300800 */
[----:B------:R-:W-:Y:S02]  /*53850*/  ISETP.GE.AND P6, PT, R13, c[0x0][0x17c], PT ;  /* 0x00005f000d007a0c */ /* 0x000fe40003fc6270 */
[----:B------:R-:W-:Y:S01]  /*53860*/  ISETP.GE.AND P4, PT, R8, c[0x0][0x17c], PT ;  /* 0x00005f0008007a0c */ /* 0x000fe20003f86270 */
[----:B------:R-:W-:Y:S01]  /*53870*/  IMAD.WIDE R8, R6, 0x2, R2 ;  /* 0x0000000206087825 */ /* 0x000fe200078e0202 */
[----:B------:R-:W-:Y:S01]  /*53880*/  ISETP.LT.AND P1, PT, R23, c[0x0][0x178], !P1 ;  /* 0x00005e0017007a0c */ /* 0x000fe20004f21270 */
[----:B-----5:R0:W-:Y:S01]  /*53890*/  @P5 STG.E.U16 [R4.64], R14 ;  /* 0x0000000e04005986 */ /* 0x0201e2000c101506 */
[----:B------:R-:W-:-:S03]  /*538a0*/  ISETP.LT.AND P5, PT, R28, c[0x0][0x178], !P6 ;  /* 0x00005e001c007a0c */ /* 0x000fc600077a1270 */
[----:B------:R1:W-:Y:S04]  /*538b0*/  @P2 STG.E.U16 [R8.64], R0 ;  /* 0x0000000008002986 */ /* 0x0003e8000c101506 */
[----:B------:R-:W4:Y:S01]  /*538c0*/  LDL.LU R26, [R1+0x2dc] ;  /* 0x0002dc00011a7983 */ /* 0x000f220000300800 */
[----:B0-----:R-:W-:Y:S01]  /*538d0*/  PRMT R14, R14, 0x7632, R14 ;  /* 0x000076320e0e7816 */ /* 0x001fe2000000000e */
[C---:B------:R-:W-:Y:S01]  /*538e0*/  IMAD.WIDE R4, R6.reuse, 0x2, R24 ;  /* 0x0000000206047825 */ /* 0x040fe200078e0218 */
[----:B-1----:R-:W-:Y:S02]  /*538f0*/  IADD3 R0, R6, c[0x0][0x198], RZ ;  /* 0x0000660006007a10 */ /* 0x002fe40007ffe0ff */
[----:B------:R-:W-:-:S03]  /*53900*/  IADD3 R6, R19, 0xf1, RZ ;  /* 0x000000f113067810 */ /* 0x000fc60007ffe0ff */
[----:B------:R-:W-:Y:S01]  /*53910*/  IMAD.WIDE R8, R0, 0x2, R2 ;  /* 0x0000000200087825 */ /* 0x000fe200078e0202 */
[----:B------:R-:W-:Y:S01]  /*53920*/  @P1 STG.E.U16 [R4.64], R14 ;  /* 0x0000000e04001986 */ /* 0x000fe2000c101506 */
[----:B------:R-:W-:-:S03]  /*53930*/  ISETP.GE.AND P1, PT, R6, c[0x0][0x17c], PT ;  /* 0x00005f0006007a0c */ /* 0x000fc60003f26270 */
[----:B--2---:R0:W-:Y:S01]  /*53940*/  @P5 STG.E.U16 [R8.64], R29 ;  /* 0x0000001d08005986 */ /* 0x0041e2000c101506 */
[----:B------:R-:W-:-:S03]  /*53950*/  PRMT R6, R29, 0x7632, R6 ;  /* 0x000076321d067816 */ /* 0x000fc60000000006 */
[----:B0-----:R-:W2:Y:S01]  /*53960*/  LDL.LU R29, [R1+0x2c] ;  /* 0x00002c00011d7983 */ /* 0x001ea20000300800 */
[C---:B------:R-:W-:Y:S01]  /*53970*/  ISETP.LT.AND P6, PT, R23.reuse, c[0x0][0x178], !P6 ;  /* 0x00005e0017007a0c */ /* 0x040fe200077c1270 */
[----:B------:R-:W-:Y:S01]  /*53980*/  IMAD.WIDE R12, R0, 0x2, R24 ;  /* 0x00000002000c7825 */ /* 0x000fe200078e0218 */
[----:B------:R-:W-:Y:S01]  /*53990*/  ISETP.LT.AND P5, PT, R28, c[0x0][0x178], !P3 ;  /* 0x00005e001c007a0c */ /* 0x000fe20005fa1270 */
[----:B------:R-:W5:Y:S01]  /*539a0*/  LDL.LU R21, [R1+0x2fc] ;  /* 0x0002fc0001157983 */ /* 0x000f620000300800 */
[----:B------:R-:W-:Y:S02]  /*539b0*/  ISETP.LT.AND P3, PT, R23, c[0x0][0x178], !P3 ;  /* 0x00005e0017007a0c */ /* 0x000fe40005f61270 */
[----:B------:R-:W-:-:S07]  /*539c0*/  IADD3 R8, R0, c[0x0][0x198], RZ ;  /* 0x0000660000087a10 */ /* 0x000fce0007ffe0ff */
[----:B------:R0:W-:Y:S01]  /*539d0*/  @P6 STG.E.U16 [R12.64], R18 ;  /* 0x000000120c006986 */ /* 0x0001e2000c101506 */
[----:B------:R-:W-:Y:S02]  /*539e0*/  ISETP.LT.AND P6, PT, R28, c[0x0][0x178], !P0 ;  /* 0x00005e001c007a0c */ /* 0x000fe400047c1270 */
[----:B------:R-:W-:Y:S02]  /*539f0*/  ISETP.LT.AND P0, PT, R23, c[0x0][0x178], !P0 ;  /* 0x00005e0017007a0c */ /* 0x000fe40004701270 */
[C---:B------:R-:W-:Y:S01]  /*53a00*/  IADD3 R0, R8.reuse, c[0x0][0x198], RZ ;  /* 0x0000660008007a10 */ /* 0x040fe20007ffe0ff */
[----:B------:R-:W-:Y:S01]  /*53a10*/  IMAD.WIDE R4, R8, 0x2, R2 ;  /* 0x0000000208047825 */ /* 0x000fe200078e0202 */
[----:B------:R-:W-:-:S03]  /*53a20*/  IADD3 R10, R19, 0xf0, RZ ;  /* 0x000000f0130a7810 */ /* 0x000fc60007ffe0ff */
[----:B------:R-:W-:Y:S01]  /*53a30*/  IMAD.WIDE R8, R8, 0x2, R24 ;  /* 0x0000000208087825 */ /* 0x000fe200078e0218 */
[----:B0-----:R-:W-:-:S03]  /*53a40*/  PRMT R18, R18, 0x7632, R18 ;  /* 0x0000763212127816 */ /* 0x001fc60000000012 */
[C---:B------:R-:W-:Y:S01]  /*53a50*/  IMAD.WIDE R12, R0.reuse, 0x2, R2 ;  /* 0x00000002000c7825 */ /* 0x040fe200078e0202 */
[----:B------:R0:W-:Y:S03]  /*53a60*/  @P5 STG.E.U16 [R4.64], R6 ;  /* 0x0000000604005986 */ /* 0x0001e6000c101506 */
[----:B------:R-:W-:Y:S01]  /*53a70*/  IMAD.WIDE R16, R0, 0x2, R24 ;  /* 0x0000000200107825 */ /* 0x000fe200078e0218 */
[----:B------:R-:W-:Y:S01]  /*53a80*/  @P3 STG.E.U16 [R8.64], R18 ;  /* 0x0000001208003986 */ /* 0x000fe2000c101506 */
[----:B------:R-:W-:Y:S02]  /*53a90*/  ISETP.GE.AND P2, PT, R10, c[0x0][0x17c], PT ;  /* 0x00005f000a007a0c */ /* 0x000fe40003f46270 */
[----:B------:R-:W-:Y:S01]  /*53aa0*/  IADD3 R10, R19, 0xf2, RZ ;  /* 0x000000f2130a7810 */ /* 0x000fe20007ffe0ff */
[----:B---3--:R1:W-:Y:S04]  /*53ab0*/  @P6 STG.E.U16 [R12.64], R27 ;  /* 0x0000001b0c006986 */ /* 0x0083e8000c101506 */
[----:B------:R3:W-:Y:S01]  /*53ac0*/  @P0 STG.E.U16 [R16.64], R22 ;  /* 0x0000001610000986 */ /* 0x0007e2000c101506 */
[----:B------:R-:W-:-:S02]  /*53ad0*/  ISETP.LT.AND P0, PT, R28, c[0x0][0x178], !P4 ;  /* 0x00005e001c007a0c */ /* 0x000fc40006701270 */
[----:B------:R-:W-:Y:S02]  /*53ae0*/  ISETP.LT.AND P4, PT, R23, c[0x0][0x178], !P4 ;  /* 0x00005e0017007a0c */ /* 0x000fe40006781270 */
[----:B0-----:R-:W-:Y:S02]  /*53af0*/  IADD3 R4, R0, c[0x0][0x198], RZ ;  /* 0x0000660000047a10 */ /* 0x001fe40007ffe0ff */
[----:B------:R-:W-:Y:S02]  /*53b00*/  ISETP.GE.AND P5, PT, R10, c[0x0][0x17c], PT ;  /* 0x00005f000a007a0c */ /* 0x000fe40003fa6270 */
[----:B------:R-:W-:Y:S02]  /*53b10*/  PRMT R10, R27, 0x7632, R10 ;  /* 0x000076321b0a7816 */ /* 0x000fe4000000000a */
[----:B-1----:R-:W5:Y:S01]  /*53b20*/  LDL.LU R27, [R1+0x3c] ;  /* 0x00003c00011b7983 */ /* 0x002f620000300800 */
[----:B------:R-:W-:Y:S01]  /*53b30*/  ISETP.LT.AND P3, PT, R28, c[0x0][0x178], !P2 ;  /* 0x00005e001c007a0c */ /* 0x000fe20005761270 */
[----:B------:R-:W-:Y:S01]  /*53b40*/  IMAD.WIDE R8, R4, 0x2, R2 ;  /* 0x0000000204087825 */ /* 0x000fe200078e0202 */
[----:B------:R-:W-:-:S02]  /*53b50*/  ISETP.LT.AND P2, PT, R23, c[0x0][0x178], !P2 ;  /* 0x00005e0017007a0c */ /* 0x000fc40005741270 */
[C---:B------:R-:W-:Y:S01]  /*53b60*/  IADD3 R6, R4.reuse, c[0x0][0x198], RZ ;  /* 0x0000660004067a10 */ /* 0x040fe20007ffe0ff */
[----:B------:R-:W-:Y:S01]  /*53b70*/  IMAD.WIDE R4, R4, 0x2, R24 ;  /* 0x0000000204047825 */ /* 0x000fe200078e0218 */
[----:B---3--:R-:W-:Y:S01]  /*53b80*/  PRMT R22, R22, 0x7632, R22 ;  /* 0x0000763216167816 */ /* 0x008fe20000000016 */
[----:B------:R0:W-:Y:S04]  /*53b90*/  @P0 STG.E.U16 [R8.64], R10 ;  /* 0x0000000a08000986 */ /* 0x0001e8000c101506 */
[----:B------:R1:W-:Y:S01]  /*53ba0*/  @P4 STG.E.U16 [R4.64], R22 ;  /* 0x0000001604004986 */ /* 0x0003e2000c101506 */
[----:B0-----:R-:W-:-:S04]  /*53bb0*/  IMAD.WIDE R8, R6, 0x2, R2 ;  /* 0x0000000206087825 */ /* 0x001fc800078e0202 */
[----:B-1----:R-:W-:Y:S01]  /*53bc0*/  IMAD.WIDE R4, R6, 0x2, R24 ;  /* 0x0000000206047825 */ /* 0x002fe200078e0218 */
[----:B----4-:R-:W-:Y:S01]  /*53bd0*/  @P3 STG.E.U16 [R8.64], R26 ;  /* 0x0000001a08003986 */ /* 0x010fe2000c101506 */
[----:B--2---:R-:W-:-:S03]  /*53be0*/  PRMT R10, R29, 0x7632, R10 ;  /* 0x000076321d0a7816 */ /* 0x004fc6000000000a */
[----:B------:R0:W-:Y:S04]  /*53bf0*/  @P2 STG.E.U16 [R4.64], R29 ;  /* 0x0000001d04002986 */ /* 0x0001e8000c101506 */
[----:B0-----:R-:W2:Y:S01]  /*53c00*/  LDL.LU R29, [R1+0x30c] ;  /* 0x00030c00011d7983 */ /* 0x001ea20000300800 */
[----:B------:R-:W-:Y:S02]  /*53c10*/  IADD3 R0, R19, 0xf4, RZ ;  /* 0x000000f413007810 */ /* 0x000fe40007ffe0ff */
[----:B------:R-:W-:Y:S02]  /*53c20*/  ISETP.LT.AND P3, PT, R28, c[0x0][0x178], !P1 ;  /* 0x00005e001c007a0c */ /* 0x000fe40004f61270 */
[----:B------:R-:W-:Y:S02]  /*53c30*/  ISETP.LT.AND P1, PT, R23, c[0x0][0x178], !P1 ;  /* 0x00005e0017007a0c */ /* 0x000fe40004f21270 */
[----:B------:R-:W-:-:S02]  /*53c40*/  IADD3 R12, R19, 0xf3, RZ ;  /* 0x000000f3130c7810 */ /* 0x000fc40007ffe0ff */
[----:B------:R-:W-:Y:S02]  /*53c50*/  IADD3 R13, R6, c[0x0][0x198], RZ ;  /* 0x00006600060d7a10 */ /* 0x000fe40007ffe0ff */
[----:B------:R-:W-:Y:S02]  /*53c60*/  ISETP.GE.AND P0, PT, R0, c[0x0][0x17c], PT ;  /* 0x00005f0000007a0c */ /* 0x000fe40003f06270 */
[----:B------:R-:W-:Y:S02]  /*53c70*/  PRMT R0, R26, 0x7632, R0 ;  /* 0x000076321a007816 */ /* 0x000fe40000000000 */
[----:B------:R-:W-:Y:S01]  /*53c80*/  ISETP.LT.AND P4, PT, R28, c[0x0][0x178], !P5 ;  /* 0x00005e001c007a0c */ /* 0x000fe20006f81270 */
[----:B------:R-:W3:Y:S01]  /*53c90*/  LDL.LU R26, [R1+0x1c] ;  /* 0x00001c00011a7983 */ /* 0x000ee20000300800 */
[----:B------:R-:W-:Y:S01]  /*53ca0*/  ISETP.LT.AND P5, PT, R23, c[0x0][0x178], !P5 ;  /* 0x00005e0017007a0c */ /* 0x000fe20006fa1270 */
[----:B------:R-:W-:Y:S01]  /*53cb0*/  IMAD.WIDE R4, R13, 0x2, R2 ;  /* 0x000000020d047825 */ /* 0x000fe200078e0202 */
[----:B------:R-:W-:-:S02]  /*53cc0*/  ISETP.GE.AND P6, PT, R12, c[0x0][0x17c], PT ;  /* 0x00005f000c007a0c */ /* 0x000fc40003fc6270 */
[----:B------:R-:W-:Y:S01]  /*53cd0*/  IADD3 R12, R19, 0xf5, RZ ;  /* 0x000000f5130c7810 */ /* 0x000fe20007ffe0ff */
[C---:B------:R-:W-:Y:S01]  /*53ce0*/  IMAD.WIDE R8, R13.reuse, 0x2, R24 ;  /* 0x000000020d087825 */ /* 0x040fe200078e0218 */
[----:B------:R-:W-:Y:S01]  /*53cf0*/  IADD3 R6, R13, c[0x0][0x198], RZ ;  /* 0x000066000d067a10 */ /* 0x000fe20007ffe0ff */
[----:B------:R0:W-:Y:S01]  /*53d00*/  @P3 STG.E.U16 [R4.64], R0 ;  /* 0x0000000004003986 */ /* 0x0001e2000c101506 */
[----:B------:R-:W-:-:S03]  /*53d10*/  ISETP.GE.AND P2, PT, R12, c[0x0][0x17c], PT ;  /* 0x00005f000c007a0c */ /* 0x000fc60003f46270 */
[----:B------:R-:W-:Y:S01]  /*53d20*/  IMAD.WIDE R12, R6, 0x2, R2 ;  /* 0x00000002060c7825 */ /* 0x000fe200078e0202 */
[----:B------:R1:W-:Y:S01]  /*53d30*/  @P1 STG.E.U16 [R8.64], R10 ;  /* 0x0000000a08001986 */ /* 0x0003e2000c101506 */
[----:B------:R-:W-:Y:S02]  /*53d40*/  ISETP.LT.AND P1, PT, R28, c[0x0][0x178], !P6 ;  /* 0x00005e001c007a0c */ /* 0x000fe40007721270 */
[C---:B------:R-:W-:Y:S01]  /*53d50*/  IADD3 R17, R6.reuse, c[0x0][0x198], RZ ;  /* 0x0000660006117a10 */ /* 0x040fe20007ffe0ff */
[----:B0-----:R-:W-:Y:S01]  /*53d60*/  IMAD.WIDE R4, R6, 0x2, R24 ;  /* 0x0000000206047825 */ /* 0x001fe200078e0218 */
[----:B-----5:R-:W-:Y:S01]  /*53d70*/  @P4 STG.E.U16 [R12.64], R21 ;  /* 0x000000150c004986 */ /* 0x020fe2000c101506 */
[----:B------:R-:W-:Y:S02]  /*53d80*/  ISETP.LT.AND P6, PT, R23, c[0x0][0x178], !P6 ;  /* 0x00005e0017007a0c */ /* 0x000fe400077c1270 */
[----:B------:R-:W-:Y:S02]  /*53d90*/  ISETP.LT.AND P4, PT, R28, c[0x0][0x178], !P0 ;  /* 0x00005e001c007a0c */ /* 0x000fe40004781270 */
[----:B-1----:R-:W-:Y:S01]  /*53da0*/  PRMT R10, R27, 0x7632, R10 ;  /* 0x000076321b0a7816 */ /* 0x002fe2000000000a */
[----:B------:R0:W-:Y:S01]  /*53db0*/  @P5 STG.E.U16 [R4.64], R27 ;  /* 0x0000001b04005986 */ /* 0x0001e2000c101506 */
[----:B------:R-:W-:Y:S01]  /*53dc0*/  PRMT R0, R21, 0x7632, R0 ;  /* 0x0000763215007816 */ /* 0x000fe20000000000 */
[C---:B------:R-:W-:Y:S01]  /*53dd0*/  IMAD.WIDE R8, R17.reuse, 0x2, R2 ;  /* 0x0000000211087825 */ /* 0x040fe200078e0202 */
[C---:B------:R-:W-:Y:S01]  /*53de0*/  IADD3 R6, R17.reuse, c[0x0][0x198], RZ ;  /* 0x0000660011067a10 */ /* 0x040fe20007ffe0ff */
[----:B0-----:R-:W4:Y:S02]  /*53df0*/  LDL.LU R27, [R1+0x31c] ;  /* 0x00031c00011b7983 */ /* 0x001f240000300800 */
[----:B------:R-:W-:-:S02]  /*53e00*/  IMAD.WIDE R4, R17, 0x2, R24 ;  /* 0x0000000211047825 */ /* 0x000fc400078e0218 */
[----:B------:R0:W-:Y:S04]  /*53e10*/  @P1 STG.E.U16 [R8.64], R0 ;  /* 0x0000000008001986 */ /* 0x0001e8000c101506 */
[----:B------:R-:W-:Y:S01]  /*53e20*/  @P6 STG.E.U16 [R4.64], R10 ;  /* 0x0000000a04006986 */ /* 0x000fe2000c101506 */
[----:B0-----:R-:W-:-:S05]  /*53e30*/  IMAD.WIDE R8, R6, 0x2, R2 ;  /* 0x0000000206087825 */ /* 0x001fca00078e0202 */
[----:B--2---:R0:W-:Y:S02]  /*53e40*/  @P4 STG.E.U16 [R8.64], R29 ;  /* 0x0000001d08004986 */ /* 0x0041e4000c101506 */
[----:B0-----:R-:W-:Y:S02]  /*53e50*/  PRMT R9, R29, 0x7632, R9 ;  /* 0x000076321d097816 */ /* 0x001fe40000000009 */
[----:B------:R-:W2:Y:S01]  /*53e60*/  LDL.LU R29, [R1+0x34c] ;  /* 0x00034c00011d7983 */ /* 0x000ea20000300800 */
[----:B------:R-:W-:Y:S02]  /*53e70*/  ISETP.LT.AND P0, PT, R23, c[0x0][0x178], !P0 ;  /* 0x00005e0017007a0c */ /* 0x000fe40004701270 */
[----:B------:R-:W-:Y:S01]  /*53e80*/  IADD3 R14, R19, 0xf6, RZ ;  /* 0x000000f6130e7810 */ /* 0x000fe20007ffe0ff */
[----:B------:R-:W-:Y:S01]  /*53e90*/  IMAD.WIDE R4, R6, 0x2, R24 ;  /* 0x0000000206047825 */ /* 0x000fe200078e0218 */
[----:B------:R-:W-:Y:S02]  /*53ea0*/  ISETP.LT.AND P6, PT, R28, c[0x0][0x178], !P2 ;  /* 0x00005e001c007a0c */ /* 0x000fe400057c1270 */
[----:B------:R-:W-:-:S02]  /*53eb0*/  ISETP.GE.AND P3, PT, R14, c[0x0][0x17c], PT ;  /* 0x00005f000e007a0c */ /* 0x000fc40003f66270 */
[----:B------:R-:W-:Y:S02]  /*53ec0*/  IADD3 R13, R6, c[0x0][0x198], RZ ;  /* 0x00006600060d7a10 */ /* 0x000fe40007ffe0ff */
[----:B------:R-:W-:-:S03]  /*53ed0*/  ISETP.LT.AND P2, PT, R23, c[0x0][0x178], !P2 ;  /* 0x00005e0017007a0c */ /* 0x000fc60005741270 */
[----:B---3--:R0:W-:Y:S01]  /*53ee0*/  @P0 STG.E.U16 [R4.64], R26 ;  /* 0x0000001a04000986 */ /* 0x0081e2000c101506 */
[----:B------:R-:W-:Y:S02]  /*53ef0*/  ISETP.LT.AND P0, PT, R28, c[0x0][0x178], !P3 ;  /* 0x00005e001c007a0c */ /* 0x000fe40005f01270 */
[----:B------:R-:W-:Y:S02]  /*53f00*/  ISETP.LT.AND P3, PT, R23, c[0x0][0x178], !P3 ;  /* 0x00005e0017007a0c */ /* 0x000fe40005f61270 */
[----:B------:R-:W-:Y:S02]  /*53f10*/  IADD3 R17, R13, c[0x0][0x198], RZ ;  /* 0x000066000d117a10 */ /* 0x000fe40007ffe0ff */
[----:B------:R-:W-:Y:S01]  /*53f20*/  IADD3 R12, R19, 0xf9, RZ ;  /* 0x000000f9130c7810 */ /* 0x000fe20007ffe0ff */
[----:B0-----:R-:W-:Y:S01]  /*53f30*/  IMAD.WIDE R4, R13, 0x2, R2 ;  /* 0x000000020d047825 */ /* 0x001fe200078e0202 */
[----:B------:R-:W-:Y:S02]  /*53f40*/  IADD3 R16, R19, 0xf7, RZ ;  /* 0x000000f713107810 */ /* 0x000fe40007ffe0ff */
[----:B------:R-:W-:-:S02]  /*53f50*/  PRMT R0, R26, 0x7632, R0 ;  /* 0x000076321a007816 */ /* 0x000fc40000000000 */
[----:B------:R0:W-:Y:S01]  /*53f60*/  @P6 STG.E.U16 [R4.64], R9 ;  /* 0x0000000904006986 */ /* 0x0001e2000c101506 */
[C---:B------:R-:W-:Y:S02]  /*53f70*/  IADD3 R14, R19.reuse, 0xf8, RZ ;  /* 0x000000f8130e7810 */ /* 0x040fe40007ffe0ff */
[----:B------:R-:W-:Y:S02]  /*53f80*/  ISETP.GE.AND P4, PT, R12, c[0x0][0x17c], PT ;  /* 0x00005f000c007a0c */ /* 0x000fe40003f86270 */
[----:B------:R-:W-:Y:S02]  /*53f90*/  ISETP.GE.AND P5, PT, R16, c[0x0][0x17c], PT ;  /* 0x00005f0010007a0c */ /* 0x000fe40003fa6270 */
[----:B------:R-:W-:Y:S01]  /*53fa0*/  IADD3 R10, R19, 0xfa, RZ ;  /* 0x000000fa130a7810 */ /* 0x000fe20007ffe0ff */
[----:B0-----:R-:W-:-:S04]  /*53fb0*/  IMAD.WIDE R4, R13, 0x2, R24 ;  /* 0x000000020d047825 */ /* 0x001fc800078e0218 */
[C---:B------:R-:W-:Y:S01]  /*53fc0*/  IMAD.WIDE R8, R17.reuse, 0x2, R2 ;  /* 0x0000000211087825 */ /* 0x040fe200078e0202 */
[----:B------:R-:W-:Y:S01]  /*53fd0*/  ISETP.GE.AND P1, PT, R14, c[0x0][0x17c], PT ;  /* 0x00005f000e007a0c */ /* 0x000fe20003f26270 */
[----:B------:R-:W-:Y:S02]  /*53fe0*/  @P2 STG.E.U16 [R4.64], R0 ;  /* 0x0000000004002986 */ /* 0x000fe4000c101506 */
[----:B------:R-:W-:Y:S01]  /*53ff0*/  IMAD.WIDE R12, R17, 0x2, R24 ;  /* 0x00000002110c7825 */ /* 0x000fe200078e0218 */
[----:B------:R-:W-:Y:S01]  /*54000*/  ISETP.GE.AND P6, PT, R10, c[0x0][0x17c], PT ;  /* 0x00005f000a007a0c */ /* 0x000fe20003fc6270 */
[----:B----4-:R0:W-:Y:S01]  /*54010*/  @P0 STG.E.U16 [R8.64], R27 ;  /* 0x0000001b08000986 */ /* 0x0101e2000c101506 */
[----:B------:R-:W-:Y:S02]  /*54020*/  ISETP.LT.AND P0, PT, R28, c[0x0][0x178], !P5 ;  /* 0x00005e001c007a0c */ /* 0x000fe40006f01270 */
[----:B------:R-:W-:Y:S01]  /*54030*/  ISETP.LT.AND P5, PT, R23, c[0x0][0x178], !P5 ;  /* 0x00005e0017007a0c */ /* 0x000fe20006fa1270 */
[----:B------:R1:W-:Y:S01]  /*54040*/  @P3 STG.E.U16 [R12.64], R7 ;  /* 0x000000070c003986 */ /* 0x0003e2000c101506 */
[----:B------:R-:W-:-:S02]  /*54050*/  IADD3 R17, R17, c[0x0][0x198], RZ ;  /* 0x0000660011117a10 */ /* 0x000fc40007ffe0ff */
[----:B------:R-:W-:Y:S02]  /*54060*/  PRMT R10, R27, 0x7632, R10 ;  /* 0x000076321b0a7816 */ /* 0x000fe4000000000a */
[----:B------:R-:W-:Y:S01]  /*54070*/  ISETP.LT.AND P3, PT, R28, c[0x0][0x178], !P1 ;  /* 0x00005e001c007a0c */ /* 0x000fe20004f61270 */
[----:B0-----:R-:W3:Y:S01]  /*54080*/  LDL.LU R27, [R1+0x33c] ;  /* 0x00033c00011b7983 */ /* 0x001ee20000300800 */
[----:B------:R-:W-:Y:S02]  /*54090*/  IADD3 R6, R19, 0xfb, RZ ;  /* 0x000000fb13067810 */ /* 0x000fe40007ffe0ff */
[C---:B------:R-:W-:Y:S01]  /*540a0*/  IADD3 R21, R17.reuse, c[0x0][0x198], RZ ;  /* 0x0000660011157a10 */ /* 0x040fe20007ffe0ff */
[----:B------:R-:W-:Y:S01]  /*540b0*/  IMAD.WIDE R4, R17, 0x2, R2 ;  /* 0x0000000211047825 */ /* 0x000fe200078e0202 */
[----:B------:R-:W-:Y:S02]  /*540c0*/  ISETP.GE.AND P2, PT, R6, c[0x0][0x17c], PT ;  /* 0x00005f0006007a0c */ /* 0x000fe40003f46270 */
[----:B-1----:R-:W-:Y:S01]  /*540d0*/  PRMT R13, R7, 0x7632, R13 ;  /* 0x00007632070d7816 */ /* 0x002fe2000000000d */
[----:B------:R-:W-:Y:S01]  /*540e0*/  IMAD.WIDE R6, R17, 0x2, R24 ;  /* 0x0000000211067825 */ /* 0x000fe200078e0218 */
[----:B------:R-:W-:-:S03]  /*540f0*/  IADD3 R0, R19, 0xfc, RZ ;  /* 0x000000fc13007810 */ /* 0x000fc60007ffe0ff */
[----:B------:R-:W-:Y:S01]  /*54100*/  IMAD.WIDE R8, R21, 0x2, R2 ;  /* 0x0000000215087825 */ /* 0x000fe200078e0202 */
[----:B------:R-:W-:Y:S01]  /*54110*/  @P0 STG.E.U16 [R4.64], R10 ;  /* 0x0000000a04000986 */ /* 0x000fe2000c101506 */
[----:B------:R-:W-:-:S03]  /*54120*/  ISETP.GE.AND P0, PT, R0, c[0x0][0x17c], PT ;  /* 0x00005f0000007a0c */ /* 0x000fc60003f06270 */
[----:B------:R-:W-:Y:S01]  /*54130*/  @P5 STG.E.U16 [R6.64], R13 ;  /* 0x0000000d06005986 */ /* 0x000fe2000c101506 */
[----:B--2---:R-:W-:-:S03]  /*54140*/  PRMT R0, R29, 0x7632, R0 ;  /* 0x000076321d007816 */ /* 0x004fc60000000000 */
[----:B------:R0:W-:Y:S04]  /*54150*/  @P3 STG.E.U16 [R8.64], R29 ;  /* 0x0000001d08003986 */ /* 0x0001e8000c101506 */
[----:B0-----:R-:W2:Y:S01]  /*54160*/  LDL.LU R29, [R1+0x32c] ;  /* 0x00032c00011d7983 */ /* 0x001ea20000300800 */
[----:B------:R-:W-:Y:S01]  /*54170*/  ISETP.LT.AND P1, PT, R23, c[0x0][0x178], !P1 ;  /* 0x00005e0017007a0c */ /* 0x000fe20004f21270 */
[----:B------:R-:W-:Y:S01]  /*54180*/  IMAD.WIDE R12, R21, 0x2, R24 ;  /* 0x00000002150c7825 */ /* 0x000fe200078e0218 */
[----:B------:R-:W-:Y:S02]  /*54190*/  ISETP.LT.AND P3, PT, R28, c[0x0][0x178], !P4 ;  /* 0x00005e001c007a0c */ /* 0x000fe40006761270 */
[----:B------:R-:W-:Y:S02]  /*541a0*/  ISETP.LT.AND P4, PT, R23, c[0x0][0x178], !P4 ;  /* 0x00005e0017007a0c */ /* 0x000fe40006781270 */
[----:B------:R-:W-:-:S02]  /*541b0*/  IADD3 R21, R21, c[0x0][0x198], RZ ;  /* 0x0000660015157a10 */ /* 0x000fc40007ffe0ff */
[----:B------:R-:W-:Y:S02]  /*541c0*/  ISETP.LT.AND P5, PT, R28, c[0x0][0x178], !P6 ;  /* 0x00005e001c007a0c */ /* 0x000fe400077a1270 */
[C---:B------:R-:W-:Y:S01]  /*541d0*/  IADD3 R17, R21.reuse, c[0x0][0x198], RZ ;  /* 0x0000660015117a10 */ /* 0x040fe20007ffe0ff */
[----:B------:R-:W-:Y:S01]  /*541e0*/  IMAD.WIDE R4, R21, 0x2, R2 ;  /* 0x0000000215047825 */ /* 0x000fe200078e0202 */
[----:B------:R-:W-:-:S03]  /*541f0*/  PRMT R16, R11, 0x7632, R16 ;  /* 0x000076320b107816 */ /* 0x000fc60000000010 */
[----:B------:R-:W-:Y:S01]  /*54200*/  IMAD.WIDE R6, R21, 0x2, R24 ;  /* 0x0000000215067825 */ /* 0x000fe200078e0218 */
[----:B------:R0:W-:Y:S01]  /*54210*/  @P1 STG.E.U16 [R12.64], R11 ;  /* 0x0000000b0c001986 */ /* 0x0001e2000c101506 */
[----:B------:R-:W-:Y:S02]  /*54220*/  ISETP.LT.AND P6, PT, R23, c[0x0][0x178], !P6 ;  /* 0x00005e0017007a0c */ /* 0x000fe400077c1270 */
[----:B------:R-:W-:Y:S01]  /*54230*/  IMAD.WIDE R8, R17, 0x2, R2 ;  /* 0x0000000211087825 */ /* 0x000fe200078e0202 */
[----:B------:R1:W-:Y:S04]  /*54240*/  @P3 STG.E.U16 [R4.64], R0 ;  /* 0x0000000004003986 */ /* 0x0003e8000c101506 */
[----:B------:R4:W-:Y:S01]  /*54250*/  @P4 STG.E.U16 [R6.64], R16 ;  /* 0x0000001006004986 */ /* 0x0009e2000c101506 */
[----:B------:R-:W-:-:S02]  /*54260*/  ISETP.LT.AND P4, PT, R28, c[0x0][0x178], !P2 ;  /* 0x00005e001c007a0c */ /* 0x000fc40005781270 */
[----:B------:R-:W-:Y:S02]  /*54270*/  ISETP.LT.AND P2, PT, R23, c[0x0][0x178], !P2 ;  /* 0x00005e0017007a0c */ /* 0x000fe40005741270 */
[----:B0-----:R-:W-:Y:S02]  /*54280*/  IADD3 R11, R17, c[0x0][0x198], RZ ;  /* 0x00006600110b7a10 */ /* 0x001fe40007ffe0ff */
[----:B------:R-:W-:Y:S01]  /*54290*/  IADD3 R14, R19, 0xfd, RZ ;  /* 0x000000fd130e7810 */ /* 0x000fe20007ffe0ff */
[----:B-1----:R-:W-:Y:S01]  /*542a0*/  IMAD.WIDE R4, R17, 0x2, R24 ;  /* 0x0000000211047825 */ /* 0x002fe200078e0218 */
[----:B------:R-:W-:Y:S02]  /*542b0*/  IADD3 R10, R19, 0xfe, RZ ;  /* 0x000000fe130a7810 */ /* 0x000fe40007ffe0ff */
[C---:B------:R-:W-:Y:S01]  /*542c0*/  IADD3 R13, R11.reuse, c[0x0][0x198], RZ ;  /* 0x000066000b0d7a10 */ /* 0x040fe20007ffe0ff */
[----:B----4-:R-:W-:Y:S01]  /*542d0*/  IMAD.WIDE R6, R11, 0x2, R2 ;  /* 0x000000020b067825 */ /* 0x010fe200078e0202 */
[----:B------:R-:W-:-:S02]  /*542e0*/  ISETP.GE.AND P1, PT, R14, c[0x0][0x17c], PT ;  /* 0x00005f000e007a0c */ /* 0x000fc40003f26270 */
[----:B------:R-:W-:Y:S02]  /*542f0*/  IADD3 R12, R19, 0xff, RZ ;  /* 0x000000ff130c7810 */ /* 0x000fe40007ffe0ff */
[----:B------:R-:W-:Y:S01]  /*54300*/  ISETP.GE.AND P3, PT, R10, c[0x0][0x17c], PT ;  /* 0x00005f000a007a0c */ /* 0x000fe20003f66270 */
[----:B------:R-:W4:Y:S01]  /*54310*/  LDL.LU R19, [R1+0x1524] ;  /* 0x0015240001137983 */ /* 0x000f220000300800 */
[----:B------:R-:W-:-:S03]  /*54320*/  PRMT R0, R15, 0x7632, R0 ;  /* 0x000076320f007816 */ /* 0x000fc60000000000 */
[----:B---3--:R0:W-:Y:S01]  /*54330*/  @P5 STG.E.U16 [R8.64], R27 ;  /* 0x0000001b08005986 */ /* 0x0081e2000c101506 */
[----:B------:R-:W-:Y:S02]  /*54340*/  ISETP.LT.AND P5, PT, R28, c[0x0][0x178], !P0 ;  /* 0x00005e001c007a0c */ /* 0x000fe400047a1270 */
[----:B------:R-:W-:Y:S01]  /*54350*/  PRMT R14, R27, 0x7632, R14 ;  /* 0x000076321b0e7816 */ /* 0x000fe2000000000e */
[----:B------:R1:W-:Y:S01]  /*54360*/  @P6 STG.E.U16 [R4.64], R15 ;  /* 0x0000000f04006986 */ /* 0x0003e2000c101506 */
[----:B------:R-:W-:-:S03]  /*54370*/  ISETP.GE.AND P6, PT, R12, c[0x0][0x17c], PT ;  /* 0x00005f000c007a0c */ /* 0x000fc60003fc6270 */
[----:B------:R3:W-:Y:S01]  /*54380*/  @P4 STG.E.U16 [R6.64], R14 ;  /* 0x0000000e06004986 */ /* 0x0007e2000c101506 */
[----:B0-----:R-:W-:-:S03]  /*54390*/  IMAD.WIDE R8, R11, 0x2, R24 ;  /* 0x000000020b087825 */ /* 0x001fc600078e0218 */
[----:B------:R-:W4:Y:S01]  /*543a0*/  LDL.LU R27, [R1+0x2ec] ;  /* 0x0002ec00011b7983 */ /* 0x000f220000300800 */
[----:B------:R-:W-:-:S03]  /*543b0*/  IMAD.WIDE R10, R13, 0x2, R2 ;  /* 0x000000020d0a7825 */ /* 0x000fc600078e0202 */
[----:B------:R0:W-:Y:S01]  /*543c0*/  @P2 STG.E.U16 [R8.64], R0 ;  /* 0x0000000008002986 */ /* 0x0001e2000c101506 */
[C---:B------:R-:W-:Y:S02]  /*543d0*/  ISETP.LT.AND P4, PT, R28.reuse, c[0x0][0x178], !P3 ;  /* 0x00005e001c007a0c */ /* 0x040fe40005f81270 */
[C---:B------:R-:W-:Y:S02]  /*543e0*/  ISETP.LT.AND P2, PT, R28.reuse, c[0x0][0x178], !P6 ;  /* 0x00005e001c007a0c */ /* 0x040fe40007741270 */
[C---:B------:R-:W-:Y:S02]  /*543f0*/  ISETP.LT.AND P0, PT, R23.reuse, c[0x0][0x178], !P0 ;  /* 0x00005e0017007a0c */ /* 0x040fe40004701270 */
[C---:B------:R-:W-:Y:S02]  /*54400*/  ISETP.LT.AND P3, PT, R23.reuse, c[0x0][0x178], !P3 ;  /* 0x00005e0017007a0c */ /* 0x040fe40005f61270 */
[----:B------:R-:W-:Y:S01]  /*54410*/  ISETP.LT.AND P6, PT, R23, c[0x0][0x178], !P6 ;  /* 0x00005e0017007a0c */ /* 0x000fe200077c1270 */
[----:B--2---:R2:W-:Y:S01]  /*54420*/  @P5 STG.E.U16 [R10.64], R29 ;  /* 0x0000001d0a005986 */ /* 0x0045e2000c101506 */
[----:B------:R-:W-:-:S02]  /*54430*/  ISETP.LT.AND P5, PT, R28, c[0x0][0x178], !P1 ;  /* 0x00005e001c007a0c */ /* 0x000fc40004fa1270 */
[----:B------:R-:W-:Y:S02]  /*54440*/  ISETP.LT.AND P1, PT, R23, c[0x0][0x178], !P1 ;  /* 0x00005e0017007a0c */ /* 0x000fe40004f21270 */
[----:B------:R-:W5:Y:S01]  /*54450*/  LDL.LU R23, [R1+0x1520] ;  /* 0x0015200001177983 */ /* 0x000f620000300800 */
[C---:B------:R-:W-:Y:S01]  /*54460*/  IADD3 R17, R13.reuse, c[0x0][0x198], RZ ;  /* 0x000066000d117a10 */ /* 0x040fe20007ffe0ff */
[----:B-1----:R-:W-:-:S03]  /*54470*/  IMAD.WIDE R4, R13, 0x2, R24 ;  /* 0x000000020d047825 */ /* 0x002fc600078e0218 */
[C---:B------:R-:W-:Y:S01]  /*54480*/  IADD3 R15, R17.reuse, c[0x0][0x198], RZ ;  /* 0x00006600110f7a10 */ /* 0x040fe20007ffe0ff */
[----:B---3--:R-:W-:Y:S01]  /*54490*/  IMAD.WIDE R6, R17, 0x2, R2 ;  /* 0x0000000211067825 */ /* 0x008fe200078e0202 */
[----:B0-----:R-:W-:Y:S02]  /*544a0*/  PRMT R0, R29, 0x7632, R0 ;  /* 0x000076321d007816 */ /* 0x001fe40000000000 */
[----:B------:R-:W-:Y:S01]  /*544b0*/  IADD3 R21, R15, c[0x0][0x198], RZ ;  /* 0x000066000f157a10 */ /* 0x000fe20007ffe0ff */
[----:B------:R-:W-:-:S04]  /*544c0*/  IMAD.WIDE R8, R17, 0x2, R24 ;  /* 0x0000000211087825 */ /* 0x000fc800078e0218 */
[----:B--2---:R-:W-:-:S04]  /*544d0*/  IMAD.WIDE R10, R15, 0x2, R2 ;  /* 0x000000020f0a7825 */ /* 0x004fc800078e0202 */
[----:B------:R-:W-:-:S04]  /*544e0*/  IMAD.WIDE R12, R15, 0x2, R24 ;  /* 0x000000020f0c7825 */ /* 0x000fc800078e0218 */
[----:B------:R-:W-:-:S04]  /*544f0*/  IMAD.WIDE R2, R21, 0x2, R2 ;  /* 0x0000000215027825 */ /* 0x000fc800078e0202 */
[----:B------:R-:W-:Y:S01]  /*54500*/  IMAD.WIDE R24, R21, 0x2, R24 ;  /* 0x0000000215187825 */ /* 0x000fe200078e0218 */
[----:B----4-:R-:W-:Y:S01]  /*54510*/  PRMT R14, R19, 0x7632, R14 ;  /* 0x00007632130e7816 */ /* 0x010fe2000000000e */
[----:B------:R0:W-:Y:S04]  /*54520*/  @P0 STG.E.U16 [R4.64], R19 ;  /* 0x0000001304000986 */ /* 0x0001e8000c101506 */
[----:B------:R1:W-:Y:S04]  /*54530*/  @P5 STG.E.U16 [R6.64], R0 ;  /* 0x0000000006005986 */ /* 0x0003e8000c101506 */
[----:B------:R1:W-:Y:S01]  /*54540*/  @P1 STG.E.U16 [R8.64], R14 ;  /* 0x0000000e08001986 */ /* 0x0003e2000c101506 */
[----:B0-----:R-:W-:-:S03]  /*54550*/  PRMT R5, R27, 0x7632, R5 ;  /* 0x000076321b057816 */ /* 0x001fc60000000005 */
[----:B------:R1:W-:Y:S04]  /*54560*/  @P4 STG.E.U16 [R10.64], R27 ;  /* 0x0000001b0a004986 */ /* 0x0003e8000c101506 */
[----:B-----5:R1:W-:Y:S04]  /*54570*/  @P3 STG.E.U16 [R12.64], R23 ;  /* 0x000000170c003986 */ /* 0x0203e8000c101506 */
[----:B------:R1:W-:Y:S01]  /*54580*/  @P2 STG.E.U16 [R2.64], R5 ;  /* 0x0000000502002986 */ /* 0x0003e2000c101506 */
[----:B------:R-:W-:Y:S05]  /*54590*/  @!P6 EXIT ;  /* 0x000000000000e94d */ /* 0x000fea0003800000 */
[----:B-1----:R-:W-:-:S05]  /*545a0*/  PRMT R12, R23, 0x7632, R12 ;  /* 0x00007632170c7816 */ /* 0x002fca000000000c */
[----:B------:R-:W-:Y:S01]  /*545b0*/  STG.E.U16 [R24.64], R12 ;  /* 0x0000000c18007986 */ /* 0x000fe2000c101506 */
[----:B------:R-:W-:Y:S05]  /*545c0*/  EXIT ;  /* 0x000000000000794d */ /* 0x000fea0003800000 */
.L_x_4:
[----:B------:R-:W-:-:S00]  /*545d0*/  BRA `(.L_x_4) ;  /* 0xfffffff000007947 */ /* 0x000fc0000383ffff */
[----:B------:R-:W-:-:S00]  /*545e0*/  NOP ;  /* 0x0000000000007918 */ /* 0x000fc00000000000 */
        /* <DEDUP_REMOVED lines=9> */
.L_x_5:


//--------------------- .nv.shared.matmul_kernel  --------------------------
	.section	.nv.shared.matmul_kernel,"aw",@nobits
	.sectionflags	@""
	.align	16
